	.target	sm_90a

	.elftype	@"ET_EXEC"


//--------------------- .note.nv.tkinfo           --------------------------
	.section	.note.nv.tkinfo,"",@"SHT_NOTE"
	.sectionflags	@"SHF_NOTE_NV_TKINFO"
	.tkinfo
        /*0018*/ 	.word	0x00000002
        /*0030*/ 	.string	""
        /*0030*/ 	.string	"ptxas"
        /*0030*/ 	.string	"Cuda compilation tools, release 13.0, V13.0.88"
        /*0030*/ 	.string	"Build cuda_13.0.r13.0/compiler.36424714_0"
        /*0030*/ 	.string	"-v  -suppress-debug-info  -lineinfo  -arch sm_90a "



//--------------------- .note.nv.cuinfo           --------------------------
	.section	.note.nv.cuinfo,"",@"SHT_NOTE"
	.sectionflags	@"SHF_NOTE_NV_CUINFO"
        /*0018*/ 	.short	0x0002
        /*001a*/ 	.short	0x005a
        /*001c*/ 	.short	0x0082
	.zero		2


//--------------------- .nv.info                  --------------------------
	.section	.nv.info,"",@"SHT_CUDA_INFO"
	.align	4


	//----- nvinfo : EIATTR_REGCOUNT
	.align		4
        /*0000*/ 	.byte	0x04, 0x2f
        /*0002*/ 	.short	(.L_1 - .L_0)
	.align		4
.L_0:
        /*0004*/ 	.word	index@(matmul_kernel)
        /*0008*/ 	.word	0x00000040


	//----- nvinfo : EIATTR_FRAME_SIZE
	.align		4
.L_1:
        /*000c*/ 	.byte	0x04, 0x11
        /*000e*/ 	.short	(.L_3 - .L_2)
	.align		4
.L_2:
        /*0010*/ 	.word	index@(matmul_kernel)
        /*0014*/ 	.word	0x000058f8


	//----- nvinfo : EIATTR_MIN_STACK_SIZE
	.align		4
.L_3:
        /*0018*/ 	.byte	0x04, 0x12
        /*001a*/ 	.short	(.L_5 - .L_4)
	.align		4
.L_4:
        /*001c*/ 	.word	index@(matmul_kernel)
        /*0020*/ 	.word	0x000058f8
.L_5:


//--------------------- .nv.compat                --------------------------
	.section	.nv.compat,"",@"SHT_CUDA_COMPAT_INFO"
	.align	4
        /*0000*/ 	.byte	0x02, 0x09, 0x01, 0x00, 0x02, 0x02, 0x02, 0x00, 0x02, 0x05, 0x05, 0x00, 0x03, 0x07, 0x01, 0x01
        /*0010*/ 	.byte	0x02, 0x03, 0x00, 0x00, 0x02, 0x06, 0x01, 0x00, 0x04, 0x0b, 0x08, 0x00, 0x00, 0x00, 0x00, 0x00
        /*0020*/ 	.byte	0x00, 0x00, 0x00, 0x00


//--------------------- .nv.info.matmul_kernel    --------------------------
	.section	.nv.info.matmul_kernel,"",@"SHT_CUDA_INFO"
	.sectionflags	@""
	.align	4


	//----- nvinfo : EIATTR_CUDA_API_VERSION
	.align		4
        /*0000*/ 	.byte	0x04, 0x37
        /*0002*/ 	.short	(.L_7 - .L_6)
.L_6:
        /*0004*/ 	.word	0x00000082


	//----- nvinfo : EIATTR_KPARAM_INFO
	.align		4
.L_7:
        /*0008*/ 	.byte	0x04, 0x17
        /*000a*/ 	.short	(.L_9 - .L_8)
.L_8:
        /*000c*/ 	.word	0x00000000
        /*0010*/ 	.short	0x000d
        /*0012*/ 	.short	0x0048
        /*0014*/ 	.byte	0x00, 0xf4, 0x21, 0x00


	//----- nvinfo : EIATTR_KPARAM_INFO
	.align		4
.L_9:
        /*0018*/ 	.byte	0x04, 0x17
        /*001a*/ 	.short	(.L_11 - .L_10)
.L_10:
        /*001c*/ 	.word	0x00000000
        /*0020*/ 	.short	0x000c
        /*0022*/ 	.short	0x0040
        /*0024*/ 	.byte	0x00, 0xf4, 0x21, 0x00


	//----- nvinfo : EIATTR_KPARAM_INFO
	.align		4
.L_11:
        /*0028*/ 	.byte	0x04, 0x17
        /*002a*/ 	.short	(.L_13 - .L_12)
.L_12:
        /*002c*/ 	.word	0x00000000
        /*0030*/ 	.short	0x000b
        /*0032*/ 	.short	0x0038
        /*0034*/ 	.byte	0x00, 0xf0, 0x11, 0x00


	//----- nvinfo : EIATTR_KPARAM_INFO
	.align		4
.L_13:
        /*0038*/ 	.byte	0x04, 0x17
        /*003a*/ 	.short	(.L_15 - .L_14)
.L_14:
        /*003c*/ 	.word	0x00000000
        /*0040*/ 	.short	0x000a
        /*0042*/ 	.short	0x0034
        /*0044*/ 	.byte	0x00, 0xf0, 0x11, 0x00


	//----- nvinfo : EIATTR_KPARAM_INFO
	.align		4
.L_15:
        /*0048*/ 	.byte	0x04, 0x17
        /*004a*/ 	.short	(.L_17 - .L_16)
.L_16:
        /*004c*/ 	.word	0x00000000
        /*0050*/ 	.short	0x0009
        /*0052*/ 	.short	0x0030
        /*0054*/ 	.byte	0x00, 0xf0, 0x11, 0x00


	//----- nvinfo : EIATTR_KPARAM_INFO
	.align		4
.L_17:
        /*0058*/ 	.byte	0x04, 0x17
        /*005a*/ 	.short	(.L_19 - .L_18)
.L_18:
        /*005c*/ 	.word	0x00000000
        /*0060*/ 	.short	0x0008
        /*0062*/ 	.short	0x002c
        /*0064*/ 	.byte	0x00, 0xf0, 0x11, 0x00


	//----- nvinfo : EIATTR_KPARAM_INFO
	.align		4
.L_19:
        /*0068*/ 	.byte	0x04, 0x17
        /*006a*/ 	.short	(.L_21 - .L_20)
.L_20:
        /*006c*/ 	.word	0x00000000
        /*0070*/ 	.short	0x0007
        /*0072*/ 	.short	0x0028
        /*0074*/ 	.byte	0x00, 0xf0, 0x11, 0x00


	//----- nvinfo : EIATTR_KPARAM_INFO
	.align		4
.L_21:
        /*0078*/ 	.byte	0x04, 0x17
        /*007a*/ 	.short	(.L_23 - .L_22)
.L_22:
        /*007c*/ 	.word	0x00000000
        /*0080*/ 	.short	0x0006
        /*0082*/ 	.short	0x0024
        /*0084*/ 	.byte	0x00, 0xf0, 0x11, 0x00


	//----- nvinfo : EIATTR_KPARAM_INFO
	.align		4
.L_23:
        /*0088*/ 	.byte	0x04, 0x17
        /*008a*/ 	.short	(.L_25 - .L_24)
.L_24:
        /*008c*/ 	.word	0x00000000
        /*0090*/ 	.short	0x0005
        /*0092*/ 	.short	0x0020
        /*0094*/ 	.byte	0x00, 0xf0, 0x11, 0x00


	//----- nvinfo : EIATTR_KPARAM_INFO
	.align		4
.L_25:
        /*0098*/ 	.byte	0x04, 0x17
        /*009a*/ 	.short	(.L_27 - .L_26)
.L_26:
        /*009c*/ 	.word	0x00000000
        /*00a0*/ 	.short	0x0004
        /*00a2*/ 	.short	0x001c
        /*00a4*/ 	.byte	0x00, 0xf0, 0x11, 0x00


	//----- nvinfo : EIATTR_KPARAM_INFO
	.align		4
.L_27:
        /*00a8*/ 	.byte	0x04, 0x17
        /*00aa*/ 	.short	(.L_29 - .L_28)
.L_28:
        /*00ac*/ 	.word	0x00000000
        /*00b0*/ 	.short	0x0003
        /*00b2*/ 	.short	0x0018
        /*00b4*/ 	.byte	0x00, 0xf0, 0x11, 0x00


	//----- nvinfo : EIATTR_KPARAM_INFO
	.align		4
.L_29:
        /*00b8*/ 	.byte	0x04, 0x17
        /*00ba*/ 	.short	(.L_31 - .L_30)
.L_30:
        /*00bc*/ 	.word	0x00000000
        /*00c0*/ 	.short	0x0002
        /*00c2*/ 	.short	0x0010
        /*00c4*/ 	.byte	0x00, 0xf4, 0x21, 0x00


	//----- nvinfo : EIATTR_KPARAM_INFO
	.align		4
.L_31:
        /*00c8*/ 	.byte	0x04, 0x17
        /*00ca*/ 	.short	(.L_33 - .L_32)
.L_32:
        /*00cc*/ 	.word	0x00000000
        /*00d0*/ 	.short	0x0001
        /*00d2*/ 	.short	0x0008
        /*00d4*/ 	.byte	0x00, 0xf4, 0x21, 0x00


	//----- nvinfo : EIATTR_KPARAM_INFO
	.align		4
.L_33:
        /*00d8*/ 	.byte	0x04, 0x17
        /*00da*/ 	.short	(.L_35 - .L_34)
.L_34:
        /*00dc*/ 	.word	0x00000000
        /*00e0*/ 	.short	0x0000
        /*00e2*/ 	.short	0x0000
        /*00e4*/ 	.byte	0x00, 0xf4, 0x21, 0x00


	//----- nvinfo : EIATTR_SPARSE_MMA_MASK
	.align		4
.L_35:
        /*00e8*/ 	.byte	0x03, 0x50
        /*00ea*/ 	.short	0x0000


	//----- nvinfo : EIATTR_MAXREG_COUNT
	.align		4
        /*00ec*/ 	.byte	0x03, 0x1b
        /*00ee*/ 	.short	0x00ff


	//----- nvinfo : EIATTR_NUM_BARRIERS
	.align		4
        /*00f0*/ 	.byte	0x02, 0x4c
        /*00f2*/ 	.byte	0x01
	.zero		1


	//----- nvinfo : EIATTR_ANNOTATIONS
	.align		4
        /*00f4*/ 	.byte	0x04, 0x55
        /*00f6*/ 	.short	(.L_37 - .L_36)


	//   ....[0]....
.L_36:
        /*00f8*/ 	.word	0x00000001
        /*00fc*/ 	.byte	0x60, 0x00, 0x00, 0x00, 0x01, 0x00, 0x00, 0x00, 0x80, 0x00, 0x00, 0x00, 0x01, 0x00, 0x00, 0x00
        /* <DEDUP_REMOVED lines=2584> */
        /*a28c*/ 	.byte	0xe0, 0x57, 0x02, 0x00


	//----- nvinfo : EIATTR_MERCURY_ISA_VERSION
	.align		4
.L_37:
        /*a290*/ 	.byte	0x03, 0x5f
        /*a292*/ 	.short	0x0101


	//----- nvinfo : EIATTR_COOP_GROUP_MASK_REGIDS
	.align		4
        /*a294*/ 	.byte	0x04, 0x29
        /*a296*/ 	.short	(.L_39 - .L_38)


	//   ....[0]....
.L_38:
        /*a298*/ 	.word	0xffffffff


	//   ....[1]....
        /*a29c*/ 	.word	0xffffffff


	//   ....[2]....
        /*a2a0*/ 	.word	0xffffffff


	//   ....[3]....
        /*a2a4*/ 	.word	0xffffffff


	//   ....[4]....
        /*a2a8*/ 	.word	0xffffffff


	//   ....[5]....
        /*a2ac*/ 	.word	0xffffffff


	//   ....[6]....
        /*a2b0*/ 	.word	0xffffffff


	//   ....[7]....
        /*a2b4*/ 	.word	0xffffffff


	//   ....[8]....
        /*a2b8*/ 	.word	0xffffffff


	//   ....[9]....
        /*a2bc*/ 	.word	0xffffffff


	//   ....[10]....
        /*a2c0*/ 	.word	0xffffffff


	//   ....[11]....
        /*a2c4*/ 	.word	0xffffffff


	//   ....[12]....
        /*a2c8*/ 	.word	0xffffffff


	//   ....[13]....
        /*a2cc*/ 	.word	0xffffffff


	//   ....[14]....
        /*a2d0*/ 	.word	0xffffffff


	//   ....[15]....
        /*a2d4*/ 	.word	0xffffffff


	//   ....[16]....
        /*a2d8*/ 	.word	0xffffffff


	//   ....[17]....
        /*a2dc*/ 	.word	0xffffffff


	//   ....[18]....
        /*a2e0*/ 	.word	0xffffffff


	//   ....[19]....
        /*a2e4*/ 	.word	0xffffffff


	//   ....[20]....
        /*a2e8*/ 	.word	0xffffffff


	//   ....[21]....
        /*a2ec*/ 	.word	0xffffffff


	//   ....[22]....
        /*a2f0*/ 	.word	0xffffffff


	//   ....[23]....
        /*a2f4*/ 	.word	0xffffffff


	//   ....[24]....
        /*a2f8*/ 	.word	0xffffffff


	//   ....[25]....
        /*a2fc*/ 	.word	0xffffffff


	//   ....[26]....
        /*a300*/ 	.word	0xffffffff


	//   ....[27]....
        /*a304*/ 	.word	0xffffffff


	//   ....[28]....
        /*a308*/ 	.word	0xffffffff


	//   ....[29]....
        /*a30c*/ 	.word	0xffffffff


	//   ....[30]....
        /*a310*/ 	.word	0xffffffff


	//   ....[31]....
        /*a314*/ 	.word	0xffffffff


	//   ....[32]....
        /*a318*/ 	.word	0xffffffff


	//   ....[33]....
        /*a31c*/ 	.word	0xffffffff


	//   ....[34]....
        /*a320*/ 	.word	0xffffffff


	//   ....[35]....
        /*a324*/ 	.word	0xffffffff


	//   ....[36]....
        /*a328*/ 	.word	0xffffffff


	//   ....[37]....
        /*a32c*/ 	.word	0xffffffff


	//   ....[38]....
        /*a330*/ 	.word	0xffffffff


	//   ....[39]....
        /*a334*/ 	.word	0xffffffff


	//   ....[40]....
        /*a338*/ 	.word	0xffffffff


	//   ....[41]....
        /*a33c*/ 	.word	0xffffffff


	//   ....[42]....
        /*a340*/ 	.word	0xffffffff


	//   ....[43]....
        /*a344*/ 	.word	0xffffffff


	//   ....[44]....
        /*a348*/ 	.word	0xffffffff


	//   ....[45]....
        /*a34c*/ 	.word	0xffffffff


	//   ....[46]....
        /*a350*/ 	.word	0xffffffff


	//   ....[47]....
        /*a354*/ 	.word	0xffffffff


	//   ....[48]....
        /*a358*/ 	.word	0xffffffff


	//   ....[49]....
        /*a35c*/ 	.word	0xffffffff


	//   ....[50]....
        /*a360*/ 	.word	0xffffffff


	//   ....[51]....
        /*a364*/ 	.word	0xffffffff


	//   ....[52]....
        /*a368*/ 	.word	0xffffffff


	//   ....[53]....
        /*a36c*/ 	.word	0xffffffff


	//   ....[54]....
        /*a370*/ 	.word	0xffffffff


	//   ....[55]....
        /*a374*/ 	.word	0xffffffff


	//   ....[56]....
        /*a378*/ 	.word	0xffffffff


	//   ....[57]....
        /*a37c*/ 	.word	0xffffffff


	//   ....[58]....
        /*a380*/ 	.word	0xffffffff


	//   ....[59]....
        /*a384*/ 	.word	0xffffffff


	//   ....[60]....
        /*a388*/ 	.word	0xffffffff


	//   ....[61]....
        /*a38c*/ 	.word	0xffffffff


	//   ....[62]....
        /*a390*/ 	.word	0xffffffff


	//----- nvinfo : EIATTR_COOP_GROUP_INSTR_OFFSETS
	.align		4
.L_39:
        /*a394*/ 	.byte	0x04, 0x28
        /*a396*/ 	.short	(.L_41 - .L_40)


	//   ....[0]....
.L_40:
        /*a398*/ 	.word	0x000bc080


	//   ....[1]....
        /*a39c*/ 	.word	0x000bccf0


	//   ....[2]....
        /*a3a0*/ 	.word	0x000bcd30


	//   ....[3]....
        /*a3a4*/ 	.word	0x000bcd70


	//   ....[4]....
        /*a3a8*/ 	.word	0x000bcea0


	//   ....[5]....
        /*a3ac*/ 	.word	0x000bcf30


	//   ....[6]....
        /*a3b0*/ 	.word	0x000bcf50


	//   ....[7]....
        /*a3b4*/ 	.word	0x000bd090


	//   ....[8]....
        /*a3b8*/ 	.word	0x000bd130


	//   ....[9]....
        /*a3bc*/ 	.word	0x000bd160


	//   ....[10]....
        /*a3c0*/ 	.word	0x000bd290


	//   ....[11]....
        /*a3c4*/ 	.word	0x000bd2c0


	//   ....[12]....
        /*a3c8*/ 	.word	0x000bd340


	//   ....[13]....
        /*a3cc*/ 	.word	0x000bd360


	//   ....[14]....
        /*a3d0*/ 	.word	0x000bd380


	//   ....[15]....
        /*a3d4*/ 	.word	0x000bd480


	//   ....[16]....
        /*a3d8*/ 	.word	0x000bd520


	//   ....[17]....
        /*a3dc*/ 	.word	0x000bd540


	//   ....[18]....
        /*a3e0*/ 	.word	0x000bd560


	//   ....[19]....
        /*a3e4*/ 	.word	0x000bd5b0


	//   ....[20]....
        /*a3e8*/ 	.word	0x000bd700


	//   ....[21]....
        /*a3ec*/ 	.word	0x000bd730


	//   ....[22]....
        /*a3f0*/ 	.word	0x000bd7a0


	//   ....[23]....
        /*a3f4*/ 	.word	0x000bd7e0


	//   ....[24]....
        /*a3f8*/ 	.word	0x000bd8a0


	//   ....[25]....
        /*a3fc*/ 	.word	0x000bd940


	//   ....[26]....
        /*a400*/ 	.word	0x000bd980


	//   ....[27]....
        /*a404*/ 	.word	0x000bdae0


	//   ....[28]....
        /*a408*/ 	.word	0x000bdb30


	//   ....[29]....
        /*a40c*/ 	.word	0x000bdb80


	//   ....[30]....
        /*a410*/ 	.word	0x000bdba0


	//   ....[31]....
        /*a414*/ 	.word	0x000bdc30


	//   ....[32]....
        /*a418*/ 	.word	0x000bdc90


	//   ....[33]....
        /*a41c*/ 	.word	0x000bdda0


	//   ....[34]....
        /*a420*/ 	.word	0x000bddc0


	//   ....[35]....
        /*a424*/ 	.word	0x000bdef0


	//   ....[36]....
        /*a428*/ 	.word	0x000bdf70


	//   ....[37]....
        /*a42c*/ 	.word	0x000bdfa0


	//   ....[38]....
        /*a430*/ 	.word	0x000bdfd0


	//   ....[39]....
        /*a434*/ 	.word	0x000be160


	//   ....[40]....
        /*a438*/ 	.word	0x000be1e0


	//   ....[41]....
        /*a43c*/ 	.word	0x000be200


	//   ....[42]....
        /*a440*/ 	.word	0x000be230


	//   ....[43]....
        /*a444*/ 	.word	0x000be350


	//   ....[44]....
        /*a448*/ 	.word	0x000be410


	//   ....[45]....
        /*a44c*/ 	.word	0x000be490


	//   ....[46]....
        /*a450*/ 	.word	0x000be540


	//   ....[47]....
        /*a454*/ 	.word	0x000be5c0


	//   ....[48]....
        /*a458*/ 	.word	0x000be610


	//   ....[49]....
        /*a45c*/ 	.word	0x000be6a0


	//   ....[50]....
        /*a460*/ 	.word	0x000be720


	//   ....[51]....
        /*a464*/ 	.word	0x000be7d0


	//   ....[52]....
        /*a468*/ 	.word	0x000be7f0


	//   ....[53]....
        /*a46c*/ 	.word	0x000be900


	//   ....[54]....
        /*a470*/ 	.word	0x000bea40


	//   ....[55]....
        /*a474*/ 	.word	0x000bea60


	//   ....[56]....
        /*a478*/ 	.word	0x000beb30


	//   ....[57]....
        /*a47c*/ 	.word	0x000beb50


	//   ....[58]....
        /*a480*/ 	.word	0x000beba0


	//   ....[59]....
        /*a484*/ 	.word	0x000bebd0


	//   ....[60]....
        /*a488*/ 	.word	0x000bec30


	//   ....[61]....
        /*a48c*/ 	.word	0x000bec70


	//   ....[62]....
        /*a490*/ 	.word	0x000bedb0


	//----- nvinfo : EIATTR_EXIT_INSTR_OFFSETS
	.align		4
.L_41:
        /*a494*/ 	.byte	0x04, 0x1c
        /*a496*/ 	.short	(.L_43 - .L_42)


	//   ....[0]....
.L_42:
        /*a498*/ 	.word	0x000d0550


	//   ....[1]....
        /*a49c*/ 	.word	0x000d0570


	//----- nvinfo : EIATTR_REQNTID
	.align		4
.L_43:
        /*a4a0*/ 	.byte	0x04, 0x10
        /*a4a2*/ 	.short	(.L_45 - .L_44)
.L_44:
        /*a4a4*/ 	.word	0x00000020
        /*a4a8*/ 	.word	0x00000001
        /*a4ac*/ 	.word	0x00000001


	//----- nvinfo : EIATTR_CBANK_PARAM_SIZE
	.align		4
.L_45:
        /*a4b0*/ 	.byte	0x03, 0x19
        /*a4b2*/ 	.short	0x0050


	//----- nvinfo : EIATTR_PARAM_CBANK
	.align		4
        /*a4b4*/ 	.byte	0x04, 0x0a
        /*a4b6*/ 	.short	(.L_47 - .L_46)
	.align		4
.L_46:
        /*a4b8*/ 	.word	index@(.nv.constant0.matmul_kernel)
        /*a4bc*/ 	.short	0x0210
        /*a4be*/ 	.short	0x0050


	//----- nvinfo : EIATTR_SW_WAR
	.align		4
.L_47:
        /*a4c0*/ 	.byte	0x04, 0x36
        /*a4c2*/ 	.short	(.L_49 - .L_48)
.L_48:
        /*a4c4*/ 	.word	0x00000008
.L_49:


//--------------------- .nv.callgraph             --------------------------
	.section	.nv.callgraph,"",@"SHT_CUDA_CALLGRAPH"
	.align	4
	.sectionentsize	8
	.align		4
        /*0000*/ 	.word	0x00000000
	.align		4
        /*0004*/ 	.word	0xffffffff
	.align		4
        /*0008*/ 	.word	0x00000000
	.align		4
        /*000c*/ 	.word	0xfffffffe
	.align		4
        /*0010*/ 	.word	0x00000000
	.align		4
        /*0014*/ 	.word	0xfffffffd
	.align		4
        /*0018*/ 	.word	0x00000000
	.align		4
        /*001c*/ 	.word	0xfffffffc


//--------------------- .text.matmul_kernel       --------------------------
	.section	.text.matmul_kernel,"ax",@progbits
	.align	128
        .global         matmul_kernel
        .type           matmul_kernel,@function
        .size           matmul_kernel,(.L_x_3 - matmul_kernel)
        .other          matmul_kernel,@"STO_CUDA_ENTRY STV_DEFAULT"
matmul_kernel:
.text.matmul_kernel:
[----:B------:R-:W0:Y:S02]  /*0000*/  LDC R1, c[0x0][0x28] ;  /* 0x00000a00ff017b82 */ /* 0x000e240000000800 */
[----:B0-----:R-:W-:-:S06]  /*0010*/  VIADD R1, R1, 0xffffa708 ;  /* 0xffffa70801017836 */ /* 0x001fcc0000000000 */
[----:B------:R-:W0:Y:S01]  /*0020*/  LDC.64 R4, c[0x0][0x228] ;  /* 0x00008a00ff047b82 */ /* 0x000e220000000a00 */
[----:B------:R-:W1:Y:S01]  /*0030*/  S2R R7, SR_CTAID.X ;  /* 0x0000000000077919 */ /* 0x000e620000002500 */
[----:B------:R-:W-:Y:S01]  /*0040*/  UMOV UR4, 0x400 ;  /* 0x0000040000047882 */ /* 0x000fe20000000000 */
[----:B------:R-:W-:Y:S01]  /*0050*/  ULDC.64 UR32, c[0x0][0x208] ;  /* 0x0000820000207ab9 */ /* 0x000fe20000000a00 */
[----:B------:R-:W-:Y:S04]  /*0060*/  STL [R1+0x840], RZ ;  /* 0x000840ff01007387 */ /* 0x000fe80000100800 */
[----:B------:R-:W2:Y:S01]  /*0070*/  S2UR UR5, SR_CgaCtaId ;  /* 0x00000000000579c3 */ /* 0x000ea20000008800 */
[----:B------:R-:W-:Y:S04]  /*0080*/  STL [R1+0x844], RZ ;  /* 0x000844ff01007387 */ /* 0x000fe80000100800 */
[----:B------:R-:W-:Y:S04]  /*0090*/  STL [R1+0x848], RZ ;  /* 0x000848ff01007387 */ /* 0x000fe80000100800 */
[----:B------:R-:W-:Y:S04]  /*00a0*/  STL [R1+0x84c], RZ ;  /* 0x00084cff01007387 */ /* 0x000fe80000100800 */
[----:B------:R-:W-:Y:S01]  /*00b0*/  STL [R1+0x8a0], RZ ;  /* 0x0008a0ff01007387 */ /* 0x000fe20000100800 */
[----:B0-----:R-:W-:-:S03]  /*00c0*/  VIADD R0, R5, 0x3f ;  /* 0x0000003f05007836 */ /* 0x001fc60000000000 */
[----:B------:R-:W-:Y:S04]  /*00d0*/  STL [R1+0x8a4], RZ ;  /* 0x0008a4ff01007387 */ /* 0x000fe80000100800 */
[----:B------:R-:W-:Y:S01]  /*00e0*/  STL [R1+0x8a8], RZ ;  /* 0x0008a8ff01007387 */ /* 0x000fe20000100800 */
[----:B------:R-:W-:Y:S01]  /*00f0*/  SHF.R.S32.HI R3, RZ, 0x1f, R0 ;  /* 0x0000001fff037819 */ /* 0x000fe20000011400 */
[----:B--2---:R-:W-:Y:S02]  /*0100*/  ULEA UR4, UR5, UR4, 0x18 ;  /* 0x0000000405047291 */ /* 0x004fe4000f8ec03f */
[----:B------:R-:W-:Y:S01]  /*0110*/  STL [R1+0x8ac], RZ ;  /* 0x0008acff01007387 */ /* 0x000fe20000100800 */
[----:B------:R-:W-:Y:S02]  /*0120*/  LEA.HI R3, R3, R0, RZ, 0x6 ;  /* 0x0000000003037211 */ /* 0x000fe400078f30ff */
[----:B-1----:R-:W-:Y:S01]  /*0130*/  IABS R10, R7 ;  /* 0x00000007000a7213 */ /* 0x002fe20000000000 */
[----:B------:R-:W-:Y:S01]  /*0140*/  STL [R1+0x890], RZ ;  /* 0x000890ff01007387 */ /* 0x000fe20000100800 */
[----:B------:R-:W-:-:S03]  /*0150*/  SHF.R.S32.HI R3, RZ, 0x6, R3 ;  /* 0x00000006ff037819 */ /* 0x000fc60000011403 */
[----:B------:R-:W-:Y:S02]  /*0160*/  STL [R1+0x894], RZ ;  /* 0x000894ff01007387 */ /* 0x000fe40000100800 */
[----:B------:R-:W-:Y:S02]  /*0170*/  IMAD.SHL.U32 R6, R3, 0x8, RZ ;  /* 0x0000000803067824 */ /* 0x000fe400078e00ff */
[----:B------:R-:W-:Y:S03]  /*0180*/  STL [R1+0x898], RZ ;  /* 0x000898ff01007387 */ /* 0x000fe60000100800 */
[-C--:B------:R-:W-:Y:S01]  /*0190*/  IABS R9, R6.reuse ;  /* 0x0000000600097213 */ /* 0x080fe20000000000 */
[----:B------:R-:W-:Y:S01]  /*01a0*/  STL [R1+0x89c], RZ ;  /* 0x00089cff01007387 */ /* 0x000fe20000100800 */
[----:B------:R-:W-:Y:S02]  /*01b0*/  IABS R12, R6 ;  /* 0x00000006000c7213 */ /* 0x000fe40000000000 */
[----:B------:R-:W0:Y:S01]  /*01c0*/  I2F.RP R0, R9 ;  /* 0x0000000900007306 */ /* 0x000e220000209400 */
[----:B------:R-:W-:Y:S04]  /*01d0*/  STL [R1+0x880], RZ ;  /* 0x000880ff01007387 */ /* 0x000fe80000100800 */
[----:B------:R-:W-:Y:S04]  /*01e0*/  STL [R1+0x884], RZ ;  /* 0x000884ff01007387 */ /* 0x000fe80000100800 */
[----:B------:R-:W-:Y:S04]  /*01f0*/  STL [R1+0x888], RZ ;  /* 0x000888ff01007387 */ /* 0x000fe80000100800 */
[----:B------:R-:W-:Y:S01]  /*0200*/  STL [R1+0x88c], RZ ;  /* 0x00088cff01007387 */ /* 0x000fe20000100800 */
[----:B0-----:R-:W0:Y:S03]  /*0210*/  MUFU.RCP R0, R0 ;  /* 0x0000000000007308 */ /* 0x001e260000001000 */
[----:B------:R-:W-:Y:S04]  /*0220*/  STL [R1+0x870], RZ ;  /* 0x000870ff01007387 */ /* 0x000fe80000100800 */
[----:B------:R-:W-:Y:S04]  /*0230*/  STL [R1+0x874], RZ ;  /* 0x000874ff01007387 */ /* 0x000fe80000100800 */
[----:B------:R-:W-:Y:S04]  /*0240*/  STL [R1+0x878], RZ ;  /* 0x000878ff01007387 */ /* 0x000fe80000100800 */
[----:B------:R-:W-:Y:S01]  /*0250*/  STL [R1+0x87c], RZ ;  /* 0x00087cff01007387 */ /* 0x000fe20000100800 */
[----:B0-----:R-:W-:-:S03]  /*0260*/  VIADD R2, R0, 0xffffffe ;  /* 0x0ffffffe00027836 */ /* 0x001fc60000000000 */
[----:B------:R-:W-:Y:S01]  /*0270*/  STL [R1+0x860], RZ ;  /* 0x000860ff01007387 */ /* 0x000fe20000100800 */
[----:B------:R-:W-:Y:S01]  /*0280*/  IMAD.MOV R0, RZ, RZ, -R12 ;  /* 0x000000ffff007224 */ /* 0x000fe200078e0a0c */
[----:B------:R0:W1:Y:S02]  /*0290*/  F2I.FTZ.U32.TRUNC.NTZ R3, R2 ;  /* 0x0000000200037305 */ /* 0x000064000021f000 */
[----:B------:R-:W-:Y:S04]  /*02a0*/  STL [R1+0x864], RZ ;  /* 0x000864ff01007387 */ /* 0x000fe80000100800 */
[----:B------:R-:W-:Y:S04]  /*02b0*/  STL [R1+0x868], RZ ;  /* 0x000868ff01007387 */ /* 0x000fe80000100800 */
[----:B------:R-:W-:Y:S01]  /*02c0*/  STL [R1+0x86c], RZ ;  /* 0x00086cff01007387 */ /* 0x000fe20000100800 */
[----:B0-----:R-:W-:-:S03]  /*02d0*/  IMAD.MOV.U32 R2, RZ, RZ, RZ ;  /* 0x000000ffff027224 */ /* 0x001fc600078e00ff */
[----:B------:R-:W-:Y:S01]  /*02e0*/  STL [R1+0x850], RZ ;  /* 0x000850ff01007387 */ /* 0x000fe20000100800 */
[----:B-1----:R-:W-:-:S03]  /*02f0*/  IMAD.MOV R8, RZ, RZ, -R3 ;  /* 0x000000ffff087224 */ /* 0x002fc600078e0a03 */
[----:B------:R-:W-:Y:S01]  /*0300*/  STL [R1+0x854], RZ ;  /* 0x000854ff01007387 */ /* 0x000fe20000100800 */
[----:B------:R-:W-:-:S03]  /*0310*/  IMAD R11, R8, R9, RZ ;  /* 0x00000009080b7224 */ /* 0x000fc600078e02ff */
[----:B------:R-:W-:Y:S01]  /*0320*/  STL [R1+0x858], RZ ;  /* 0x000858ff01007387 */ /* 0x000fe20000100800 */
[----:B------:R-:W-:Y:S02]  /*0330*/  IMAD.MOV.U32 R8, RZ, RZ, R10 ;  /* 0x000000ffff087224 */ /* 0x000fe400078e000a */
[----:B------:R-:W-:Y:S01]  /*0340*/  IMAD.HI.U32 R3, R3, R11, R2 ;  /* 0x0000000b03037227 */ /* 0x000fe200078e0002 */
[----:B------:R-:W-:Y:S04]  /*0350*/  STL [R1+0x85c], RZ ;  /* 0x00085cff01007387 */ /* 0x000fe80000100800 */
[----:B------:R-:W-:Y:S01]  /*0360*/  STL [R1+0x830], RZ ;  /* 0x000830ff01007387 */ /* 0x000fe20000100800 */
[----:B------:R-:W-:-:S03]  /*0370*/  IMAD.HI.U32 R3, R3, R8, RZ ;  /* 0x0000000803037227 */ /* 0x000fc600078e00ff */
[----:B------:R-:W-:Y:S01]  /*0380*/  STL [R1+0x834], RZ ;  /* 0x000834ff01007387 */ /* 0x000fe20000100800 */
[----:B------:R-:W-:-:S03]  /*0390*/  IMAD R0, R3, R0, R8 ;  /* 0x0000000003007224 */ /* 0x000fc600078e0208 */
[----:B------:R-:W-:Y:S02]  /*03a0*/  STL [R1+0x838], RZ ;  /* 0x000838ff01007387 */ /* 0x000fe40000100800 */
[----:B------:R-:W-:Y:S02]  /*03b0*/  ISETP.GT.U32.AND P1, PT, R9, R0, PT ;  /* 0x000000000900720c */ /* 0x000fe40003f24070 */
[----:B------:R-:W-:Y:S04]  /*03c0*/  STL [R1+0x83c], RZ ;  /* 0x00083cff01007387 */ /* 0x000fe80000100800 */
[----:B------:R-:W-:Y:S04]  /*03d0*/  STL [R1+0x820], RZ ;  /* 0x000820ff01007387 */ /* 0x000fe80000100800 */
[----:B------:R-:W-:Y:S03]  /*03e0*/  STL [R1+0x824], RZ ;  /* 0x000824ff01007387 */ /* 0x000fe60000100800 */
[----:B------:R-:W-:Y:S01]  /*03f0*/  @!P1 IMAD.IADD R0, R0, 0x1, -R9 ;  /* 0x0000000100009824 */ /* 0x000fe200078e0a09 */
[----:B------:R-:W-:Y:S01]  /*0400*/  STL [R1+0x828], RZ ;  /* 0x000828ff01007387 */ /* 0x000fe20000100800 */
[----:B------:R-:W-:Y:S01]  /*0410*/  @!P1 VIADD R3, R3, 0x1 ;  /* 0x0000000103039836 */ /* 0x000fe20000000000 */
[----:B------:R-:W-:-:S02]  /*0420*/  ISETP.NE.AND P1, PT, R6, RZ, PT ;  /* 0x000000ff0600720c */ /* 0x000fc40003f25270 */
[----:B------:R-:W-:Y:S01]  /*0430*/  STL [R1+0x82c], RZ ;  /* 0x00082cff01007387 */ /* 0x000fe20000100800 */
[----:B------:R-:W-:Y:S02]  /*0440*/  ISETP.GE.U32.AND P0, PT, R0, R9, PT ;  /* 0x000000090000720c */ /* 0x000fe40003f06070 */
[----:B------:R-:W-:Y:S01]  /*0450*/  LOP3.LUT R0, R7, R6, RZ, 0x3c, !PT ;  /* 0x0000000607007212 */ /* 0x000fe200078e3cff */
[----:B------:R-:W-:Y:S03]  /*0460*/  STL [R1+0x810], RZ ;  /* 0x000810ff01007387 */ /* 0x000fe60000100800 */
[----:B------:R-:W-:Y:S01]  /*0470*/  ISETP.GE.AND P2, PT, R0, RZ, PT ;  /* 0x000000ff0000720c */ /* 0x000fe20003f46270 */
[----:B------:R-:W-:Y:S01]  /*0480*/  STL [R1+0x814], RZ ;  /* 0x000814ff01007387 */ /* 0x000fe20000100800 */
[----:B------:R-:W-:-:S03]  /*0490*/  VIADD R0, R4, 0xff ;  /* 0x000000ff04007836 */ /* 0x000fc60000000000 */
[----:B------:R-:W-:Y:S02]  /*04a0*/  STL [R1+0x818], RZ ;  /* 0x000818ff01007387 */ /* 0x000fe40000100800 */
[----:B------:R-:W-:Y:S02]  /*04b0*/  @P0 VIADD R3, R3, 0x1 ;  /* 0x0000000103030836 */ /* 0x000fe40000000000 */
[----:B------:R-:W-:Y:S02]  /*04c0*/  STL [R1+0x81c], RZ ;  /* 0x00081cff01007387 */ /* 0x000fe40000100800 */
[----:B------:R-:W-:Y:S01]  /*04d0*/  IMAD.MOV.U32 R2, RZ, RZ, R3 ;  /* 0x000000ffff027224 */ /* 0x000fe200078e0003 */
[----:B------:R-:W-:Y:S01]  /*04e0*/  SHF.R.S32.HI R3, RZ, 0x1f, R0 ;  /* 0x0000001fff037819 */ /* 0x000fe20000011400 */
[----:B------:R-:W-:Y:S02]  /*04f0*/  STL [R1+0x800], RZ ;  /* 0x000800ff01007387 */ /* 0x000fe40000100800 */
[----:B------:R-:W-:Y:S01]  /*0500*/  @!P2 IMAD.MOV R2, RZ, RZ, -R2 ;  /* 0x000000ffff02a224 */ /* 0x000fe200078e0a02 */
[----:B------:R-:W-:Y:S01]  /*0510*/  @!P1 LOP3.LUT R2, RZ, R6, RZ, 0x33, !PT ;  /* 0x00000006ff029212 */ /* 0x000fe200078e33ff */
[----:B------:R-:W-:Y:S01]  /*0520*/  STL [R1+0x804], RZ ;  /* 0x000804ff01007387 */ /* 0x000fe20000100800 */
[----:B------:R-:W-:-:S03]  /*0530*/  LEA.HI R3, R3, R0, RZ, 0x8 ;  /* 0x0000000003037211 */ /* 0x000fc600078f40ff */
[----:B------:R-:W-:Y:S01]  /*0540*/  STL [R1+0x808], RZ ;  /* 0x000808ff01007387 */ /* 0x000fe20000100800 */
[----:B------:R-:W-:Y:S02]  /*0550*/  IMAD.SHL.U32 R8, R2, 0x8, RZ ;  /* 0x0000000802087824 */ /* 0x000fe400078e00ff */
[----:B------:R-:W-:Y:S01]  /*0560*/  IMAD.MOV R2, RZ, RZ, -R2 ;  /* 0x000000ffff027224 */ /* 0x000fe200078e0a02 */
[----:B------:R-:W-:Y:S02]  /*0570*/  STL [R1+0x80c], RZ ;  /* 0x00080cff01007387 */ /* 0x000fe40000100800 */
[----:B------:R-:W-:Y:S01]  /*0580*/  LEA.HI.SX32 R3, R3, -R8, 0x18 ;  /* 0x8000000803037211 */ /* 0x000fe200078fc2ff */
[----:B------:R-:W-:Y:S01]  /*0590*/  IMAD R6, R6, R2, R7 ;  /* 0x0000000206067224 */ /* 0x000fe200078e0207 */
[----:B------:R-:W-:Y:S02]  /*05a0*/  STL [R1+0x7f0], RZ ;  /* 0x0007f0ff01007387 */ /* 0x000fe40000100800 */
[----:B------:R-:W-:-:S02]  /*05b0*/  VIMNMX R13, R3, 0x8, PT ;  /* 0x00000008030d7848 */ /* 0x000fc40003fe0100 */
[----:B------:R-:W-:Y:S01]  /*05c0*/  STL [R1+0x7f4], RZ ;  /* 0x0007f4ff01007387 */ /* 0x000fe20000100800 */
[----:B------:R-:W-:Y:S02]  /*05d0*/  IABS R11, R6 ;  /* 0x00000006000b7213 */ /* 0x000fe40000000000 */
[----:B------:R-:W-:Y:S01]  /*05e0*/  IABS R9, R13 ;  /* 0x0000000d00097213 */ /* 0x000fe20000000000 */
[----:B------:R-:W-:Y:S03]  /*05f0*/  STL [R1+0x7f8], RZ ;  /* 0x0007f8ff01007387 */ /* 0x000fe60000100800 */
        /* <DEDUP_REMOVED lines=11> */
[----:B------:R-:W-:Y:S04]  /*06b0*/  STL [R1+0x7dc], RZ ;  /* 0x0007dcff01007387 */ /* 0x000fe80000100800 */
[----:B------:R-:W-:Y:S01]  /*06c0*/  STL [R1+0x7c0], RZ ;  /* 0x0007c0ff01007387 */ /* 0x000fe20000100800 */
[----:B------:R-:W0:Y:S03]  /*06d0*/  F2I.FTZ.U32.TRUNC.NTZ R3, R3 ;  /* 0x0000000300037305 */ /* 0x000e26000021f000 */
[----:B------:R-:W-:Y:S04]  /*06e0*/  STL [R1+0x7c4], RZ ;  /* 0x0007c4ff01007387 */ /* 0x000fe80000100800 */
[----:B------:R-:W-:Y:S04]  /*06f0*/  STL [R1+0x7c8], RZ ;  /* 0x0007c8ff01007387 */ /* 0x000fe80000100800 */
[----:B------:R-:W-:Y:S04]  /*0700*/  STL [R1+0x7cc], RZ ;  /* 0x0007ccff01007387 */ /* 0x000fe80000100800 */
[----:B------:R-:W-:Y:S01]  /*0710*/  STL [R1+0x7b0], RZ ;  /* 0x0007b0ff01007387 */ /* 0x000fe20000100800 */
[----:B0-----:R-:W-:-:S03]  /*0720*/  IMAD.MOV R10, RZ, RZ, -R3 ;  /* 0x000000ffff0a7224 */ /* 0x001fc600078e0a03 */
[----:B------:R-:W-:Y:S01]  /*0730*/  STL [R1+0x7b4], RZ ;  /* 0x0007b4ff01007387 */ /* 0x000fe20000100800 */
[----:B------:R-:W-:Y:S01]  /*0740*/  IMAD.MOV.U32 R2, RZ, RZ, R10 ;  /* 0x000000ffff027224 */ /* 0x000fe200078e000a */
[----:B------:R-:W-:Y:S02]  /*0750*/  IABS R10, R13 ;  /* 0x0000000d000a7213 */ /* 0x000fe40000000000 */
[----:B------:R-:W-:Y:S01]  /*0760*/  STL [R1+0x7b8], RZ ;  /* 0x0007b8ff01007387 */ /* 0x000fe20000100800 */
[----:B------:R-:W-:Y:S02]  /*0770*/  IMAD R7, R2, R9, RZ ;  /* 0x0000000902077224 */ /* 0x000fe400078e02ff */
[----:B------:R-:W-:Y:S01]  /*0780*/  IMAD.MOV.U32 R2, RZ, RZ, RZ ;  /* 0x000000ffff027224 */ /* 0x000fe200078e00ff */
[----:B------:R-:W-:Y:S03]  /*0790*/  STL [R1+0x7bc], RZ ;  /* 0x0007bcff01007387 */ /* 0x000fe60000100800 */
[----:B------:R-:W-:Y:S01]  /*07a0*/  IMAD.HI.U32 R2, R3, R7, R2 ;  /* 0x0000000703027227 */ /* 0x000fe200078e0002 */
[----:B------:R-:W-:Y:S03]  /*07b0*/  STL [R1+0x7a0], RZ ;  /* 0x0007a0ff01007387 */ /* 0x000fe60000100800 */
[----:B------:R-:W-:Y:S01]  /*07c0*/  IMAD.MOV R3, RZ, RZ, -R10 ;  /* 0x000000ffff037224 */ /* 0x000fe200078e0a0a */
[----:B------:R-:W-:Y:S01]  /*07d0*/  STL [R1+0x7a4], RZ ;  /* 0x0007a4ff01007387 */ /* 0x000fe20000100800 */
[----:B------:R-:W-:-:S03]  /*07e0*/  IMAD.HI.U32 R0, R2, R11, RZ ;  /* 0x0000000b02007227 */ /* 0x000fc600078e00ff */
[----:B------:R-:W-:Y:S01]  /*07f0*/  STL [R1+0x7a8], RZ ;  /* 0x0007a8ff01007387 */ /* 0x000fe20000100800 */
[----:B------:R-:W-:Y:S02]  /*0800*/  IMAD R2, R0, R3, R11 ;  /* 0x0000000300027224 */ /* 0x000fe400078e020b */
[----:B------:R-:W0:Y:S01]  /*0810*/  LDC R3, c[0x0][0x230] ;  /* 0x00008c00ff037b82 */ /* 0x000e220000000800 */
        /* <DEDUP_REMOVED lines=11> */
[-C--:B------:R-:W-:Y:S01]  /*08d0*/  LOP3.LUT R2, R6, R13.reuse, RZ, 0x3c, !PT ;  /* 0x0000000d06027212 */ /* 0x080fe200078e3cff */
[----:B------:R-:W-:Y:S01]  /*08e0*/  STL [R1+0x784], RZ ;  /* 0x000784ff01007387 */ /* 0x000fe20000100800 */
[----:B0-----:R-:W-:Y:S02]  /*08f0*/  VIADD R3, R3, 0x7f ;  /* 0x0000007f03037836 */ /* 0x001fe40000000000 */
[----:B------:R-:W-:Y:S01]  /*0900*/  ISETP.GE.AND P2, PT, R2, RZ, PT ;  /* 0x000000ff0200720c */ /* 0x000fe20003f46270 */
[----:B------:R-:W-:Y:S04]  /*0910*/  STL [R1+0x788], RZ ;  /* 0x000788ff01007387 */ /* 0x000fe80000100800 */
[----:B------:R-:W-:Y:S02]  /*0920*/  STL [R1+0x78c], RZ ;  /* 0x00078cff01007387 */ /* 0x000fe40000100800 */
[----:B------:R-:W-:Y:S01]  /*0930*/  @P0 VIADD R0, R0, 0x1 ;  /* 0x0000000100000836 */ /* 0x000fe20000000000 */
[----:B------:R-:W-:Y:S01]  /*0940*/  ISETP.GE.AND P0, PT, R3, 0x80, PT ;  /* 0x000000800300780c */ /* 0x000fe20003f06270 */
[----:B------:R-:W-:Y:S04]  /*0950*/  STL [R1+0x770], RZ ;  /* 0x000770ff01007387 */ /* 0x000fe80000100800 */
[----:B------:R-:W-:Y:S01]  /*0960*/  STL [R1+0x774], RZ ;  /* 0x000774ff01007387 */ /* 0x000fe20000100800 */
[----:B------:R-:W-:Y:S01]  /*0970*/  @!P2 IMAD.MOV R0, RZ, RZ, -R0 ;  /* 0x000000ffff00a224 */ /* 0x000fe200078e0a00 */
[----:B------:R-:W-:-:S02]  /*0980*/  @!P1 LOP3.LUT R0, RZ, R13, RZ, 0x33, !PT ;  /* 0x0000000dff009212 */ /* 0x000fc400078e33ff */
[----:B------:R-:W-:Y:S03]  /*0990*/  STL [R1+0x778], RZ ;  /* 0x000778ff01007387 */ /* 0x000fe60000100800 */
[----:B------:R-:W-:Y:S01]  /*09a0*/  IMAD.SHL.U32 R15, R0, 0x40, RZ ;  /* 0x00000040000f7824 */ /* 0x000fe200078e00ff */
[----:B------:R-:W-:Y:S01]  /*09b0*/  STL [R1+0x77c], RZ ;  /* 0x00077cff01007387 */ /* 0x000fe20000100800 */
[----:B------:R-:W-:Y:S02]  /*09c0*/  IMAD.MOV R2, RZ, RZ, -R0 ;  /* 0x000000ffff027224 */ /* 0x000fe400078e0a00 */
[C---:B------:R-:W-:Y:S01]  /*09d0*/  VIADD R3, R15.reuse, 0x1 ;  /* 0x000000010f037836 */ /* 0x040fe20000000000 */
[----:B------:R-:W-:Y:S01]  /*09e0*/  STL [R1+0x760], RZ ;  /* 0x000760ff01007387 */ /* 0x000fe20000100800 */
[C---:B------:R-:W-:Y:S02]  /*09f0*/  VIADD R0, R15.reuse, 0x2 ;  /* 0x000000020f007836 */ /* 0x040fe40000000000 */
[----:B------:R-:W-:Y:S01]  /*0a00*/  VIADD R7, R15, 0x3 ;  /* 0x000000030f077836 */ /* 0x000fe20000000000 */
[----:B------:R-:W-:Y:S01]  /*0a10*/  STL [R1+0x764], RZ ;  /* 0x000764ff01007387 */ /* 0x000fe20000100800 */
[----:B------:R-:W-:-:S02]  /*0a20*/  IMAD R2, R13, R2, R6 ;  /* 0x000000020d027224 */ /* 0x000fc400078e0206 */
[C---:B------:R-:W-:Y:S01]  /*0a30*/  VIADD R60, R15.reuse, 0x18 ;  /* 0x000000180f3c7836 */ /* 0x040fe20000000000 */
[----:B------:R-:W-:Y:S01]  /*0a40*/  STL [R1+0x768], RZ ;  /* 0x000768ff01007387 */ /* 0x000fe20000100800 */
[----:B------:R-:W-:Y:S02]  /*0a50*/  IMAD.IADD R2, R8, 0x1, R2 ;  /* 0x0000000108027824 */ /* 0x000fe400078e0202 */
[C---:B------:R-:W-:Y:S01]  /*0a60*/  VIADD R59, R15.reuse, 0x19 ;  /* 0x000000190f3b7836 */ /* 0x040fe20000000000 */
[----:B------:R-:W-:Y:S01]  /*0a70*/  STL [R1+0x76c], RZ ;  /* 0x00076cff01007387 */ /* 0x000fe20000100800 */
[C---:B------:R-:W-:Y:S02]  /*0a80*/  VIADD R58, R15.reuse, 0x1a ;  /* 0x0000001a0f3a7836 */ /* 0x040fe40000000000 */
[C---:B------:R-:W-:Y:S01]  /*0a90*/  VIADD R57, R15.reuse, 0x1b ;  /* 0x0000001b0f397836 */ /* 0x040fe20000000000 */
[----:B------:R-:W-:Y:S01]  /*0aa0*/  STL [R1+0x750], RZ ;  /* 0x000750ff01007387 */ /* 0x000fe20000100800 */
[----:B------:R-:W-:-:S02]  /*0ab0*/  VIADD R56, R15, 0x1c ;  /* 0x0000001c0f387836 */ /* 0x000fc40000000000 */
[C---:B------:R-:W-:Y:S01]  /*0ac0*/  VIADD R55, R15.reuse, 0x1d ;  /* 0x0000001d0f377836 */ /* 0x040fe20000000000 */
[----:B------:R-:W-:Y:S01]  /*0ad0*/  STL [R1+0x754], RZ ;  /* 0x000754ff01007387 */ /* 0x000fe20000100800 */
[C---:B------:R-:W-:Y:S02]  /*0ae0*/  VIADD R54, R15.reuse, 0x1e ;  /* 0x0000001e0f367836 */ /* 0x040fe40000000000 */
        /* <DEDUP_REMOVED lines=43> */
[----:B------:R-:W-:Y:S04]  /*0da0*/  STL [R1+0x710], RZ ;  /* 0x000710ff01007387 */ /* 0x000fe80000100800 */
        /* <DEDUP_REMOVED lines=411> */
[----:B------:R-:W-:Y:S04]  /*2760*/  STL [R1+0x16e4], R15 ;  /* 0x0016e40f01007387 */ /* 0x000fe80000100800 */
[----:B------:R0:W-:Y:S04]  /*2770*/  STL [R1+0x6c], R3 ;  /* 0x00006c0301007387 */ /* 0x0001e80000100800 */
[----:B------:R1:W-:Y:S04]  /*2780*/  STL [R1+0x68], R0 ;  /* 0x0000680001007387 */ /* 0x0003e80000100800 */
[----:B------:R2:W-:Y:S01]  /*2790*/  STL [R1+0x64], R7 ;  /* 0x0000640701007387 */ /* 0x0005e20000100800 */
[C---:B0-----:R-:W-:Y:S01]  /*27a0*/  VIADD R3, R15.reuse, 0x4 ;  /* 0x000000040f037836 */ /* 0x041fe20000000000 */
[----:B------:R-:W0:Y:S01]  /*27b0*/  S2R R14, SR_TID.X ;  /* 0x00000000000e7919 */ /* 0x000e220000002100 */
[----:B-1----:R-:W-:-:S03]  /*27c0*/  VIADD R0, R15, 0x5 ;  /* 0x000000050f007836 */ /* 0x002fc60000000000 */
[----:B------:R1:W-:Y:S01]  /*27d0*/  STL [R1+0x60], R3 ;  /* 0x0000600301007387 */ /* 0x0003e20000100800 */
[----:B--2---:R-:W-:-:S03]  /*27e0*/  VIADD R7, R15, 0x6 ;  /* 0x000000060f077836 */ /* 0x004fc60000000000 */
[----:B------:R2:W-:Y:S04]  /*27f0*/  STL [R1+0x5c], R0 ;  /* 0x00005c0001007387 */ /* 0x0005e80000100800 */
[----:B------:R3:W-:Y:S01]  /*2800*/  STL [R1+0x58], R7 ;  /* 0x0000580701007387 */ /* 0x0007e20000100800 */
[C---:B-1----:R-:W-:Y:S02]  /*2810*/  VIADD R3, R15.reuse, 0x7 ;  /* 0x000000070f037836 */ /* 0x042fe40000000000 */
[----:B--2---:R-:W-:-:S03]  /*2820*/  VIADD R0, R15, 0x8 ;  /* 0x000000080f007836 */ /* 0x004fc60000000000 */
[----:B------:R1:W-:Y:S01]  /*2830*/  STL [R1+0x54], R3 ;  /* 0x0000540301007387 */ /* 0x0003e20000100800 */
[----:B---3--:R-:W-:-:S03]  /*2840*/  VIADD R7, R15, 0x9 ;  /* 0x000000090f077836 */ /* 0x008fc60000000000 */
[----:B------:R2:W-:Y:S04]  /*2850*/  STL [R1+0x50], R0 ;  /* 0x0000500001007387 */ /* 0x0005e80000100800 */
[----:B------:R3:W-:Y:S01]  /*2860*/  STL [R1+0x4c], R7 ;  /* 0x00004c0701007387 */ /* 0x0007e20000100800 */
[C---:B-1----:R-:W-:Y:S01]  /*2870*/  VIADD R3, R15.reuse, 0xa ;  /* 0x0000000a0f037836 */ /* 0x042fe20000000000 */
[----:B0-----:R-:W-:Y:S01]  /*2880*/  LOP3.LUT R6, R14, 0x1f, RZ, 0xc0, !PT ;  /* 0x0000001f0e067812 */ /* 0x001fe200078ec0ff */
[----:B--2---:R-:W-:-:S03]  /*2890*/  VIADD R0, R15, 0xb ;  /* 0x0000000b0f007836 */ /* 0x004fc60000000000 */
[----:B------:R0:W-:Y:S01]  /*28a0*/  STL [R1+0x48], R3 ;  /* 0x0000480301007387 */ /* 0x0001e20000100800 */
[C---:B------:R-:W-:Y:S01]  /*28b0*/  VIADD R14, R15.reuse, 0x36 ;  /* 0x000000360f0e7836 */ /* 0x040fe20000000000 */
[----:B------:R-:W-:Y:S01]  /*28c0*/  PRMT R21, R6, 0x6540, R2 ;  /* 0x0000654006157816 */ /* 0x000fe20000000002 */
[----:B---3--:R-:W-:Y:S01]  /*28d0*/  VIADD R7, R15, 0xc ;  /* 0x0000000c0f077836 */ /* 0x008fe20000000000 */
[----:B------:R1:W-:Y:S02]  /*28e0*/  STL [R1+0x44], R0 ;  /* 0x0000440001007387 */ /* 0x0003e40000100800 */
[----:B------:R-:W-:Y:S02]  /*28f0*/  LOP3.LUT R61, R21, 0xe0, RZ, 0xfc, !PT ;  /* 0x000000e0153d7812 */ /* 0x000fe400078efcff */
[----:B------:R2:W-:Y:S01]  /*2900*/  STL [R1+0x40], R7 ;  /* 0x0000400701007387 */ /* 0x0005e20000100800 */
[C---:B0-----:R-:W-:Y:S02]  /*2910*/  VIADD R3, R15.reuse, 0xd ;  /* 0x0000000d0f037836 */ /* 0x041fe40000000000 */
[----:B-1----:R-:W-:-:S03]  /*2920*/  VIADD R0, R15, 0xe ;  /* 0x0000000e0f007836 */ /* 0x002fc60000000000 */
[----:B------:R0:W-:Y:S01]  /*2930*/  STL [R1+0x3c], R3 ;  /* 0x00003c0301007387 */ /* 0x0001e20000100800 */
[----:B--2---:R-:W-:-:S03]  /*2940*/  VIADD R7, R15, 0xf ;  /* 0x0000000f0f077836 */ /* 0x004fc60000000000 */
[----:B------:R1:W-:Y:S04]  /*2950*/  STL [R1+0x38], R0 ;  /* 0x0000380001007387 */ /* 0x0003e80000100800 */
        /* <DEDUP_REMOVED lines=15> */
[----:B------:R-:W-:Y:S01]  /*2a50*/  STL [R1+0x18], R3 ;  /* 0x0000180301007387 */ /* 0x000fe20000100800 */
[----:B--2---:R-:W-:-:S03]  /*2a60*/  VIADD R7, R15, 0x3d ;  /* 0x0000003d0f077836 */ /* 0x004fc60000000000 */
[----:B------:R0:W-:Y:S02]  /*2a70*/  STL [R1+0xc], R0 ;  /* 0x00000c0001007387 */ /* 0x0001e40000100800 */
[----:B0-----:R-:W-:-:S05]  /*2a80*/  IMAD.SHL.U32 R0, R2, 0x100, RZ ;  /* 0x0000010002007824 */ /* 0x001fca00078e00ff */
[C-C-:B------:R-:W-:Y:S02]  /*2a90*/  LOP3.LUT R3, R0.reuse, 0x20, R6.reuse, 0xfe, !PT ;  /* 0x0000002000037812 */ /* 0x140fe400078efe06 */
[C-C-:B------:R-:W-:Y:S02]  /*2aa0*/  LOP3.LUT R2, R0.reuse, 0x40, R6.reuse, 0xfe, !PT ;  /* 0x0000004000027812 */ /* 0x140fe400078efe06 */
[----:B------:R-:W-:Y:S01]  /*2ab0*/  LOP3.LUT R0, R0, 0x60, R6, 0xfe, !PT ;  /* 0x0000006000007812 */ /* 0x000fe200078efe06 */
[----:B------:R0:W-:Y:S01]  /*2ac0*/  STL [R1+0x1c78], R3 ;  /* 0x001c780301007387 */ /* 0x0001e20000100800 */
[----:B------:R-:W-:-:S03]  /*2ad0*/  VIADD R6, R15, 0x3e ;  /* 0x0000003e0f067836 */ /* 0x000fc60000000000 */
[----:B------:R-:W-:Y:S04]  /*2ae0*/  STL [R1+0x1c6c], R21 ;  /* 0x001c6c1501007387 */ /* 0x000fe80000100800 */
[----:B------:R1:W-:Y:S01]  /*2af0*/  STL [R1+0x1c74], R2 ;  /* 0x001c740201007387 */ /* 0x0003e20000100800 */
[----:B0-----:R-:W-:Y:S01]  /*2b00*/  VIADD R3, R15, 0x3f ;  /* 0x0000003f0f037836 */ /* 0x001fe20000000000 */
[C---:B------:R-:W-:Y:S02]  /*2b10*/  LOP3.LUT R15, R21.reuse, 0x80, RZ, 0xfc, !PT ;  /* 0x00000080150f7812 */ /* 0x040fe400078efcff */
[----:B------:R0:W-:Y:S04]  /*2b20*/  STL [R1+0x1c70], R0 ;  /* 0x001c700001007387 */ /* 0x0001e80000100800 */
[----:B------:R2:W-:Y:S01]  /*2b30*/  STL [R1+0x1c88], R15 ;  /* 0x001c880f01007387 */ /* 0x0005e20000100800 */
[----:B-1----:R-:W-:-:S02]  /*2b40*/  LOP3.LUT R2, R21, 0xa0, RZ, 0xfc, !PT ;  /* 0x000000a015027812 */ /* 0x002fc400078efcff */
[----:B0-----:R-:W-:-:S03]  /*2b50*/  LOP3.LUT R0, R21, 0xc0, RZ, 0xfc, !PT ;  /* 0x000000c015007812 */ /* 0x001fc600078efcff */
[----:B------:R2:W-:Y:S04]  /*2b60*/  STL [R1+0x1c84], R2 ;  /* 0x001c840201007387 */ /* 0x0005e80000100800 */
[----:B------:R2:W-:Y:S04]  /*2b70*/  STL [R1+0x1c80], R0 ;  /* 0x001c800001007387 */ /* 0x0005e80000100800 */
[----:B------:R2:W-:Y:S01]  /*2b80*/  STL [R1+0x1c7c], R61 ;  /* 0x001c7c3d01007387 */ /* 0x0005e20000100800 */
[----:B------:R-:W-:Y:S05]  /*2b90*/  @!P0 BRA `(.L_x_0) ;  /* 0x00000af000388947 */ /* 0x000fea0003800000 */
[----:B--2---:R-:W-:Y:S01]  /*2ba0*/  IABS R15, R4 ;  /* 0x00000004000f7213 */ /* 0x004fe20000000000 */
[----:B------:R0:W-:Y:S01]  /*2bb0*/  STL [R1+0x44f8], R56 ;  /* 0x0044f83801007387 */ /* 0x0001e20000100800 */
[----:B------:R-:W-:Y:S01]  /*2bc0*/  IABS R0, R5 ;  /* 0x0000000500007213 */ /* 0x000fe20000000000 */
[----:B------:R-:W-:Y:S01]  /*2bd0*/  IMAD.MOV.U32 R24, RZ, RZ, RZ ;  /* 0x000000ffff187224 */ /* 0x000fe200078e00ff */
[----:B------:R-:W1:Y:S01]  /*2be0*/  I2F.RP R2, R15 ;  /* 0x0000000f00027306 */ /* 0x000e620000209400 */
[----:B------:R-:W-:Y:S01]  /*2bf0*/  IABS R50, R3 ;  /* 0x0000000300327213 */ /* 0x000fe20000000000 */
[----:B------:R-:W-:Y:S01]  /*2c00*/  ULDC.64 UR6, c[0x0][0x218] ;  /* 0x0000860000067ab9 */ /* 0x000fe20000000a00 */
[----:B------:R-:W-:Y:S01]  /*2c10*/  IABS R43, R21 ;  /* 0x00000015002b7213 */ /* 0x000fe20000000000 */
[----:B------:R-:W-:Y:S01]  /*2c20*/  ULDC UR5, c[0x0][0x240] ;  /* 0x0000900000057ab9 */ /* 0x000fe20000000800 */
[----:B------:R-:W-:Y:S01]  /*2c30*/  ISETP.GE.AND P5, PT, R3, RZ, PT ;  /* 0x000000ff0300720c */ /* 0x000fe20003fa6270 */
[----:B------:R-:W-:Y:S01]  /*2c40*/  ULDC UR55, c[0x0][0x234] ;  /* 0x00008d0000377ab9 */ /* 0x000fe20000000800 */
[----:B0-----:R-:W2:Y:S01]  /*2c50*/  LDL R56, [R1+0x1c78] ;  /* 0x001c780001387983 */ /* 0x001ea20000100800 */
[----:B------:R-:W0:Y:S01]  /*2c60*/  I2F.RP R26, R0 ;  /* 0x00000000001a7306 */ /* 0x000e220000209400 */
[----:B------:R-:W-:Y:S01]  /*2c70*/  ULDC.64 UR34, c[0x0][0x210] ;  /* 0x0000840000227ab9 */ /* 0x000fe20000000a00 */
[----:B------:R-:W-:Y:S01]  /*2c80*/  ULDC UR61, c[0x0][0x238] ;  /* 0x00008e00003d7ab9 */ /* 0x000fe20000000800 */
[----:B------:R3:W-:Y:S01]  /*2c90*/  STL [R1+0x44f4], R57 ;  /* 0x0044f43901007387 */ /* 0x0007e20000100800 */
[----:B------:R-:W-:Y:S01]  /*2ca0*/  ULDC UR56, c[0x0][0x238] ;  /* 0x00008e0000387ab9 */ /* 0x000fe20000000800 */
[----:B------:R-:W-:Y:S01]  /*2cb0*/  ULDC UR57, c[0x0][0x238] ;  /* 0x00008e0000397ab9 */ /* 0x000fe20000000800 */
[----:B------:R-:W-:Y:S01]  /*2cc0*/  ULDC UR58, c[0x0][0x238] ;  /* 0x00008e00003a7ab9 */ /* 0x000fe20000000800 */
[----:B------:R-:W-:Y:S01]  /*2cd0*/  ULDC UR59, c[0x0][0x238] ;  /* 0x00008e00003b7ab9 */ /* 0x000fe20000000800 */
[----:B-1----:R-:W1:Y:S01]  /*2ce0*/  MUFU.RCP R2, R2 ;  /* 0x0000000200027308 */ /* 0x002e620000001000 */
[----:B------:R-:W-:Y:S01]  /*2cf0*/  ULDC UR60, c[0x0][0x238] ;  /* 0x00008e00003c7ab9 */ /* 0x000fe20000000800 */
[----:B------:R-:W-:Y:S01]  /*2d00*/  ULDC UR8, c[0x0][0x238] ;  /* 0x00008e0000087ab9 */ /* 0x000fe20000000800 */
[----:B------:R-:W-:Y:S01]  /*2d10*/  ULDC UR9, c[0x0][0x238] ;  /* 0x00008e0000097ab9 */ /* 0x000fe20000000800 */
[----:B------:R-:W-:Y:S01]  /*2d20*/  ULDC UR10, c[0x0][0x238] ;  /* 0x00008e00000a7ab9 */ /* 0x000fe20000000800 */
[----:B---3--:R-:W3:Y:S01]  /*2d30*/  LDL R57, [R1+0x1c74] ;  /* 0x001c740001397983 */ /* 0x008ee20000100800 */
[----:B------:R-:W-:Y:S01]  /*2d40*/  ULDC UR11, c[0x0][0x238] ;  /* 0x00008e00000b7ab9 */ /* 0x000fe20000000800 */
[----:B------:R-:W-:Y:S01]  /*2d50*/  ULDC UR12, c[0x0][0x238] ;  /* 0x00008e00000c7ab9 */ /* 0x000fe20000000800 */
[----:B0-----:R-:W0:Y:S01]  /*2d60*/  MUFU.RCP R26, R26 ;  /* 0x0000001a001a7308 */ /* 0x001e220000001000 */
[----:B------:R4:W-:Y:S01]  /*2d70*/  STL [R1+0x44f0], R58 ;  /* 0x0044f03a01007387 */ /* 0x0009e20000100800 */
[----:B------:R-:W-:Y:S01]  /*2d80*/  ULDC UR13, c[0x0][0x238] ;  /* 0x00008e00000d7ab9 */ /* 0x000fe20000000800 */
        /* <DEDUP_REMOVED lines=8> */
[----:B----4-:R-:W4:Y:S01]  /*2e10*/  LDL R58, [R1+0x1c70] ;  /* 0x001c7000013a7983 */ /* 0x010f220000100800 */
[----:B------:R-:W-:Y:S01]  /*2e20*/  ULDC UR22, c[0x0][0x238] ;  /* 0x00008e0000167ab9 */ /* 0x000fe20000000800 */
[----:B------:R-:W-:Y:S01]  /*2e30*/  ULDC UR23, c[0x0][0x238] ;  /* 0x00008e0000177ab9 */ /* 0x000fe20000000800 */
[----:B------:R-:W-:Y:S01]  /*2e40*/  ULDC UR24, c[0x0][0x238] ;  /* 0x00008e0000187ab9 */ /* 0x000fe20000000800 */
[----:B------:R5:W-:Y:S01]  /*2e50*/  STL [R1+0x44ec], R59 ;  /* 0x0044ec3b01007387 */ /* 0x000be20000100800 */
[----:B-1----:R-:W-:Y:S01]  /*2e60*/  VIADD R2, R2, 0xffffffe ;  /* 0x0ffffffe02027836 */ /* 0x002fe20000000000 */
        /* <DEDUP_REMOVED lines=8> */
[----:B-----5:R-:W5:Y:S01]  /*2ef0*/  LDL R59, [R1+0x1c88] ;  /* 0x001c8800013b7983 */ /* 0x020f620000100800 */
[----:B------:R-:W-:Y:S01]  /*2f00*/  ULDC UR37, c[0x0][0x238] ;  /* 0x00008e0000257ab9 */ /* 0x000fe20000000800 */
[----:B------:R-:W-:Y:S01]  /*2f10*/  ULDC UR38, c[0x0][0x238] ;  /* 0x00008e0000267ab9 */ /* 0x000fe20000000800 */
[----:B------:R-:W-:Y:S01]  /*2f20*/  ULDC UR39, c[0x0][0x238] ;  /* 0x00008e0000277ab9 */ /* 0x000fe20000000800 */
[----:B------:R1:W-:Y:S01]  /*2f30*/  STL [R1+0x44e8], R60 ;  /* 0x0044e83c01007387 */ /* 0x0003e20000100800 */
[----:B------:R-:W1:Y:S01]  /*2f40*/  F2I.FTZ.U32.TRUNC.NTZ R25, R2 ;  /* 0x0000000200197305 */ /* 0x000e62000021f000 */
[----:B0-----:R-:W-:Y:S01]  /*2f50*/  VIADD R26, R26, 0xffffffe ;  /* 0x0ffffffe1a1a7836 */ /* 0x001fe20000000000 */
[----:B------:R-:W-:Y:S01]  /*2f60*/  ULDC UR40, c[0x0][0x238] ;  /* 0x00008e0000287ab9 */ /* 0x000fe20000000800 */
[----:B------:R-:W-:Y:S01]  /*2f70*/  ULDC UR41, c[0x0][0x238] ;  /* 0x00008e0000297ab9 */ /* 0x000fe20000000800 */
[----:B------:R-:W-:Y:S01]  /*2f80*/  ULDC UR42, c[0x0][0x238] ;  /* 0x00008e00002a7ab9 */ /* 0x000fe20000000800 */
[----:B------:R-:W-:Y:S01]  /*2f90*/  ULDC UR43, c[0x0][0x238] ;  /* 0x00008e00002b7ab9 */ /* 0x000fe20000000800 */
[----:B------:R-:W-:Y:S01]  /*2fa0*/  ULDC UR44, c[0x0][0x238] ;  /* 0x00008e00002c7ab9 */ /* 0x000fe20000000800 */
[----:B------:R-:W-:Y:S01]  /*2fb0*/  ULDC UR45, c[0x0][0x238] ;  /* 0x00008e00002d7ab9 */ /* 0x000fe20000000800 */
[----:B------:R-:W-:Y:S01]  /*2fc0*/  ULDC UR46, c[0x0][0x238] ;  /* 0x00008e00002e7ab9 */ /* 0x000fe20000000800 */
[----:B-1----:R-:W5:Y:S01]  /*2fd0*/  LDL R60, [R1+0x1c84] ;  /* 0x001c8400013c7983 */ /* 0x002f620000100800 */
[----:B------:R-:W-:Y:S01]  /*2fe0*/  ULDC UR47, c[0x0][0x238] ;  /* 0x00008e00002f7ab9 */ /* 0x000fe20000000800 */
[----:B------:R-:W-:Y:S01]  /*2ff0*/  ULDC UR48, c[0x0][0x238] ;  /* 0x00008e0000307ab9 */ /* 0x000fe20000000800 */
[----:B------:R-:W-:Y:S01]  /*3000*/  ULDC UR49, c[0x0][0x238] ;  /* 0x00008e0000317ab9 */ /* 0x000fe20000000800 */
[----:B------:R0:W-:Y:S01]  /*3010*/  STL [R1+0x44cc], R5 ;  /* 0x0044cc0501007387 */ /* 0x0001e20000100800 */
[----:B------:R1:W1:Y:S01]  /*3020*/  F2I.FTZ.U32.TRUNC.NTZ R27, R26 ;  /* 0x0000001a001b7305 */ /* 0x000262000021f000 */
[----:B------:R-:W-:Y:S01]  /*3030*/  ULDC UR50, c[0x0][0x238] ;  /* 0x00008e0000327ab9 */ /* 0x000fe20000000800 */
[----:B------:R-:W-:Y:S01]  /*3040*/  ULDC UR51, c[0x0][0x238] ;  /* 0x00008e0000337ab9 */ /* 0x000fe20000000800 */
[----:B------:R-:W-:Y:S01]  /*3050*/  ULDC UR52, c[0x0][0x238] ;  /* 0x00008e0000347ab9 */ /* 0x000fe20000000800 */
[----:B------:R-:W-:Y:S01]  /*3060*/  ULDC UR53, c[0x0][0x238] ;  /* 0x00008e0000357ab9 */ /* 0x000fe20000000800 */
[----:B------:R-:W-:Y:S01]  /*3070*/  ULDC UR54, c[0x0][0x238] ;  /* 0x00008e0000367ab9 */ /* 0x000fe20000000800 */
[----:B0-----:R-:W5:Y:S01]  /*3080*/  LDL R5, [R1+0x1c80] ;  /* 0x001c800001057983 */ /* 0x001f620000100800 */
[----:B------:R-:W-:Y:S01]  /*3090*/  IMAD.MOV R2, RZ, RZ, -R25 ;  /* 0x000000ffff027224 */ /* 0x000fe200078e0a19 */
[----:B------:R-:W-:Y:S01]  /*30a0*/  IABS R3, R7 ;  /* 0x0000000700037213 */ /* 0x000fe20000000000 */
[----:B-1----:R-:W-:-:S02]  /*30b0*/  IMAD.MOV.U32 R26, RZ, RZ, RZ ;  /* 0x000000ffff1a7224 */ /* 0x002fc400078e00ff */
[----:B------:R-:W-:Y:S02]  /*30c0*/  IMAD R45, R2, R15, RZ ;  /* 0x0000000f022d7224 */ /* 0x000fe400078e02ff */
[----:B------:R-:W-:Y:S02]  /*30d0*/  IMAD.MOV R2, RZ, RZ, -R27 ;  /* 0x000000ffff027224 */ /* 0x000fe400078e0a1b */
[----:B------:R-:W-:-:S04]  /*30e0*/  IMAD.HI.U32 R45, R25, R45, R24 ;  /* 0x0000002d192d7227 */ /* 0x000fc800078e0018 */
[----:B------:R-:W-:Y:S02]  /*30f0*/  IMAD R2, R2, R0, RZ ;  /* 0x0000000002027224 */ /* 0x000fe400078e02ff */
[----:B------:R-:W-:-:S04]  /*3100*/  IMAD.HI.U32 R44, R45, R43, RZ ;  /* 0x0000002b2d2c7227 */ /* 0x000fc800078e00ff */
[----:B------:R-:W-:Y:S01]  /*3110*/  IMAD.HI.U32 R2, R27, R2, R26 ;  /* 0x000000021b027227 */ /* 0x000fe200078e001a */
[----:B------:R-:W-:-:S03]  /*3120*/  IABS R26, R61 ;  /* 0x0000003d001a7213 */ /* 0x000fc60000000000 */
[----:B------:R-:W-:Y:S02]  /*3130*/  IMAD.MOV R44, RZ, RZ, -R44 ;  /* 0x000000ffff2c7224 */ /* 0x000fe400078e0a2c */
[----:B------:R-:W-:-:S04]  /*3140*/  IMAD.HI.U32 R51, R2, R50, RZ ;  /* 0x0000003202337227 */ /* 0x000fc800078e00ff */
[----:B------:R-:W-:Y:S02]  /*3150*/  IMAD.MOV R51, RZ, RZ, -R51 ;  /* 0x000000ffff337224 */ /* 0x000fe400078e0a33 */
[C---:B------:R-:W-:Y:S02]  /*3160*/  IMAD R43, R15.reuse, R44, R43 ;  /* 0x0000002c0f2b7224 */ /* 0x040fe400078e022b */
[----:B------:R-:W-:Y:S02]  /*3170*/  IMAD R50, R0, R51, R50 ;  /* 0x0000003300327224 */ /* 0x000fe400078e0232 */
[----:B------:R-:W5:Y:S01]  /*3180*/  LDL R51, [R1+0x1c6c] ;  /* 0x001c6c0001337983 */ /* 0x000f620000100800 */
[----:B------:R-:W-:-:S13]  /*3190*/  ISETP.GT.U32.AND P4, PT, R15, R43, PT ;  /* 0x0000002b0f00720c */ /* 0x000fda0003f84070 */
[----:B------:R-:W-:Y:S01]  /*31a0*/  @!P4 IMAD.IADD R43, R43, 0x1, -R15 ;  /* 0x000000012b2bc824 */ /* 0x000fe200078e0a0f */
[----:B--2---:R-:W-:-:S05]  /*31b0*/  IABS R25, R56 ;  /* 0x0000003800197213 */ /* 0x004fca0000000000 */
[----:B------:R-:W-:-:S04]  /*31c0*/  IMAD.HI.U32 R42, R45, R25, RZ ;  /* 0x000000192d2a7227 */ /* 0x000fc800078e00ff */
[----:B------:R-:W-:-:S04]  /*31d0*/  IMAD.MOV R42, RZ, RZ, -R42 ;  /* 0x000000ffff2a7224 */ /* 0x000fc800078e0a2a */
[----:B------:R-:W-:Y:S01]  /*31e0*/  IMAD R25, R15, R42, R25 ;  /* 0x0000002a0f197224 */ /* 0x000fe200078e0219 */
[----:B---3--:R-:W-:-:S04]  /*31f0*/  IABS R21, R57 ;  /* 0x0000003900157213 */ /* 0x008fc80000000000 */
[----:B------:R-:W-:Y:S01]  /*3200*/  ISETP.GT.U32.AND P6, PT, R15, R25, PT ;  /* 0x000000190f00720c */ /* 0x000fe20003fc4070 */
[----:B------:R-:W-:-:S04]  /*3210*/  IMAD.HI.U32 R24, R45, R21, RZ ;  /* 0x000000152d187227 */ /* 0x000fc800078e00ff */
[----:B------:R-:W-:-:S04]  /*3220*/  IMAD.MOV R24, RZ, RZ, -R24 ;  /* 0x000000ffff187224 */ /* 0x000fc800078e0a18 */
[----:B------:R-:W-:Y:S01]  /*3230*/  IMAD R27, R15, R24, R21 ;  /* 0x000000180f1b7224 */ /* 0x000fe200078e0215 */
[----:B----4-:R-:W-:-:S03]  /*3240*/  IABS R42, R58 ;  /* 0x0000003a002a7213 */ /* 0x010fc60000000000 */
[----:B------:R-:W-:Y:S01]  /*3250*/  @!P6 IMAD.IADD R25, R25, 0x1, -R15 ;  /* 0x000000011919e824 */ /* 0x000fe200078e0a0f */
[----:B------:R-:W-:Y:S01]  /*3260*/  ISETP.GT.U32.AND P0, PT, R15, R27, PT ;  /* 0x0000001b0f00720c */ /* 0x000fe20003f04070 */
[----:B------:R-:W-:-:S04]  /*3270*/  IMAD.HI.U32 R49, R45, R42, RZ ;  /* 0x0000002a2d317227 */ /* 0x000fc800078e00ff */
[----:B------:R-:W-:-:S04]  /*3280*/  IMAD.MOV R49, RZ, RZ, -R49 ;  /* 0x000000ffff317224 */ /* 0x000fc800078e0a31 */
[----:B------:R-:W-:Y:S01]  /*3290*/  IMAD R42, R15, R49, R42 ;  /* 0x000000310f2a7224 */ /* 0x000fe200078e022a */
[----:B-----5:R-:W-:Y:S01]  /*32a0*/  IABS R44, R59 ;  /* 0x0000003b002c7213 */ /* 0x020fe20000000000 */
[----:B------:R-:W-:-:S03]  /*32b0*/  IMAD.HI.U32 R49, R2, R3, RZ ;  /* 0x0000000302317227 */ /* 0x000fc600078e00ff */
[----:B------:R-:W-:Y:S01]  /*32c0*/  ISETP.GT.U32.AND P3, PT, R15, R42, PT ;  /* 0x0000002a0f00720c */ /* 0x000fe20003f64070 */
[----:B------:R-:W-:-:S04]  /*32d0*/  IMAD.HI.U32 R48, R45, R44, RZ ;  /* 0x0000002c2d307227 */ /* 0x000fc800078e00ff */
[----:B------:R-:W-:Y:S02]  /*32e0*/  IMAD.MOV R48, RZ, RZ, -R48 ;  /* 0x000000ffff307224 */ /* 0x000fe400078e0a30 */
[----:B------:R-:W-:Y:S01]  /*32f0*/  @!P0 IMAD.IADD R27, R27, 0x1, -R15 ;  /* 0x000000011b1b8824 */ /* 0x000fe200078e0a0f */
[C---:B------:R-:W-:Y:S01]  /*3300*/  ISETP.GT.U32.AND P0, PT, R15.reuse, R43, PT ;  /* 0x0000002b0f00720c */ /* 0x040fe20003f04070 */
[----:B------:R-:W-:Y:S01]  /*3310*/  IMAD R44, R15, R48, R44 ;  /* 0x000000300f2c7224 */ /* 0x000fe200078e022c */
[----:B------:R-:W-:-:S03]  /*3320*/  IABS R24, R60 ;  /* 0x0000003c00187213 */ /* 0x000fc60000000000 */
[----:B------:R-:W-:Y:S01]  /*3330*/  @!P3 IMAD.IADD R42, R42, 0x1, -R15 ;  /* 0x000000012a2ab824 */ /* 0x000fe200078e0a0f */
[----:B------:R-:W-:Y:S01]  /*3340*/  ISETP.GT.U32.AND P1, PT, R15, R44, PT ;  /* 0x0000002c0f00720c */ /* 0x000fe20003f24070 */
[----:B------:R-:W-:Y:S01]  /*3350*/  IMAD.HI.U32 R47, R45, R24, RZ ;  /* 0x000000182d2f7227 */ /* 0x000fe200078e00ff */
[----:B------:R-:W-:-:S03]  /*3360*/  ISETP.GT.U32.AND P3, PT, R15, R27, PT ;  /* 0x0000001b0f00720c */ /* 0x000fc60003f64070 */
[----:B------:R-:W-:-:S04]  /*3370*/  IMAD.MOV R47, RZ, RZ, -R47 ;  /* 0x000000ffff2f7224 */ /* 0x000fc800078e0a2f */
[----:B------:R-:W-:Y:S01]  /*3380*/  IMAD R24, R15, R47, R24 ;  /* 0x0000002f0f187224 */ /* 0x000fe200078e0218 */
[----:B------:R-:W-:Y:S01]  /*3390*/  IABS R21, R5 ;  /* 0x0000000500157213 */ /* 0x000fe20000000000 */
[--C-:B------:R-:W-:Y:S01]  /*33a0*/  @!P0 IMAD.IADD R43, R43, 0x1, -R15.reuse ;  /* 0x000000012b2b8824 */ /* 0x100fe200078e0a0f */
[----:B------:R-:W-:Y:S01]  /*33b0*/  IABS R47, R6 ;  /* 0x00000006002f7213 */ /* 0x000fe20000000000 */
[----:B------:R-:W-:Y:S01]  /*33c0*/  @!P1 IMAD.IADD R44, R44, 0x1, -R15 ;  /* 0x000000012c2c9824 */ /* 0x000fe200078e0a0f */
[----:B------:R-:W-:Y:S01]  /*33d0*/  ISETP.GT.U32.AND P2, PT, R15, R24, PT ;  /* 0x000000180f00720c */ /* 0x000fe20003f44070 */
[----:B------:R-:W-:Y:S01]  /*33e0*/  IMAD.HI.U32 R46, R45, R21, RZ ;  /* 0x000000152d2e7227 */ /* 0x000fe200078e00ff */
[----:B------:R-:W-:-:S03]  /*33f0*/  ISETP.GT.U32.AND P1, PT, R15, R25, PT ;  /* 0x000000190f00720c */ /* 0x000fc60003f24070 */
[----:B------:R-:W-:Y:S02]  /*3400*/  IMAD.MOV R46, RZ, RZ, -R46 ;  /* 0x000000ffff2e7224 */ /* 0x000fe400078e0a2e */
[----:B------:R-:W-:-:S04]  /*3410*/  IMAD.HI.U32 R45, R45, R26, RZ ;  /* 0x0000001a2d2d7227 */ /* 0x000fc800078e00ff */
[----:B------:R-:W-:Y:S02]  /*3420*/  IMAD R21, R15, R46, R21 ;  /* 0x0000002e0f157224 */ /* 0x000fe400078e0215 */
[----:B------:R-:W-:Y:S01]  /*3430*/  @!P3 IMAD.IADD R27, R27, 0x1, -R15 ;  /* 0x000000011b1bb824 */ /* 0x000fe200078e0a0f */
[C---:B------:R-:W-:Y:S01]  /*3440*/  ISETP.GT.U32.AND P0, PT, R15.reuse, R44, PT ;  /* 0x0000002c0f00720c */ /* 0x040fe20003f04070 */
[----:B------:R-:W-:Y:S01]  /*3450*/  IMAD.MOV R45, RZ, RZ, -R45 ;  /* 0x000000ffff2d7224 */ /* 0x000fe200078e0a2d */
[C---:B------:R-:W-:Y:S01]  /*3460*/  ISETP.GT.U32.AND P4, PT, R15.reuse, R21, PT ;  /* 0x000000150f00720c */ /* 0x040fe20003f84070 */
[--C-:B------:R-:W-:Y:S01]  /*3470*/  @!P2 IMAD.IADD R24, R24, 0x1, -R15.reuse ;  /* 0x000000011818a824 */ /* 0x100fe200078e0a0f */
[----:B------:R-:W-:Y:S01]  /*3480*/  IABS R46, R8 ;  /* 0x00000008002e7213 */ /* 0x000fe20000000000 */
[----:B------:R-:W-:Y:S01]  /*3490*/  IMAD R26, R15, R45, R26 ;  /* 0x0000002d0f1a7224 */ /* 0x000fe200078e021a */
[----:B------:R-:W-:Y:S01]  /*34a0*/  ISETP.GE.AND P2, PT, R6, RZ, PT ;  /* 0x000000ff0600720c */ /* 0x000fe20003f46270 */
[----:B------:R-:W-:-:S02]  /*34b0*/  @!P1 IMAD.IADD R25, R25, 0x1, -R15 ;  /* 0x0000000119199824 */ /* 0x000fc400078e0a0f */
[----:B------:R-:W-:Y:S01]  /*34c0*/  IMAD.HI.U32 R45, R2, R47, RZ ;  /* 0x0000002f022d7227 */ /* 0x000fe200078e00ff */
[----:B------:R-:W-:-:S05]  /*34d0*/  ISETP.GT.U32.AND P6, PT, R15, R26, PT ;  /* 0x0000001a0f00720c */ /* 0x000fca0003fc4070 */
[----:B------:R-:W-:Y:S01]  /*34e0*/  @!P4 IMAD.IADD R21, R21, 0x1, -R15 ;  /* 0x000000011515c824 */ /* 0x000fe200078e0a0f */
[C---:B------:R-:W-:Y:S01]  /*34f0*/  ISETP.GT.U32.AND P4, PT, R15.reuse, R42, PT ;  /* 0x0000002a0f00720c */ /* 0x040fe20003f84070 */
[----:B------:R-:W-:Y:S02]  /*3500*/  IMAD.MOV R49, RZ, RZ, -R49 ;  /* 0x000000ffff317224 */ /* 0x000fe400078e0a31 */
[----:B------:R-:W-:Y:S01]  /*3510*/  @!P0 IMAD.IADD R44, R44, 0x1, -R15 ;  /* 0x000000012c2c8824 */ /* 0x000fe200078e0a0f */
[C---:B------:R-:W-:Y:S01]  /*3520*/  ISETP.GT.U32.AND P3, PT, R15.reuse, R21, PT ;  /* 0x000000150f00720c */ /* 0x040fe20003f64070 */
[----:B------:R-:W-:Y:S01]  /*3530*/  IMAD.HI.U32 R48, R2, R46, RZ ;  /* 0x0000002e02307227 */ /* 0x000fe200078e00ff */
[----:B------:R-:W-:-:S03]  /*3540*/  ISETP.GT.U32.AND P1, PT, R15, R24, PT ;  /* 0x000000180f00720c */ /* 0x000fc60003f24070 */
[----:B------:R-:W-:-:S04]  /*3550*/  @!P6 IMAD.IADD R26, R26, 0x1, -R15 ;  /* 0x000000011a1ae824 */ /* 0x000fc800078e0a0f */
[--C-:B------:R-:W-:Y:S01]  /*3560*/  @!P4 IMAD.IADD R42, R42, 0x1, -R15.reuse ;  /* 0x000000012a2ac824 */ /* 0x100fe200078e0a0f */
[----:B------:R-:W-:Y:S02]  /*3570*/  ISETP.GT.U32.AND P6, PT, R15, R26, PT ;  /* 0x0000001a0f00720c */ /* 0x000fe40003fc4070 */
[----:B------:R-:W-:Y:S01]  /*3580*/  ISETP.GE.AND P4, PT, R51, RZ, PT ;  /* 0x000000ff3300720c */ /* 0x000fe20003f86270 */
[--C-:B------:R-:W-:Y:S01]  /*3590*/  @!P3 IMAD.IADD R21, R21, 0x1, -R15.reuse ;  /* 0x000000011515b824 */ /* 0x100fe200078e0a0f */
[----:B------:R-:W-:Y:S01]  /*35a0*/  ISETP.GE.AND P3, PT, R56, RZ, PT ;  /* 0x000000ff3800720c */ /* 0x000fe20003f66270 */
[----:B------:R-:W-:Y:S01]  /*35b0*/  @!P1 IMAD.IADD R24, R24, 0x1, -R15 ;  /* 0x0000000118189824 */ /* 0x000fe200078e0a0f */
[----:B------:R-:W-:Y:S01]  /*35c0*/  ISETP.GE.AND P1, PT, R57, RZ, PT ;  /* 0x000000ff3900720c */ /* 0x000fe20003f26270 */
[----:B------:R-:W-:Y:S01]  /*35d0*/  IMAD.MOV R45, RZ, RZ, -R45 ;  /* 0x000000ffff2d7224 */ /* 0x000fe200078e0a2d */
[----:B------:R-:W-:Y:S01]  /*35e0*/  ISETP.GE.AND P0, PT, R58, RZ, PT ;  /* 0x000000ff3a00720c */ /* 0x000fe20003f06270 */
[C---:B------:R-:W-:Y:S01]  /*35f0*/  IMAD R3, R0.reuse, R49, R3 ;  /* 0x0000003100037224 */ /* 0x040fe200078e0203 */
[----:B------:R-:W-:Y:S01]  /*3600*/  IABS R6, R10 ;  /* 0x0000000a00067213 */ /* 0x000fe20000000000 */
[----:B------:R-:W-:Y:S01]  /*3610*/  IMAD R45, R0, R45, R47 ;  /* 0x0000002d002d7224 */ /* 0x000fe200078e022f */
[----:B------:R-:W2:Y:S01]  /*3620*/  LDL.LU R56, [R1+0x44f8] ;  /* 0x0044f80001387983 */ /* 0x000ea20000300800 */
[----:B------:R-:W-:Y:S01]  /*3630*/  @!P6 IMAD.IADD R26, R26, 0x1, -R15 ;  /* 0x000000011a1ae824 */ /* 0x000fe200078e0a0f */
[----:B------:R-:W-:Y:S01]  /*3640*/  ISETP.GE.AND P6, PT, R59, RZ, PT ;  /* 0x000000ff3b00720c */ /* 0x000fe20003fc6270 */
[----:B------:R-:W-:Y:S01]  /*3650*/  @!P4 IMAD.MOV R43, RZ, RZ, -R43 ;  /* 0x000000ffff2bc224 */ /* 0x000fe200078e0a2b */
[C---:B------:R-:W-:Y:S01]  /*3660*/  ISETP.GT.U32.AND P4, PT, R0.reuse, R50, PT ;  /* 0x000000320000720c */ /* 0x040fe20003f84070 */
[----:B------:R-:W-:Y:S01]  /*3670*/  @!P3 IMAD.MOV R25, RZ, RZ, -R25 ;  /* 0x000000ffff19b224 */ /* 0x000fe200078e0a19 */
[----:B------:R-:W-:Y:S01]  /*3680*/  ISETP.GT.U32.AND P3, PT, R0, R45, PT ;  /* 0x0000002d0000720c */ /* 0x000fe20003f64070 */
[----:B------:R-:W-:-:S02]  /*3690*/  IMAD.MOV R48, RZ, RZ, -R48 ;  /* 0x000000ffff307224 */ /* 0x000fc400078e0a30 */
[----:B------:R-:W-:Y:S01]  /*36a0*/  @!P1 IMAD.MOV R27, RZ, RZ, -R27 ;  /* 0x000000ffff1b9224 */ /* 0x000fe200078e0a1b */
[C---:B------:R-:W-:Y:S01]  /*36b0*/  ISETP.GT.U32.AND P1, PT, R0.reuse, R3, PT ;  /* 0x000000030000720c */ /* 0x040fe20003f24070 */
[----:B------:R-:W-:Y:S02]  /*36c0*/  IMAD R46, R0, R48, R46 ;  /* 0x00000030002e7224 */ /* 0x000fe400078e022e */
[----:B------:R-:W-:Y:S01]  /*36d0*/  @!P0 IMAD.MOV R42, RZ, RZ, -R42 ;  /* 0x000000ffff2a8224 */ /* 0x000fe200078e0a2a */
[----:B------:R-:W-:Y:S01]  /*36e0*/  IABS R47, R9 ;  /* 0x00000009002f7213 */ /* 0x000fe20000000000 */
[----:B------:R-:W-:Y:S01]  /*36f0*/  IMAD.HI.U32 R48, R2, R6, RZ ;  /* 0x0000000602307227 */ /* 0x000fe200078e00ff */
[----:B------:R-:W-:Y:S01]  /*3700*/  ISETP.GT.U32.AND P0, PT, R0, R46, PT ;  /* 0x0000002e0000720c */ /* 0x000fe20003f04070 */
[----:B------:R-:W3:Y:S02]  /*3710*/  LDL.LU R57, [R1+0x44f4] ;  /* 0x0044f40001397983 */ /* 0x000ee40000300800 */
[----:B------:R-:W-:Y:S01]  /*3720*/  @!P6 IMAD.MOV R44, RZ, RZ, -R44 ;  /* 0x000000ffff2ce224 */ /* 0x000fe200078e0a2c */
[----:B------:R-:W-:Y:S01]  /*3730*/  ISETP.GE.AND P6, PT, R60, RZ, PT ;  /* 0x000000ff3c00720c */ /* 0x000fe20003fc6270 */
[----:B------:R-:W-:Y:S01]  /*3740*/  @!P4 IMAD.IADD R50, R50, 0x1, -R0 ;  /* 0x000000013232c824 */ /* 0x000fe200078e0a00 */
[----:B------:R-:W-:Y:S01]  /*3750*/  ISETP.GE.AND P4, PT, R5, RZ, PT ;  /* 0x000000ff0500720c */ /* 0x000fe20003f86270 */
[----:B------:R-:W-:Y:S01]  /*3760*/  IMAD.MOV R48, RZ, RZ, -R48 ;  /* 0x000000ffff307224 */ /* 0x000fe200078e0a30 */
[----:B------:R-:W4:Y:S01]  /*3770*/  LDL.LU R58, [R1+0x44f0] ;  /* 0x0044f000013a7983 */ /* 0x000f220000300800 */
[----:B------:R-:W-:Y:S01]  /*3780*/  @!P3 IMAD.IADD R45, R45, 0x1, -R0 ;  /* 0x000000012d2db824 */ /* 0x000fe200078e0a00 */
[----:B------:R-:W-:Y:S01]  /*3790*/  ISETP.GE.AND P3, PT, R61, RZ, PT ;  /* 0x000000ff3d00720c */ /* 0x000fe20003f66270 */
[----:B------:R-:W-:Y:S01]  /*37a0*/  IMAD R6, R0, R48, R6 ;  /* 0x0000003000067224 */ /* 0x000fe200078e0206 */
[----:B------:R-:W-:Y:S01]  /*37b0*/  LOP3.LUT R48, RZ, R4, RZ, 0x33, !PT ;  /* 0x00000004ff307212 */ /* 0x000fe200078e33ff */
[--C-:B------:R-:W-:Y:S01]  /*37c0*/  @!P1 IMAD.IADD R3, R3, 0x1, -R0.reuse ;  /* 0x0000000103039824 */ /* 0x100fe200078e0a00 */
[----:B------:R-:W-:Y:S01]  /*37d0*/  ISETP.NE.AND P1, PT, R4, RZ, PT ;  /* 0x000000ff0400720c */ /* 0x000fe20003f25270 */
[----:B------:R-:W-:Y:S01]  /*37e0*/  @!P0 IMAD.IADD R46, R46, 0x1, -R0 ;  /* 0x000000012e2e8824 */ /* 0x000fe200078e0a00 */
[----:B------:R-:W5:Y:S02]  /*37f0*/  LDL.LU R59, [R1+0x44ec] ;  /* 0x0044ec00013b7983 */ /* 0x000f640000300800 */
[----:B------:R-:W-:-:S02]  /*3800*/  SEL R43, R48, R43, !P1 ;  /* 0x0000002b302b7207 */ /* 0x000fc40004800000 */
[----:B------:R-:W-:Y:S01]  /*3810*/  SEL R5, R48, R25, !P1 ;  /* 0x0000001930057207 */ /* 0x000fe20004800000 */
[----:B------:R-:W-:Y:S01]  /*3820*/  @!P6 IMAD.MOV R24, RZ, RZ, -R24 ;  /* 0x000000ffff18e224 */ /* 0x000fe200078e0a18 */
[----:B------:R-:W-:Y:S01]  /*3830*/  ISETP.GT.U32.AND P0, PT, R0, R50, PT ;  /* 0x000000320000720c */ /* 0x000fe20003f04070 */
[----:B------:R-:W-:Y:S01]  /*3840*/  IMAD.HI.U32 R15, R2, R47, RZ ;  /* 0x0000002f020f7227 */ /* 0x000fe200078e00ff */
[----:B------:R-:W5:Y:S01]  /*3850*/  LDL.LU R60, [R1+0x44e8] ;  /* 0x0044e800013c7983 */ /* 0x000f620000300800 */
[----:B------:R-:W-:Y:S02]  /*3860*/  SEL R27, R48, R27, !P1 ;  /* 0x0000001b301b7207 */ /* 0x000fe40004800000 */
[----:B------:R-:W-:Y:S01]  /*3870*/  @!P4 IMAD.MOV R21, RZ, RZ, -R21 ;  /* 0x000000ffff15c224 */ /* 0x000fe200078e0a15 */
[----:B------:R-:W-:Y:S01]  /*3880*/  STL [R1+0x144], R43 ;  /* 0x0001442b01007387 */ /* 0x000fe20000100800 */
[----:B------:R-:W-:Y:S01]  /*3890*/  ISETP.GT.U32.AND P6, PT, R0, R45, PT ;  /* 0x0000002d0000720c */ /* 0x000fe20003fc4070 */
[----:B------:R-:W-:Y:S01]  /*38a0*/  @!P3 IMAD.MOV R26, RZ, RZ, -R26 ;  /* 0x000000ffff1ab224 */ /* 0x000fe200078e0a1a */
[----:B------:R-:W-:Y:S01]  /*38b0*/  SEL R25, R48, R42, !P1 ;  /* 0x0000002a30197207 */ /* 0x000fe20004800000 */
[----:B------:R0:W-:Y:S01]  /*38c0*/  STL [R1+0x140], R5 ;  /* 0x0001400501007387 */ /* 0x0001e20000100800 */
[----:B------:R-:W-:Y:S01]  /*38d0*/  ISETP.GT.U32.AND P3, PT, R0, R3, PT ;  /* 0x000000030000720c */ /* 0x000fe20003f64070 */
[----:B------:R-:W-:Y:S01]  /*38e0*/  IMAD.MOV R15, RZ, RZ, -R15 ;  /* 0x000000ffff0f7224 */ /* 0x000fe200078e0a0f */
[C---:B------:R-:W-:Y:S01]  /*38f0*/  SEL R24, R48.reuse, R24, !P1 ;  /* 0x0000001830187207 */ /* 0x040fe20004800000 */
[----:B------:R-:W-:Y:S01]  /*3900*/  STL [R1+0x13c], R27 ;  /* 0x00013c1b01007387 */ /* 0x000fe20000100800 */
[----:B------:R-:W-:-:S02]  /*3910*/  SEL R21, R48, R21, !P1 ;  /* 0x0000001530157207 */ /* 0x000fc40004800000 */
[----:B------:R-:W-:Y:S02]  /*3920*/  IABS R4, R11 ;  /* 0x0000000b00047213 */ /* 0x000fe40000000000 */
[----:B0-----:R-:W-:Y:S01]  /*3930*/  SEL R5, R48, R44, !P1 ;  /* 0x0000002c30057207 */ /* 0x001fe20004800000 */
[----:B------:R-:W-:Y:S01]  /*3940*/  STL [R1+0x138], R25 ;  /* 0x0001381901007387 */ /* 0x000fe20000100800 */
[----:B------:R-:W-:Y:S01]  /*3950*/  IMAD R15, R0, R15, R47 ;  /* 0x0000000f000f7224 */ /* 0x000fe200078e022f */
[----:B------:R-:W-:Y:S02]  /*3960*/  IABS R47, R12 ;  /* 0x0000000c002f7213 */ /* 0x000fe40000000000 */
[----:B------:R0:W-:Y:S01]  /*3970*/  STL [R1+0x134], R5 ;  /* 0x0001340501007387 */ /* 0x0001e20000100800 */
[----:B------:R-:W-:-:S03]  /*3980*/  @!P0 IMAD.IADD R50, R50, 0x1, -R0 ;  /* 0x0000000132328824 */ /* 0x000fc600078e0a00 */
[----:B------:R-:W-:Y:S01]  /*3990*/  STL [R1+0x130], R24 ;  /* 0x0001301801007387 */ /* 0x000fe20000100800 */
[----:B------:R-:W-:-:S03]  /*39a0*/  ISETP.GE.AND P0, PT, R7, RZ, PT ;  /* 0x000000ff0700720c */ /* 0x000fc60003f06270 */
[----:B------:R1:W-:Y:S01]  /*39b0*/  STL [R1+0x12c], R21 ;  /* 0x00012c1501007387 */ /* 0x0003e20000100800 */
[----:B------:R-:W-:Y:S01]  /*39c0*/  IMAD.HI.U32 R7, R2, R47, RZ ;  /* 0x0000002f02077227 */ /* 0x000fe200078e00ff */
[----:B0-----:R-:W-:-:S03]  /*39d0*/  SEL R5, R48, R26, !P1 ;  /* 0x0000001a30057207 */ /* 0x001fc60004800000 */
[--C-:B------:R-:W-:Y:S02]  /*39e0*/  @!P6 IMAD.IADD R45, R45, 0x1, -R0.reuse ;  /* 0x000000012d2de824 */ /* 0x100fe400078e0a00 */
[----:B-1----:R-:W-:Y:S01]  /*39f0*/  IMAD.HI.U32 R21, R2, R4, RZ ;  /* 0x0000000402157227 */ /* 0x002fe200078e00ff */
[----:B------:R0:W-:Y:S03]  /*3a00*/  STL [R1+0x128], R5 ;  /* 0x0001280501007387 */ /* 0x0001e60000100800 */
[----:B------:R-:W-:Y:S02]  /*3a10*/  IMAD.MOV R21, RZ, RZ, -R21 ;  /* 0x000000ffff157224 */ /* 0x000fe400078e0a15 */
[----:B------:R-:W-:Y:S01]  /*3a20*/  @!P3 IMAD.IADD R3, R3, 0x1, -R0 ;  /* 0x000000010303b824 */ /* 0x000fe200078e0a00 */
[----:B------:R-:W-:Y:S01]  /*3a30*/  ISETP.GE.AND P3, PT, R8, RZ, PT ;  /* 0x000000ff0800720c */ /* 0x000fe20003f66270 */
[----:B------:R-:W-:Y:S01]  /*3a40*/  IMAD.MOV R8, RZ, RZ, -R7 ;  /* 0x000000ffff087224 */ /* 0x000fe200078e0a07 */
[C---:B------:R-:W-:Y:S01]  /*3a50*/  ISETP.GT.U32.AND P1, PT, R0.reuse, R46, PT ;  /* 0x0000002e0000720c */ /* 0x040fe20003f24070 */
[C---:B------:R-:W-:Y:S01]  /*3a60*/  IMAD R7, R0.reuse, R21, R4 ;  /* 0x0000001500077224 */ /* 0x040fe200078e0204 */
[C---:B------:R-:W-:Y:S01]  /*3a70*/  ISETP.GT.U32.AND P4, PT, R0.reuse, R15, PT ;  /* 0x0000000f0000720c */ /* 0x040fe20003f84070 */
[----:B0-----:R-:W-:Y:S01]  /*3a80*/  IMAD.MOV.U32 R5, RZ, RZ, R45 ;  /* 0x000000ffff057224 */ /* 0x001fe200078e002d */
[----:B------:R-:W-:-:S03]  /*3a90*/  ISETP.GT.U32.AND P6, PT, R0, R6, PT ;  /* 0x000000060000720c */ /* 0x000fc60003fc4070 */
[----:B------:R-:W-:Y:S01]  /*3aa0*/  @!P2 IMAD.MOV R5, RZ, RZ, -R5 ;  /* 0x000000ffff05a224 */ /* 0x000fe200078e0a05 */
[----:B------:R-:W-:Y:S01]  /*3ab0*/  ISETP.GT.U32.AND P2, PT, R0, R7, PT ;  /* 0x000000070000720c */ /* 0x000fe20003f44070 */
[----:B------:R-:W-:-:S04]  /*3ac0*/  IMAD.MOV.U32 R24, RZ, RZ, R50 ;  /* 0x000000ffff187224 */ /* 0x000fc800078e0032 */
[----:B------:R-:W-:Y:S02]  /*3ad0*/  @!P5 IMAD.MOV R24, RZ, RZ, -R24 ;  /* 0x000000ffff18d224 */ /* 0x000fe400078e0a18 */
[--C-:B------:R-:W-:Y:S02]  /*3ae0*/  @!P1 IMAD.IADD R46, R46, 0x1, -R0.reuse ;  /* 0x000000012e2e9824 */ /* 0x100fe400078e0a00 */
[--C-:B------:R-:W-:Y:S01]  /*3af0*/  @!P4 IMAD.IADD R15, R15, 0x1, -R0.reuse ;  /* 0x000000010f0fc824 */ /* 0x100fe200078e0a00 */
[----:B------:R-:W-:Y:S01]  /*3b00*/  STL [R1+0x14], R24 ;  /* 0x0000141801007387 */ /* 0x000fe20000100800 */
[----:B------:R-:W-:Y:S02]  /*3b10*/  IMAD R4, R0, R8, R47 ;  /* 0x0000000800047224 */ /* 0x000fe400078e022f */
[--C-:B------:R-:W-:Y:S01]  /*3b20*/  @!P6 IMAD.IADD R6, R6, 0x1, -R0.reuse ;  /* 0x000000010606e824 */ /* 0x100fe200078e0a00 */
[----:B------:R0:W-:Y:S01]  /*3b30*/  STL [R1+0x10], R5 ;  /* 0x0000100501007387 */ /* 0x0001e20000100800 */
[----:B------:R-:W-:Y:S01]  /*3b40*/  @!P2 IMAD.IADD R7, R7, 0x1, -R0 ;  /* 0x000000010707a824 */ /* 0x000fe200078e0a00 */
[----:B------:R-:W-:Y:S01]  /*3b50*/  ISETP.GT.U32.AND P6, PT, R0, R15, PT ;  /* 0x0000000f0000720c */ /* 0x000fe20003fc4070 */
[----:B0-----:R-:W-:-:S03]  /*3b60*/  IMAD.MOV.U32 R5, RZ, RZ, R46 ;  /* 0x000000ffff057224 */ /* 0x001fc600078e002e */
[C---:B------:R-:W-:Y:S01]  /*3b70*/  ISETP.GT.U32.AND P2, PT, R0.reuse, R7, PT ;  /* 0x000000070000720c */ /* 0x040fe20003f44070 */
[----:B------:R-:W-:Y:S01]  /*3b80*/  @!P3 IMAD.MOV R5, RZ, RZ, -R5 ;  /* 0x000000ffff05b224 */ /* 0x000fe200078e0a05 */
[----:B------:R-:W-:Y:S02]  /*3b90*/  ISETP.GT.U32.AND P3, PT, R0, R4, PT ;  /* 0x000000040000720c */ /* 0x000fe40003f64070 */
[----:B------:R-:W-:Y:S02]  /*3ba0*/  ISETP.GE.AND P1, PT, R9, RZ, PT ;  /* 0x000000ff0900720c */ /* 0x000fe40003f26270 */
[----:B------:R-:W-:Y:S01]  /*3bb0*/  IABS R8, R14 ;  /* 0x0000000e00087213 */ /* 0x000fe20000000000 */
[----:B------:R-:W-:Y:S01]  /*3bc0*/  @!P0 IMAD.MOV R3, RZ, RZ, -R3 ;  /* 0x000000ffff038224 */ /* 0x000fe200078e0a03 */
[----:B------:R-:W-:Y:S01]  /*3bd0*/  ISETP.GE.AND P0, PT, R11, RZ, PT ;  /* 0x000000ff0b00720c */ /* 0x000fe20003f06270 */
[----:B------:R-:W-:Y:S02]  /*3be0*/  @!P6 IMAD.IADD R15, R15, 0x1, -R0 ;  /* 0x000000010f0fe824 */ /* 0x000fe400078e0a00 */
[----:B------:R-:W-:Y:S01]  /*3bf0*/  IMAD.HI.U32 R11, R2, R8, RZ ;  /* 0x00000008020b7227 */ /* 0x000fe200078e00ff */
[----:B------:R-:W-:Y:S01]  /*3c00*/  STL [R1+0x8], R3 ;  /* 0x0000080301007387 */ /* 0x000fe20000100800 */
[----:B------:R-:W-:-:S02]  /*3c10*/  ISETP.GT.U32.AND P5, PT, R0, R6, PT ;  /* 0x000000060000720c */ /* 0x000fc40003fa4070 */
[----:B------:R-:W-:Y:S01]  /*3c20*/  IABS R9, R13 ;  /* 0x0000000d00097213 */ /* 0x000fe20000000000 */
[----:B------:R0:W-:Y:S01]  /*3c30*/  STL [R1+0x4], R5 ;  /* 0x0000040501007387 */ /* 0x0001e20000100800 */
[--C-:B------:R-:W-:Y:S02]  /*3c40*/  @!P3 IMAD.IADD R4, R4, 0x1, -R0.reuse ;  /* 0x000000010404b824 */ /* 0x100fe400078e0a00 */
[----:B------:R-:W-:Y:S02]  /*3c50*/  IMAD.MOV R11, RZ, RZ, -R11 ;  /* 0x000000ffff0b7224 */ /* 0x000fe400078e0a0b */
[----:B------:R-:W-:Y:S01]  /*3c60*/  @!P2 IMAD.IADD R7, R7, 0x1, -R0 ;  /* 0x000000010707a824 */ /* 0x000fe200078e0a00 */
[----:B------:R-:W-:Y:S01]  /*3c70*/  ISETP.GE.AND P4, PT, R10, RZ, PT ;  /* 0x000000ff0a00720c */ /* 0x000fe20003f86270 */
[----:B0-----:R-:W-:Y:S02]  /*3c80*/  IMAD.MOV.U32 R5, RZ, RZ, R15 ;  /* 0x000000ffff057224 */ /* 0x001fe400078e000f */
[----:B------:R-:W-:-:S02]  /*3c90*/  IMAD R8, R0, R11, R8 ;  /* 0x0000000b00087224 */ /* 0x000fc400078e0208 */
[----:B------:R-:W-:Y:S01]  /*3ca0*/  @!P1 IMAD.MOV R5, RZ, RZ, -R5 ;  /* 0x000000ffff059224 */ /* 0x000fe200078e0a05 */
[----:B------:R-:W-:Y:S01]  /*3cb0*/  ISETP.GT.U32.AND P1, PT, R0, R4, PT ;  /* 0x000000040000720c */ /* 0x000fe20003f24070 */
[----:B------:R-:W-:Y:S02]  /*3cc0*/  IMAD.MOV.U32 R15, RZ, RZ, R7 ;  /* 0x000000ffff0f7224 */ /* 0x000fe400078e0007 */
[----:B------:R-:W-:Y:S01]  /*3cd0*/  IMAD.HI.U32 R10, R2, R9, RZ ;  /* 0x00000009020a7227 */ /* 0x000fe200078e00ff */
[----:B------:R-:W-:-:S03]  /*3ce0*/  IABS R3, R16 ;  /* 0x0000001000037213 */ /* 0x000fc60000000000 */
[----:B------:R-:W-:Y:S01]  /*3cf0*/  @!P0 IMAD.MOV R15, RZ, RZ, -R15 ;  /* 0x000000ffff0f8224 */ /* 0x000fe200078e0a0f */
[----:B------:R-:W-:Y:S01]  /*3d00*/  ISETP.GT.U32.AND P0, PT, R0, R8, PT ;  /* 0x000000080000720c */ /* 0x000fe20003f04070 */
[----:B------:R-:W-:Y:S01]  /*3d10*/  IMAD.MOV R10, RZ, RZ, -R10 ;  /* 0x000000ffff0a7224 */ /* 0x000fe200078e0a0a */
[----:B------:R-:W-:Y:S01]  /*3d20*/  ISETP.GE.AND P6, PT, R12, RZ, PT ;  /* 0x000000ff0c00720c */ /* 0x000fe20003fc6270 */
[----:B------:R-:W-:Y:S02]  /*3d30*/  @!P5 IMAD.IADD R6, R6, 0x1, -R0 ;  /* 0x000000010606d824 */ /* 0x000fe400078e0a00 */
[----:B------:R-:W-:Y:S02]  /*3d40*/  IMAD R9, R0, R10, R9 ;  /* 0x0000000a00097224 */ /* 0x000fe400078e0209 */
[----:B------:R-:W-:-:S04]  /*3d50*/  IMAD.HI.U32 R10, R2, R3, RZ ;  /* 0x00000003020a7227 */ /* 0x000fc800078e00ff */
[----:B------:R-:W-:Y:S02]  /*3d60*/  IMAD.MOV.U32 R61, RZ, RZ, R6 ;  /* 0x000000ffff3d7224 */ /* 0x000fe400078e0006 */
[----:B------:R-:W-:Y:S02]  /*3d70*/  IMAD.MOV R10, RZ, RZ, -R10 ;  /* 0x000000ffff0a7224 */ /* 0x000fe400078e0a0a */
[--C-:B------:R-:W-:Y:S02]  /*3d80*/  @!P1 IMAD.IADD R4, R4, 0x1, -R0.reuse ;  /* 0x0000000104049824 */ /* 0x100fe400078e0a00 */
[----:B------:R-:W-:Y:S01]  /*3d90*/  @!P4 IMAD.MOV R61, RZ, RZ, -R61 ;  /* 0x000000ffff3dc224 */ /* 0x000fe200078e0a3d */
[----:B------:R-:W-:Y:S01]  /*3da0*/  ISETP.GE.AND P4, PT, R16, RZ, PT ;  /* 0x000000ff1000720c */ /* 0x000fe20003f86270 */
[----:B------:R-:W-:Y:S01]  /*3db0*/  IMAD R6, R0, R10, R3 ;  /* 0x0000000a00067224 */ /* 0x000fe200078e0203 */
[----:B------:R-:W-:Y:S01]  /*3dc0*/  IABS R7, R17 ;  /* 0x0000001100077213 */ /* 0x000fe20000000000 */
[----:B------:R-:W-:Y:S01]  /*3dd0*/  @!P0 IMAD.IADD R8, R8, 0x1, -R0 ;  /* 0x0000000108088824 */ /* 0x000fe200078e0a00 */
[----:B------:R-:W-:Y:S01]  /*3de0*/  IABS R21, R18 ;  /* 0x0000001200157213 */ /* 0x000fe20000000000 */
[----:B------:R-:W-:Y:S01]  /*3df0*/  IMAD.MOV.U32 R16, RZ, RZ, R4 ;  /* 0x000000ffff107224 */ /* 0x000fe200078e0004 */
[----:B------:R-:W-:Y:S01]  /*3e00*/  ISETP.GE.AND P5, PT, R13, RZ, PT ;  /* 0x000000ff0d00720c */ /* 0x000fe20003fa6270 */
[----:B------:R-:W-:Y:S01]  /*3e10*/  IMAD.HI.U32 R13, R2, R7, RZ ;  /* 0x00000007020d7227 */ /* 0x000fe200078e00ff */
[----:B------:R-:W-:-:S03]  /*3e20*/  ISETP.GT.U32.AND P0, PT, R0, R8, PT ;  /* 0x000000080000720c */ /* 0x000fc60003f04070 */
[----:B------:R-:W-:Y:S01]  /*3e30*/  @!P6 IMAD.MOV R16, RZ, RZ, -R16 ;  /* 0x000000ffff10e224 */ /* 0x000fe200078e0a10 */
[----:B------:R-:W-:Y:S01]  /*3e40*/  ISETP.GT.U32.AND P6, PT, R0, R6, PT ;  /* 0x000000060000720c */ /* 0x000fe20003fc4070 */
[----:B------:R-:W-:Y:S01]  /*3e50*/  IMAD.HI.U32 R12, R2, R21, RZ ;  /* 0x00000015020c7227 */ /* 0x000fe200078e00ff */
[----:B------:R-:W-:-:S03]  /*3e60*/  ISETP.GT.U32.AND P2, PT, R0, R9, PT ;  /* 0x000000090000720c */ /* 0x000fc60003f44070 */
[----:B------:R-:W-:Y:S02]  /*3e70*/  IMAD.MOV R13, RZ, RZ, -R13 ;  /* 0x000000ffff0d7224 */ /* 0x000fe400078e0a0d */
[----:B------:R-:W-:Y:S02]  /*3e80*/  IMAD.MOV R12, RZ, RZ, -R12 ;  /* 0x000000ffff0c7224 */ /* 0x000fe400078e0a0c */
[C---:B------:R-:W-:Y:S02]  /*3e90*/  IMAD R7, R0.reuse, R13, R7 ;  /* 0x0000000d00077224 */ /* 0x040fe400078e0207 */
[----:B------:R-:W-:Y:S02]  /*3ea0*/  IMAD R21, R0, R12, R21 ;  /* 0x0000000c00157224 */ /* 0x000fe400078e0215 */
[--C-:B------:R-:W-:Y:S01]  /*3eb0*/  @!P0 IMAD.IADD R8, R8, 0x1, -R0.reuse ;  /* 0x0000000108088824 */ /* 0x100fe200078e0a00 */
[----:B------:R-:W-:Y:S01]  /*3ec0*/  ISETP.GT.U32.AND P0, PT, R0, R7, PT ;  /* 0x000000070000720c */ /* 0x000fe20003f04070 */
[--C-:B------:R-:W-:Y:S01]  /*3ed0*/  @!P6 IMAD.IADD R6, R6, 0x1, -R0.reuse ;  /* 0x000000010606e824 */ /* 0x100fe200078e0a00 */
[----:B------:R-:W-:Y:S01]  /*3ee0*/  ISETP.GT.U32.AND P6, PT, R0, R21, PT ;  /* 0x000000150000720c */ /* 0x000fe20003fc4070 */
[----:B------:R0:W-:Y:S01]  /*3ef0*/  STL [R1], R5 ;  /* 0x0000000501007387 */ /* 0x0001e20000100800 */
[----:B------:R-:W-:Y:S01]  /*3f00*/  ISETP.GE.AND P3, PT, R14, RZ, PT ;  /* 0x000000ff0e00720c */ /* 0x000fe20003f66270 */
[--C-:B------:R-:W-:Y:S01]  /*3f10*/  @!P2 IMAD.IADD R9, R9, 0x1, -R0.reuse ;  /* 0x000000010909a824 */ /* 0x100fe200078e0a00 */
[----:B------:R-:W-:Y:S01]  /*3f20*/  IABS R10, R19 ;  /* 0x00000013000a7213 */ /* 0x000fe20000000000 */
[----:B0-----:R-:W5:Y:S04]  /*3f30*/  LDL.LU R5, [R1+0x1c] ;  /* 0x00001c0001057983 */ /* 0x001f680000300800 */
[----:B------:R-:W5:Y:S04]  /*3f40*/  LDL.LU R14, [R1+0x18] ;  /* 0x00001800010e7983 */ /* 0x000f680000300800 */
[----:B------:R0:W-:Y:S01]  /*3f50*/  STL [R1+0x44ac], R61 ;  /* 0x0044ac3d01007387 */ /* 0x0001e20000100800 */
[----:B------:R-:W-:Y:S01]  /*3f60*/  IABS R3, R20 ;  /* 0x0000001400037213 */ /* 0x000fe20000000000 */
[----:B------:R-:W-:Y:S01]  /*3f70*/  IMAD.HI.U32 R4, R2, R10, RZ ;  /* 0x0000000a02047227 */ /* 0x000fe200078e00ff */
[C---:B------:R-:W-:Y:S01]  /*3f80*/  ISETP.GT.U32.AND P2, PT, R0.reuse, R9, PT ;  /* 0x000000090000720c */ /* 0x040fe20003f44070 */
[----:B0-----:R-:W5:Y:S02]  /*3f90*/  LDL.LU R61, [R1+0xc] ;  /* 0x00000c00013d7983 */ /* 0x001f640000300800 */
[--C-:B------:R-:W-:Y:S01]  /*3fa0*/  @!P0 IMAD.IADD R7, R7, 0x1, -R0.reuse ;  /* 0x0000000107078824 */ /* 0x100fe200078e0a00 */
[----:B------:R-:W-:Y:S01]  /*3fb0*/  IABS R25, R23 ;  /* 0x0000001700197213 */ /* 0x000fe20000000000 */
[----:B------:R-:W-:Y:S01]  /*3fc0*/  @!P6 IMAD.IADD R21, R21, 0x1, -R0 ;  /* 0x000000011515e824 */ /* 0x000fe200078e0a00 */
[----:B------:R-:W-:Y:S01]  /*3fd0*/  ISETP.GT.U32.AND P0, PT, R0, R6, PT ;  /* 0x000000060000720c */ /* 0x000fe20003f04070 */
[----:B------:R-:W-:-:S02]  /*3fe0*/  IMAD.MOV R4, RZ, RZ, -R4 ;  /* 0x000000ffff047224 */ /* 0x000fc400078e0a04 */
[----:B------:R-:W-:Y:S01]  /*3ff0*/  IMAD.HI.U32 R11, R2, R3, RZ ;  /* 0x00000003020b7227 */ /* 0x000fe200078e00ff */
[----:B------:R-:W-:-:S03]  /*4000*/  ISETP.GT.U32.AND P6, PT, R0, R21, PT ;  /* 0x000000150000720c */ /* 0x000fc60003fc4070 */
[----:B------:R-:W-:Y:S02]  /*4010*/  IMAD R4, R0, R4, R10 ;  /* 0x0000000400047224 */ /* 0x000fe400078e020a */
[----:B------:R-:W-:Y:S02]  /*4020*/  IMAD.MOV R11, RZ, RZ, -R11 ;  /* 0x000000ffff0b7224 */ /* 0x000fe400078e0a0b */
[----:B------:R-:W-:Y:S01]  /*4030*/  IMAD.HI.U32 R10, R2, R25, RZ ;  /* 0x00000019020a7227 */ /* 0x000fe200078e00ff */
[----:B------:R-:W-:-:S03]  /*4040*/  ISETP.GE.AND P1, PT, R17, RZ, PT ;  /* 0x000000ff1100720c */ /* 0x000fc60003f26270 */
[----:B------:R-:W-:Y:S02]  /*4050*/  @!P2 IMAD.IADD R9, R9, 0x1, -R0 ;  /* 0x000000010909a824 */ /* 0x000fe400078e0a00 */
[----:B------:R-:W-:Y:S02]  /*4060*/  IMAD R3, R0, R11, R3 ;  /* 0x0000000b00037224 */ /* 0x000fe400078e0203 */
[----:B------:R-:W-:Y:S02]  /*4070*/  IMAD.MOV R10, RZ, RZ, -R10 ;  /* 0x000000ffff0a7224 */ /* 0x000fe400078e0a0a */
[----:B------:R-:W-:Y:S02]  /*4080*/  IMAD.MOV.U32 R17, RZ, RZ, R9 ;  /* 0x000000ffff117224 */ /* 0x000fe400078e0009 */
[--C-:B------:R-:W-:Y:S01]  /*4090*/  @!P0 IMAD.IADD R6, R6, 0x1, -R0.reuse ;  /* 0x0000000106068824 */ /* 0x100fe200078e0a00 */
[C---:B------:R-:W-:Y:S01]  /*40a0*/  ISETP.GT.U32.AND P0, PT, R0.reuse, R3, PT ;  /* 0x000000030000720c */ /* 0x040fe20003f04070 */
[C---:B------:R-:W-:Y:S01]  /*40b0*/  IMAD R25, R0.reuse, R10, R25 ;  /* 0x0000000a00197224 */ /* 0x040fe200078e0219 */
[----:B------:R-:W-:Y:S01]  /*40c0*/  IABS R24, R22 ;  /* 0x0000001600187213 */ /* 0x000fe20000000000 */
[----:B------:R-:W-:Y:S01]  /*40d0*/  @!P5 IMAD.MOV R17, RZ, RZ, -R17 ;  /* 0x000000ffff11d224 */ /* 0x000fe200078e0a11 */
[C---:B------:R-:W-:Y:S01]  /*40e0*/  ISETP.GT.U32.AND P5, PT, R0.reuse, R7, PT ;  /* 0x000000070000720c */ /* 0x040fe20003fa4070 */
[----:B------:R-:W-:Y:S01]  /*40f0*/  @!P6 IMAD.IADD R21, R21, 0x1, -R0 ;  /* 0x000000011515e824 */ /* 0x000fe200078e0a00 */
[----:B------:R-:W-:Y:S01]  /*4100*/  ISETP.GT.U32.AND P6, PT, R0, R25, PT ;  /* 0x000000190000720c */ /* 0x000fe20003fc4070 */
[----:B------:R-:W-:Y:S01]  /*4110*/  IMAD.HI.U32 R9, R2, R24, RZ ;  /* 0x0000001802097227 */ /* 0x000fe200078e00ff */
[----:B------:R-:W-:-:S02]  /*4120*/  ISETP.GE.AND P2, PT, R18, RZ, PT ;  /* 0x000000ff1200720c */ /* 0x000fc40003f46270 */
[----:B------:R-:W-:Y:S01]  /*4130*/  IABS R26, R28 ;  /* 0x0000001c001a7213 */ /* 0x000fe20000000000 */
[----:B------:R-:W-:Y:S01]  /*4140*/  IMAD.MOV.U32 R18, RZ, RZ, R8 ;  /* 0x000000ffff127224 */ /* 0x000fe200078e0008 */
[----:B------:R-:W-:Y:S01]  /*4150*/  IABS R27, R29 ;  /* 0x0000001d001b7213 */ /* 0x000fe20000000000 */
[----:B------:R-:W-:Y:S02]  /*4160*/  IMAD.MOV R9, RZ, RZ, -R9 ;  /* 0x000000ffff097224 */ /* 0x000fe400078e0a09 */
[----:B------:R-:W-:Y:S02]  /*4170*/  @!P0 IMAD.IADD R3, R3, 0x1, -R0 ;  /* 0x0000000103038824 */ /* 0x000fe400078e0a00 */
[----:B------:R-:W-:Y:S01]  /*4180*/  @!P3 IMAD.MOV R18, RZ, RZ, -R18 ;  /* 0x000000ffff12b224 */ /* 0x000fe200078e0a12 */
[C---:B------:R-:W-:Y:S01]  /*4190*/  ISETP.GT.U32.AND P3, PT, R0.reuse, R4, PT ;  /* 0x000000040000720c */ /* 0x040fe20003f64070 */
[----:B------:R-:W-:Y:S02]  /*41a0*/  IMAD R24, R0, R9, R24 ;  /* 0x0000000900187224 */ /* 0x000fe400078e0218 */
[----:B------:R-:W-:-:S02]  /*41b0*/  @!P5 IMAD.IADD R7, R7, 0x1, -R0 ;  /* 0x000000010707d824 */ /* 0x000fc400078e0a00 */
[----:B------:R-:W-:Y:S01]  /*41c0*/  @!P6 IMAD.IADD R25, R25, 0x1, -R0 ;  /* 0x000000011919e824 */ /* 0x000fe200078e0a00 */
[----:B------:R-:W-:Y:S01]  /*41d0*/  ISETP.GT.U32.AND P6, PT, R0, R3, PT ;  /* 0x000000030000720c */ /* 0x000fe20003fc4070 */
[----:B------:R-:W-:Y:S01]  /*41e0*/  IMAD.HI.U32 R8, R2, R26, RZ ;  /* 0x0000001a02087227 */ /* 0x000fe200078e00ff */
[----:B------:R-:W-:-:S03]  /*41f0*/  ISETP.GE.AND P0, PT, R20, RZ, PT ;  /* 0x000000ff1400720c */ /* 0x000fc60003f06270 */
[----:B------:R-:W-:Y:S01]  /*4200*/  IMAD.HI.U32 R9, R2, R27, RZ ;  /* 0x0000001b02097227 */ /* 0x000fe200078e00ff */
[----:B------:R-:W-:-:S03]  /*4210*/  ISETP.GT.U32.AND P5, PT, R0, R24, PT ;  /* 0x000000180000720c */ /* 0x000fc60003fa4070 */
[----:B------:R-:W-:Y:S02]  /*4220*/  IMAD.MOV.U32 R20, RZ, RZ, R7 ;  /* 0x000000ffff147224 */ /* 0x000fe400078e0007 */
[----:B------:R-:W-:Y:S02]  /*4230*/  IMAD.MOV R8, RZ, RZ, -R8 ;  /* 0x000000ffff087224 */ /* 0x000fe400078e0a08 */
[----:B------:R-:W-:Y:S02]  /*4240*/  IMAD.MOV R9, RZ, RZ, -R9 ;  /* 0x000000ffff097224 */ /* 0x000fe400078e0a09 */
[----:B------:R-:W-:Y:S01]  /*4250*/  @!P1 IMAD.MOV R20, RZ, RZ, -R20 ;  /* 0x000000ffff149224 */ /* 0x000fe200078e0a14 */
[C---:B------:R-:W-:Y:S01]  /*4260*/  ISETP.GT.U32.AND P1, PT, R0.reuse, R25, PT ;  /* 0x000000190000720c */ /* 0x040fe20003f24070 */
[C---:B------:R-:W-:Y:S01]  /*4270*/  IMAD R26, R0.reuse, R8, R26 ;  /* 0x00000008001a7224 */ /* 0x040fe200078e021a */
[----:B------:R-:W-:Y:S01]  /*4280*/  IABS R8, R30 ;  /* 0x0000001e00087213 */ /* 0x000fe20000000000 */
[----:B------:R-:W-:-:S02]  /*4290*/  IMAD R27, R0, R9, R27 ;  /* 0x00000009001b7224 */ /* 0x000fc400078e021b */
[--C-:B------:R-:W-:Y:S02]  /*42a0*/  @!P3 IMAD.IADD R4, R4, 0x1, -R0.reuse ;  /* 0x000000010404b824 */ /* 0x100fe400078e0a00 */
[----:B------:R-:W-:Y:S01]  /*42b0*/  @!P6 IMAD.IADD R3, R3, 0x1, -R0 ;  /* 0x000000010303e824 */ /* 0x000fe200078e0a00 */
[----:B------:R-:W-:Y:S01]  /*42c0*/  ISETP.GT.U32.AND P6, PT, R0, R27, PT ;  /* 0x0000001b0000720c */ /* 0x000fe20003fc4070 */
[----:B------:R-:W-:-:S04]  /*42d0*/  IMAD.HI.U32 R7, R2, R8, RZ ;  /* 0x0000000802077227 */ /* 0x000fc800078e00ff */
[--C-:B------:R-:W-:Y:S01]  /*42e0*/  @!P5 IMAD.IADD R24, R24, 0x1, -R0.reuse ;  /* 0x000000011818d824 */ /* 0x100fe200078e0a00 */
[C---:B------:R-:W-:Y:S01]  /*42f0*/  ISETP.GT.U32.AND P5, PT, R0.reuse, R4, PT ;  /* 0x000000040000720c */ /* 0x040fe20003fa4070 */
[----:B------:R-:W-:Y:S01]  /*4300*/  IMAD.MOV R7, RZ, RZ, -R7 ;  /* 0x000000ffff077224 */ /* 0x000fe200078e0a07 */
[----:B------:R-:W-:Y:S01]  /*4310*/  ISETP.GE.AND P3, PT, R19, RZ, PT ;  /* 0x000000ff1300720c */ /* 0x000fe20003f66270 */
[----:B------:R-:W-:Y:S01]  /*4320*/  @!P2 IMAD.MOV R21, RZ, RZ, -R21 ;  /* 0x000000ffff15a224 */ /* 0x000fe200078e0a15 */
[----:B------:R-:W-:Y:S01]  /*4330*/  ISETP.GT.U32.AND P2, PT, R0, R26, PT ;  /* 0x0000001a0000720c */ /* 0x000fe20003f44070 */
[----:B------:R-:W-:Y:S01]  /*4340*/  @!P1 IMAD.IADD R25, R25, 0x1, -R0 ;  /* 0x0000000119199824 */ /* 0x000fe200078e0a00 */
[----:B------:R-:W-:Y:S01]  /*4350*/  ISETP.GE.AND P1, PT, R28, RZ, PT ;  /* 0x000000ff1c00720c */ /* 0x000fe20003f26270 */
[----:B------:R-:W-:Y:S02]  /*4360*/  IMAD.MOV.U32 R19, RZ, RZ, R6 ;  /* 0x000000ffff137224 */ /* 0x000fe400078e0006 */
[----:B------:R-:W-:-:S02]  /*4370*/  IMAD R28, R0, R7, R8 ;  /* 0x00000007001c7224 */ /* 0x000fc400078e0208 */
[----:B------:R-:W-:Y:S01]  /*4380*/  @!P4 IMAD.MOV R19, RZ, RZ, -R19 ;  /* 0x000000ffff13c224 */ /* 0x000fe200078e0a13 */
[C---:B------:R-:W-:Y:S01]  /*4390*/  ISETP.GT.U32.AND P4, PT, R0.reuse, R24, PT ;  /* 0x000000180000720c */ /* 0x040fe20003f84070 */
[--C-:B------:R-:W-:Y:S01]  /*43a0*/  @!P6 IMAD.IADD R27, R27, 0x1, -R0.reuse ;  /* 0x000000011b1be824 */ /* 0x100fe200078e0a00 */
[----:B------:R-:W-:Y:S01]  /*43b0*/  ISETP.GT.U32.AND P6, PT, R0, R28, PT ;  /* 0x0000001c0000720c */ /* 0x000fe20003fc4070 */
[--C-:B------:R-:W-:Y:S01]  /*43c0*/  @!P5 IMAD.IADD R4, R4, 0x1, -R0.reuse ;  /* 0x000000010404d824 */ /* 0x100fe200078e0a00 */
[----:B------:R-:W-:Y:S01]  /*43d0*/  ISETP.GE.AND P5, PT, R22, RZ, PT ;  /* 0x000000ff1600720c */ /* 0x000fe20003fa6270 */
[----:B------:R-:W-:Y:S02]  /*43e0*/  @!P2 IMAD.IADD R26, R26, 0x1, -R0 ;  /* 0x000000011a1aa824 */ /* 0x000fe400078e0a00 */
[----:B------:R-:W-:Y:S01]  /*43f0*/  IMAD.MOV.U32 R22, RZ, RZ, R4 ;  /* 0x000000ffff167224 */ /* 0x000fe200078e0004 */
[----:B------:R-:W-:-:S03]  /*4400*/  IABS R9, R31 ;  /* 0x0000001f00097213 */ /* 0x000fc60000000000 */
[----:B------:R-:W-:Y:S01]  /*4410*/  @!P3 IMAD.MOV R22, RZ, RZ, -R22 ;  /* 0x000000ffff16b224 */ /* 0x000fe200078e0a16 */
[----:B------:R-:W-:Y:S01]  /*4420*/  ISETP.GT.U32.AND P3, PT, R0, R26, PT ;  /* 0x0000001a0000720c */ /* 0x000fe20003f64070 */
[--C-:B------:R-:W-:Y:S01]  /*4430*/  @!P4 IMAD.IADD R24, R24, 0x1, -R0.reuse ;  /* 0x000000011818c824 */ /* 0x100fe200078e0a00 */
[----:B------:R-:W-:Y:S01]  /*4440*/  ISETP.GE.AND P4, PT, R23, RZ, PT ;  /* 0x000000ff1700720c */ /* 0x000fe20003f86270 */
[----:B------:R-:W-:Y:S02]  /*4450*/  @!P6 IMAD.IADD R28, R28, 0x1, -R0 ;  /* 0x000000011c1ce824 */ /* 0x000fe400078e0a00 */
[----:B------:R-:W-:-:S03]  /*4460*/  IMAD.HI.U32 R6, R2, R9, RZ ;  /* 0x0000000902067227 */ /* 0x000fc600078e00ff */
[----:B------:R-:W-:Y:S01]  /*4470*/  ISETP.GT.U32.AND P6, PT, R0, R28, PT ;  /* 0x0000001c0000720c */ /* 0x000fe20003fc4070 */
[----:B------:R-:W-:Y:S01]  /*4480*/  IMAD.MOV.U32 R23, RZ, RZ, R3 ;  /* 0x000000ffff177224 */ /* 0x000fe200078e0003 */
[----:B------:R-:W-:Y:S01]  /*4490*/  IABS R3, R33 ;  /* 0x0000002100037213 */ /* 0x000fe20000000000 */
[----:B------:R-:W-:Y:S01]  /*44a0*/  IMAD.MOV R6, RZ, RZ, -R6 ;  /* 0x000000ffff067224 */ /* 0x000fe200078e0a06 */
[----:B------:R-:W-:Y:S01]  /*44b0*/  ISETP.GE.AND P2, PT, R29, RZ, PT ;  /* 0x000000ff1d00720c */ /* 0x000fe20003f46270 */
[----:B------:R-:W-:Y:S01]  /*44c0*/  @!P5 IMAD.MOV R24, RZ, RZ, -R24 ;  /* 0x000000ffff18d224 */ /* 0x000fe200078e0a18 */
[----:B------:R-:W-:Y:S01]  /*44d0*/  ISETP.GE.AND P5, PT, R30, RZ, PT ;  /* 0x000000ff1e00720c */ /* 0x000fe20003fa6270 */
[----:B------:R-:W-:Y:S02]  /*44e0*/  IMAD R29, R0, R6, R9 ;  /* 0x00000006001d7224 */ /* 0x000fe400078e0209 */
[----:B------:R-:W-:-:S04]  /*44f0*/  IMAD.HI.U32 R6, R2, R3, RZ ;  /* 0x0000000302067227 */ /* 0x000fc800078e00ff */
[----:B------:R-:W-:Y:S01]  /*4500*/  @!P3 IMAD.IADD R26, R26, 0x1, -R0 ;  /* 0x000000011a1ab824 */ /* 0x000fe200078e0a00 */
[----:B------:R-:W-:Y:S01]  /*4510*/  ISETP.GE.AND P3, PT, R31, RZ, PT ;  /* 0x000000ff1f00720c */ /* 0x000fe20003f66270 */
[----:B------:R-:W-:Y:S01]  /*4520*/  @!P4 IMAD.MOV R25, RZ, RZ, -R25 ;  /* 0x000000ffff19c224 */ /* 0x000fe200078e0a19 */
[C---:B------:R-:W-:Y:S01]  /*4530*/  ISETP.GT.U32.AND P4, PT, R0.reuse, R29, PT ;  /* 0x0000001d0000720c */ /* 0x040fe20003f84070 */
[----:B------:R-:W-:Y:S02]  /*4540*/  IMAD.MOV R31, RZ, RZ, -R6 ;  /* 0x000000ffff1f7224 */ /* 0x000fe400078e0a06 */
[----:B------:R-:W-:Y:S01]  /*4550*/  @!P0 IMAD.MOV R23, RZ, RZ, -R23 ;  /* 0x000000ffff178224 */ /* 0x000fe200078e0a17 */
[C---:B------:R-:W-:Y:S01]  /*4560*/  ISETP.GT.U32.AND P0, PT, R0.reuse, R27, PT ;  /* 0x0000001b0000720c */ /* 0x040fe20003f04070 */
[----:B------:R-:W-:Y:S02]  /*4570*/  IMAD R31, R0, R31, R3 ;  /* 0x0000001f001f7224 */ /* 0x000fe400078e0203 */
[----:B------:R-:W-:-:S04]  /*4580*/  @!P6 IMAD.IADD R28, R28, 0x1, -R0 ;  /* 0x000000011c1ce824 */ /* 0x000fc800078e0a00 */
[----:B------:R-:W-:Y:S01]  /*4590*/  @!P5 IMAD.MOV R28, RZ, RZ, -R28 ;  /* 0x000000ffff1cd224 */ /* 0x000fe200078e0a1c */
[----:B------:R-:W-:Y:S01]  /*45a0*/  ISETP.GT.U32.AND P5, PT, R0, R31, PT ;  /* 0x0000001f0000720c */ /* 0x000fe20003fa4070 */
[--C-:B------:R-:W-:Y:S01]  /*45b0*/  @!P4 IMAD.IADD R29, R29, 0x1, -R0.reuse ;  /* 0x000000011d1dc824 */ /* 0x100fe200078e0a00 */
[----:B------:R-:W-:Y:S02]  /*45c0*/  IABS R4, R32 ;  /* 0x0000002000047213 */ /* 0x000fe40000000000 */
[----:B------:R-:W-:Y:S01]  /*45d0*/  IABS R8, R34 ;  /* 0x0000002200087213 */ /* 0x000fe20000000000 */
[----:B------:R-:W-:Y:S01]  /*45e0*/  @!P0 IMAD.IADD R27, R27, 0x1, -R0 ;  /* 0x000000011b1b8824 */ /* 0x000fe200078e0a00 */
[----:B------:R-:W-:Y:S01]  /*45f0*/  ISETP.GE.AND P0, PT, R32, RZ, PT ;  /* 0x000000ff2000720c */ /* 0x000fe20003f06270 */
[----:B------:R-:W-:Y:S01]  /*4600*/  IMAD.HI.U32 R7, R2, R4, RZ ;  /* 0x0000000402077227 */ /* 0x000fe200078e00ff */
[----:B------:R-:W-:-:S03]  /*4610*/  ISETP.GT.U32.AND P4, PT, R0, R29, PT ;  /* 0x0000001d0000720c */ /* 0x000fc60003f84070 */
[----:B------:R-:W-:Y:S02]  /*4620*/  IMAD.MOV.U32 R32, RZ, RZ, R8 ;  /* 0x000000ffff207224 */ /* 0x000fe400078e0008 */
[----:B------:R-:W-:Y:S01]  /*4630*/  @!P1 IMAD.MOV R26, RZ, RZ, -R26 ;  /* 0x000000ffff1a9224 */ /* 0x000fe200078e0a1a */
[----:B------:R-:W-:Y:S01]  /*4640*/  ISETP.GE.AND P1, PT, R33, RZ, PT ;  /* 0x000000ff2100720c */ /* 0x000fe20003f26270 */
[----:B------:R-:W-:Y:S01]  /*4650*/  IMAD.MOV R7, RZ, RZ, -R7 ;  /* 0x000000ffff077224 */ /* 0x000fe200078e0a07 */
[----:B------:R-:W-:Y:S01]  /*4660*/  IABS R33, R35 ;  /* 0x0000002300217213 */ /* 0x000fe20000000000 */
[----:B------:R-:W-:Y:S02]  /*4670*/  @!P5 IMAD.IADD R31, R31, 0x1, -R0 ;  /* 0x000000011f1fd824 */ /* 0x000fe400078e0a00 */
[----:B------:R-:W-:-:S03]  /*4680*/  IMAD.HI.U32 R6, R2, R32, RZ ;  /* 0x0000002002067227 */ /* 0x000fc600078e00ff */
[C---:B------:R-:W-:Y:S01]  /*4690*/  ISETP.GT.U32.AND P5, PT, R0.reuse, R31, PT ;  /* 0x0000001f0000720c */ /* 0x040fe20003fa4070 */
[----:B------:R-:W-:Y:S02]  /*46a0*/  IMAD R30, R0, R7, R4 ;  /* 0x00000007001e7224 */ /* 0x000fe400078e0204 */
[----:B------:R-:W-:Y:S02]  /*46b0*/  IMAD.MOV R6, RZ, RZ, -R6 ;  /* 0x000000ffff067224 */ /* 0x000fe400078e0a06 */
[----:B------:R-:W-:Y:S01]  /*46c0*/  IMAD.HI.U32 R8, R2, R33, RZ ;  /* 0x0000002102087227 */ /* 0x000fe200078e00ff */
[----:B------:R-:W-:-:S03]  /*46d0*/  ISETP.GT.U32.AND P6, PT, R0, R30, PT ;  /* 0x0000001e0000720c */ /* 0x000fc60003fc4070 */
[C---:B------:R-:W-:Y:S02]  /*46e0*/  IMAD R32, R0.reuse, R6, R32 ;  /* 0x0000000600207224 */ /* 0x040fe400078e0220 */
[----:B------:R-:W-:Y:S02]  /*46f0*/  @!P4 IMAD.IADD R29, R29, 0x1, -R0 ;  /* 0x000000011d1dc824 */ /* 0x000fe400078e0a00 */
[----:B------:R-:W-:Y:S02]  /*4700*/  IMAD.MOV R8, RZ, RZ, -R8 ;  /* 0x000000ffff087224 */ /* 0x000fe400078e0a08 */
[----:B------:R-:W-:Y:S01]  /*4710*/  @!P3 IMAD.MOV R29, RZ, RZ, -R29 ;  /* 0x000000ffff1db224 */ /* 0x000fe200078e0a1d */
[C---:B------:R-:W-:Y:S01]  /*4720*/  ISETP.GT.U32.AND P3, PT, R0.reuse, R32, PT ;  /* 0x000000200000720c */ /* 0x040fe20003f64070 */
[----:B------:R-:W-:Y:S02]  /*4730*/  IMAD R33, R0, R8, R33 ;  /* 0x0000000800217224 */ /* 0x000fe400078e0221 */
[----:B------:R-:W-:Y:S01]  /*4740*/  @!P2 IMAD.MOV R27, RZ, RZ, -R27 ;  /* 0x000000ffff1ba224 */ /* 0x000fe200078e0a1b */
[----:B------:R-:W-:Y:S01]  /*4750*/  ISETP.GE.AND P2, PT, R34, RZ, PT ;  /* 0x000000ff2200720c */ /* 0x000fe20003f46270 */
[----:B------:R-:W-:Y:S01]  /*4760*/  @!P5 IMAD.IADD R31, R31, 0x1, -R0 ;  /* 0x000000011f1fd824 */ /* 0x000fe200078e0a00 */
[----:B------:R-:W-:-:S02]  /*4770*/  IABS R34, R36 ;  /* 0x0000002400227213 */ /* 0x000fc40000000000 */
[----:B------:R-:W-:Y:S01]  /*4780*/  ISETP.GT.U32.AND P5, PT, R0, R33, PT ;  /* 0x000000210000720c */ /* 0x000fe20003fa4070 */
[--C-:B------:R-:W-:Y:S02]  /*4790*/  @!P6 IMAD.IADD R30, R30, 0x1, -R0.reuse ;  /* 0x000000011e1ee824 */ /* 0x100fe400078e0a00 */
[----:B------:R-:W-:Y:S01]  /*47a0*/  IMAD.HI.U32 R7, R2, R34, RZ ;  /* 0x0000002202077227 */ /* 0x000fe200078e00ff */
[----:B------:R-:W-:Y:S02]  /*47b0*/  ISETP.GE.AND P4, PT, R35, RZ, PT ;  /* 0x000000ff2300720c */ /* 0x000fe40003f86270 */
[----:B------:R-:W-:Y:S01]  /*47c0*/  ISETP.GT.U32.AND P6, PT, R0, R30, PT ;  /* 0x0000001e0000720c */ /* 0x000fe20003fc4070 */
[----:B------:R-:W-:Y:S01]  /*47d0*/  IMAD.MOV R7, RZ, RZ, -R7 ;  /* 0x000000ffff077224 */ /* 0x000fe200078e0a07 */
[----:B------:R-:W-:Y:S01]  /*47e0*/  IABS R35, R37 ;  /* 0x0000002500237213 */ /* 0x000fe20000000000 */
[----:B------:R-:W-:Y:S01]  /*47f0*/  @!P3 IMAD.IADD R32, R32, 0x1, -R0 ;  /* 0x000000012020b824 */ /* 0x000fe200078e0a00 */
[----:B------:R-:W-:Y:S01]  /*4800*/  IABS R3, R38 ;  /* 0x0000002600037213 */ /* 0x000fe20000000000 */
[----:B------:R-:W-:-:S02]  /*4810*/  IMAD R34, R0, R7, R34 ;  /* 0x0000000700227224 */ /* 0x000fc400078e0222 */
[----:B------:R-:W-:Y:S01]  /*4820*/  @!P5 IMAD.IADD R33, R33, 0x1, -R0 ;  /* 0x000000012121d824 */ /* 0x000fe200078e0a00 */
[----:B------:R-:W-:Y:S01]  /*4830*/  ISETP.GT.U32.AND P5, PT, R0, R32, PT ;  /* 0x000000200000720c */ /* 0x000fe20003fa4070 */
[----:B------:R-:W-:Y:S01]  /*4840*/  IMAD.HI.U32 R6, R2, R35, RZ ;  /* 0x0000002302067227 */ /* 0x000fe200078e00ff */
[----:B------:R-:W-:-:S03]  /*4850*/  ISETP.GT.U32.AND P3, PT, R0, R34, PT ;  /* 0x000000220000720c */ /* 0x000fc60003f64070 */
[----:B------:R-:W-:-:S04]  /*4860*/  IMAD.HI.U32 R4, R2, R3, RZ ;  /* 0x0000000302047227 */ /* 0x000fc800078e00ff */
[----:B------:R-:W-:Y:S02]  /*4870*/  IMAD.MOV R6, RZ, RZ, -R6 ;  /* 0x000000ffff067224 */ /* 0x000fe400078e0a06 */
[----:B------:R-:W-:Y:S02]  /*4880*/  IMAD.MOV R4, RZ, RZ, -R4 ;  /* 0x000000ffff047224 */ /* 0x000fe400078e0a04 */
[--C-:B------:R-:W-:Y:S01]  /*4890*/  @!P6 IMAD.IADD R30, R30, 0x1, -R0.reuse ;  /* 0x000000011e1ee824 */ /* 0x100fe200078e0a00 */
[----:B------:R-:W-:Y:S01]  /*48a0*/  ISETP.GE.AND P6, PT, R36, RZ, PT ;  /* 0x000000ff2400720c */ /* 0x000fe20003fc6270 */
[C---:B------:R-:W-:Y:S01]  /*48b0*/  IMAD R35, R0.reuse, R6, R35 ;  /* 0x0000000600237224 */ /* 0x040fe200078e0223 */
[----:B------:R-:W-:Y:S01]  /*48c0*/  IABS R6, R40 ;  /* 0x0000002800067213 */ /* 0x000fe20000000000 */
[----:B------:R-:W-:Y:S02]  /*48d0*/  IMAD R36, R0, R4, R3 ;  /* 0x0000000400247224 */ /* 0x000fe400078e0203 */
[----:B------:R-:W-:-:S02]  /*48e0*/  @!P5 IMAD.IADD R32, R32, 0x1, -R0 ;  /* 0x000000012020d824 */ /* 0x000fc400078e0a00 */
[----:B------:R-:W-:Y:S01]  /*48f0*/  @!P0 IMAD.MOV R30, RZ, RZ, -R30 ;  /* 0x000000ffff1e8224 */ /* 0x000fe200078e0a1e */
[----:B------:R-:W-:Y:S01]  /*4900*/  ISETP.GT.U32.AND P5, PT, R0, R36, PT ;  /* 0x000000240000720c */ /* 0x000fe20003fa4070 */
[----:B------:R-:W-:Y:S01]  /*4910*/  IMAD.HI.U32 R10, R2, R6, RZ ;  /* 0x00000006020a7227 */ /* 0x000fe200078e00ff */
[----:B------:R-:W-:Y:S02]  /*4920*/  ISETP.GT.U32.AND P0, PT, R0, R33, PT ;  /* 0x000000210000720c */ /* 0x000fe40003f04070 */
[----:B------:R-:W-:Y:S01]  /*4930*/  IABS R9, R39 ;  /* 0x0000002700097213 */ /* 0x000fe20000000000 */
[----:B------:R-:W-:Y:S02]  /*4940*/  @!P3 IMAD.IADD R34, R34, 0x1, -R0 ;  /* 0x000000012222b824 */ /* 0x000fe400078e0a00 */
[----:B------:R-:W-:Y:S02]  /*4950*/  IMAD.MOV R10, RZ, RZ, -R10 ;  /* 0x000000ffff0a7224 */ /* 0x000fe400078e0a0a */
[----:B------:R-:W-:Y:S01]  /*4960*/  IMAD.HI.U32 R11, R2, R9, RZ ;  /* 0x00000009020b7227 */ /* 0x000fe200078e00ff */
[----:B------:R-:W-:-:S03]  /*4970*/  ISETP.GT.U32.AND P3, PT, R0, R34, PT ;  /* 0x000000220000720c */ /* 0x000fc60003f64070 */
[----:B------:R-:W-:Y:S01]  /*4980*/  @!P1 IMAD.MOV R31, RZ, RZ, -R31 ;  /* 0x000000ffff1f9224 */ /* 0x000fe200078e0a1f */
[C---:B------:R-:W-:Y:S01]  /*4990*/  ISETP.GT.U32.AND P1, PT, R0.reuse, R35, PT ;  /* 0x000000230000720c */ /* 0x040fe20003f24070 */
[----:B------:R-:W-:Y:S01]  /*49a0*/  IMAD R6, R0, R10, R6 ;  /* 0x0000000a00067224 */ /* 0x000fe200078e0206 */
[----:B------:R-:W-:Y:S01]  /*49b0*/  IABS R3, R52 ;  /* 0x0000003400037213 */ /* 0x000fe20000000000 */
[----:B------:R-:W-:Y:S02]  /*49c0*/  IMAD.MOV R11, RZ, RZ, -R11 ;  /* 0x000000ffff0b7224 */ /* 0x000fe400078e0a0b */
[--C-:B------:R-:W-:Y:S01]  /*49d0*/  @!P5 IMAD.IADD R36, R36, 0x1, -R0.reuse ;  /* 0x000000012424d824 */ /* 0x100fe200078e0a00 */
[C---:B------:R-:W-:Y:S01]  /*49e0*/  ISETP.GT.U32.AND P5, PT, R0.reuse, R6, PT ;  /* 0x000000060000720c */ /* 0x040fe20003fa4070 */
[----:B------:R-:W-:Y:S01]  /*49f0*/  @!P0 IMAD.IADD R33, R33, 0x1, -R0 ;  /* 0x0000000121218824 */ /* 0x000fe200078e0a00 */
[----:B------:R-:W-:Y:S01]  /*4a00*/  ISETP.GE.AND P0, PT, R37, RZ, PT ;  /* 0x000000ff2500720c */ /* 0x000fe20003f06270 */
[----:B------:R-:W-:Y:S01]  /*4a10*/  IMAD R37, R0, R11, R9 ;  /* 0x0000000b00257224 */ /* 0x000fe200078e0209 */
[----:B------:R-:W-:Y:S01]  /*4a20*/  IABS R4, R41 ;  /* 0x0000002900047213 */ /* 0x000fe20000000000 */
[----:B------:R-:W-:-:S04]  /*4a30*/  IMAD.HI.U32 R8, R2, R3, RZ ;  /* 0x0000000302087227 */ /* 0x000fc800078e00ff */
[----:B------:R-:W-:Y:S01]  /*4a40*/  @!P3 IMAD.IADD R34, R34, 0x1, -R0 ;  /* 0x000000012222b824 */ /* 0x000fe200078e0a00 */
[----:B------:R-:W-:Y:S01]  /*4a50*/  ISETP.GT.U32.AND P3, PT, R0, R37, PT ;  /* 0x000000250000720c */ /* 0x000fe20003f64070 */
[----:B------:R-:W-:-:S04]  /*4a60*/  IMAD.HI.U32 R7, R2, R4, RZ ;  /* 0x0000000402077227 */ /* 0x000fc800078e00ff */
[----:B------:R-:W-:Y:S02]  /*4a70*/  IMAD.MOV R8, RZ, RZ, -R8 ;  /* 0x000000ffff087224 */ /* 0x000fe400078e0a08 */
[----:B------:R-:W-:Y:S02]  /*4a80*/  @!P1 IMAD.IADD R35, R35, 0x1, -R0 ;  /* 0x0000000123239824 */ /* 0x000fe400078e0a00 */
[----:B------:R-:W-:Y:S02]  /*4a90*/  IMAD.MOV R7, RZ, RZ, -R7 ;  /* 0x000000ffff077224 */ /* 0x000fe400078e0a07 */
[C---:B------:R-:W-:Y:S01]  /*4aa0*/  IMAD R3, R0.reuse, R8, R3 ;  /* 0x0000000800037224 */ /* 0x040fe200078e0203 */
[----:B------:R-:W-:Y:S01]  /*4ab0*/  IABS R8, R53 ;  /* 0x0000003500087213 */ /* 0x000fe20000000000 */
[----:B------:R-:W-:Y:S01]  /*4ac0*/  @!P2 IMAD.MOV R32, RZ, RZ, -R32 ;  /* 0x000000ffff20a224 */ /* 0x000fe200078e0a20 */
[----:B------:R-:W-:Y:S01]  /*4ad0*/  ISETP.GT.U32.AND P2, PT, R0, R35, PT ;  /* 0x000000230000720c */ /* 0x000fe20003f44070 */
[----:B------:R-:W-:-:S02]  /*4ae0*/  @!P5 IMAD.IADD R6, R6, 0x1, -R0 ;  /* 0x000000010606d824 */ /* 0x000fc400078e0a00 */
[----:B------:R-:W-:Y:S02]  /*4af0*/  IMAD R4, R0, R7, R4 ;  /* 0x0000000700047224 */ /* 0x000fe400078e0204 */
[----:B------:R-:W-:Y:S01]  /*4b00*/  IMAD.HI.U32 R9, R2, R8, RZ ;  /* 0x0000000802097227 */ /* 0x000fe200078e00ff */
[C---:B------:R-:W-:Y:S02]  /*4b10*/  ISETP.GT.U32.AND P5, PT, R0.reuse, R6, PT ;  /* 0x000000060000720c */ /* 0x040fe40003fa4070 */
[----:B------:R-:W-:Y:S01]  /*4b20*/  IABS R7, R55 ;  /* 0x0000003700077213 */ /* 0x000fe20000000000 */
[----:B------:R-:W-:Y:S01]  /*4b30*/  @!P3 IMAD.IADD R37, R37, 0x1, -R0 ;  /* 0x000000012525b824 */ /* 0x000fe200078e0a00 */
[C---:B------:R-:W-:Y:S01]  /*4b40*/  ISETP.GT.U32.AND P3, PT, R0.reuse, R36, PT ;  /* 0x000000240000720c */ /* 0x040fe20003f64070 */
[----:B------:R-:W-:Y:S01]  /*4b50*/  @!P6 IMAD.MOV R34, RZ, RZ, -R34 ;  /* 0x000000ffff22e224 */ /* 0x000fe200078e0a22 */
[----:B------:R-:W-:Y:S01]  /*4b60*/  ISETP.GT.U32.AND P6, PT, R0, R4, PT ;  /* 0x000000040000720c */ /* 0x000fe20003fc4070 */
[----:B------:R-:W-:-:S02]  /*4b70*/  IMAD.MOV R9, RZ, RZ, -R9 ;  /* 0x000000ffff097224 */ /* 0x000fc400078e0a09 */
[----:B------:R-:W-:Y:S02]  /*4b80*/  IMAD.MOV.U32 R43, RZ, RZ, R7 ;  /* 0x000000ffff2b7224 */ /* 0x000fe400078e0007 */
[----:B------:R-:W-:Y:S01]  /*4b90*/  @!P2 IMAD.IADD R35, R35, 0x1, -R0 ;  /* 0x000000012323a824 */ /* 0x000fe200078e0a00 */
[C---:B------:R-:W-:Y:S01]  /*4ba0*/  ISETP.GT.U32.AND P2, PT, R0.reuse, R3, PT ;  /* 0x000000030000720c */ /* 0x040fe20003f44070 */
[C---:B------:R-:W-:Y:S01]  /*4bb0*/  IMAD R7, R0.reuse, R9, R8 ;  /* 0x0000000900077224 */ /* 0x040fe200078e0208 */
[----:B------:R-:W-:Y:S01]  /*4bc0*/  IABS R42, R54 ;  /* 0x00000036002a7213 */ /* 0x000fe20000000000 */
[----:B------:R-:W-:Y:S01]  /*4bd0*/  @!P4 IMAD.MOV R33, RZ, RZ, -R33 ;  /* 0x000000ffff21c224 */ /* 0x000fe200078e0a21 */
[----:B------:R-:W-:Y:S01]  /*4be0*/  ISETP.GT.U32.AND P4, PT, R0, R37, PT ;  /* 0x000000250000720c */ /* 0x000fe20003f84070 */
[--C-:B------:R-:W-:Y:S01]  /*4bf0*/  @!P5 IMAD.IADD R6, R6, 0x1, -R0.reuse ;  /* 0x000000010606d824 */ /* 0x100fe200078e0a00 */
[----:B------:R-:W-:Y:S01]  /*4c00*/  ISETP.GT.U32.AND P5, PT, R0, R7, PT ;  /* 0x000000070000720c */ /* 0x000fe20003fa4070 */
[--C-:B------:R-:W-:Y:S01]  /*4c10*/  @!P3 IMAD.IADD R36, R36, 0x1, -R0.reuse ;  /* 0x000000012424b824 */ /* 0x100fe200078e0a00 */
[----:B------:R-:W-:Y:S01]  /*4c20*/  ISETP.GE.AND P3, PT, R39, RZ, PT ;  /* 0x000000ff2700720c */ /* 0x000fe20003f66270 */
[----:B------:R-:W-:-:S02]  /*4c30*/  @!P6 IMAD.IADD R4, R4, 0x1, -R0 ;  /* 0x000000010404e824 */ /* 0x000fc400078e0a00 */
[----:B------:R-:W-:-:S04]  /*4c40*/  IMAD.HI.U32 R9, R2, R42, RZ ;  /* 0x0000002a02097227 */ /* 0x000fc800078e00ff */
[----:B------:R-:W-:Y:S01]  /*4c50*/  @!P0 IMAD.MOV R35, RZ, RZ, -R35 ;  /* 0x000000ffff238224 */ /* 0x000fe200078e0a23 */
[----:B------:R-:W-:Y:S01]  /*4c60*/  ISETP.GT.U32.AND P0, PT, R0, R4, PT ;  /* 0x000000040000720c */ /* 0x000fe20003f04070 */
[----:B------:R-:W-:-:S04]  /*4c70*/  IMAD.HI.U32 R8, R2, R43, RZ ;  /* 0x0000002b02087227 */ /* 0x000fc800078e00ff */
[----:B------:R-:W-:Y:S02]  /*4c80*/  IMAD.MOV R9, RZ, RZ, -R9 ;  /* 0x000000ffff097224 */ /* 0x000fe400078e0a09 */
[--C-:B------:R-:W-:Y:S02]  /*4c90*/  @!P2 IMAD.IADD R3, R3, 0x1, -R0.reuse ;  /* 0x000000010303a824 */ /* 0x100fe400078e0a00 */
[----:B------:R-:W-:Y:S02]  /*4ca0*/  @!P4 IMAD.IADD R37, R37, 0x1, -R0 ;  /* 0x000000012525c824 */ /* 0x000fe400078e0a00 */
[----:B------:R-:W-:Y:S02]  /*4cb0*/  IMAD.MOV R8, RZ, RZ, -R8 ;  /* 0x000000ffff087224 */ /* 0x000fe400078e0a08 */
[C---:B------:R-:W-:Y:S02]  /*4cc0*/  IMAD R42, R0.reuse, R9, R42 ;  /* 0x00000009002a7224 */ /* 0x040fe400078e022a */
[--C-:B------:R-:W-:Y:S01]  /*4cd0*/  @!P5 IMAD.IADD R7, R7, 0x1, -R0.reuse ;  /* 0x000000010707d824 */ /* 0x100fe200078e0a00 */
[C---:B------:R-:W-:Y:S01]  /*4ce0*/  ISETP.GT.U32.AND P5, PT, R0.reuse, R3, PT ;  /* 0x000000030000720c */ /* 0x040fe20003fa4070 */
[C---:B------:R-:W-:Y:S01]  /*4cf0*/  IMAD R43, R0.reuse, R8, R43 ;  /* 0x00000008002b7224 */ /* 0x040fe200078e022b */
[----:B--2---:R-:W-:Y:S01]  /*4d00*/  IABS R8, R56 ;  /* 0x0000003800087213 */ /* 0x004fe20000000000 */
[----:B------:R-:W-:Y:S01]  /*4d10*/  @!P3 IMAD.MOV R37, RZ, RZ, -R37 ;  /* 0x000000ffff25b224 */ /* 0x000fe200078e0a25 */
[----:B------:R-:W-:Y:S01]  /*4d20*/  ISETP.GT.U32.AND P3, PT, R0, R42, PT ;  /* 0x0000002a0000720c */ /* 0x000fe20003f64070 */
[----:B------:R-:W-:Y:S01]  /*4d30*/  @!P0 IMAD.IADD R4, R4, 0x1, -R0 ;  /* 0x0000000104048824 */ /* 0x000fe200078e0a00 */
[----:B------:R-:W-:Y:S01]  /*4d40*/  ISETP.GE.AND P1, PT, R38, RZ, PT ;  /* 0x000000ff2600720c */ /* 0x000fe20003f26270 */
[----:B------:R-:W-:Y:S01]  /*4d50*/  IMAD.MOV.U32 R38, RZ, RZ, R6 ;  /* 0x000000ffff267224 */ /* 0x000fe200078e0006 */
[----:B------:R-:W-:Y:S01]  /*4d60*/  ISETP.GE.AND P2, PT, R52, RZ, PT ;  /* 0x000000ff3400720c */ /* 0x000fe20003f46270 */
[----:B------:R-:W-:Y:S01]  /*4d70*/  IMAD.HI.U32 R6, R2, R8, RZ ;  /* 0x0000000802067227 */ /* 0x000fe200078e00ff */
[----:B------:R-:W-:-:S03]  /*4d80*/  ISETP.GT.U32.AND P0, PT, R0, R43, PT ;  /* 0x0000002b0000720c */ /* 0x000fc60003f04070 */
[----:B------:R-:W-:Y:S02]  /*4d90*/  @!P5 IMAD.IADD R3, R3, 0x1, -R0 ;  /* 0x000000010303d824 */ /* 0x000fe400078e0a00 */
[----:B------:R-:W-:Y:S01]  /*4da0*/  IMAD.MOV R44, RZ, RZ, -R6 ;  /* 0x000000ffff2c7224 */ /* 0x000fe200078e0a06 */
[----:B------:R-:W-:Y:S01]  /*4db0*/  ISETP.GE.AND P4, PT, R40, RZ, PT ;  /* 0x000000ff2800720c */ /* 0x000fe20003f86270 */
[----:B------:R-:W-:Y:S02]  /*4dc0*/  @!P3 IMAD.IADD R42, R42, 0x1, -R0 ;  /* 0x000000012a2ab824 */ /* 0x000fe400078e0a00 */
[C---:B------:R-:W-:Y:S02]  /*4dd0*/  IMAD R44, R0.reuse, R44, R8 ;  /* 0x0000002c002c7224 */ /* 0x040fe400078e0208 */
[----:B------:R-:W-:Y:S02]  /*4de0*/  IMAD.MOV.U32 R40, RZ, RZ, R3 ;  /* 0x000000ffff287224 */ /* 0x000fe400078e0003 */
[----:B------:R-:W-:Y:S01]  /*4df0*/  @!P0 IMAD.IADD R43, R43, 0x1, -R0 ;  /* 0x000000012b2b8824 */ /* 0x000fe200078e0a00 */
[C---:B------:R-:W-:Y:S01]  /*4e00*/  ISETP.GT.U32.AND P0, PT, R0.reuse, R42, PT ;  /* 0x0000002a0000720c */ /* 0x040fe20003f04070 */
[----:B------:R-:W-:Y:S01]  /*4e10*/  @!P2 IMAD.MOV R40, RZ, RZ, -R40 ;  /* 0x000000ffff28a224 */ /* 0x000fe200078e0a28 */
[----:B------:R-:W-:-:S02]  /*4e20*/  ISETP.GT.U32.AND P2, PT, R0, R44, PT ;  /* 0x0000002c0000720c */ /* 0x000fc40003f44070 */
[----:B---3--:R-:W-:Y:S02]  /*4e30*/  IABS R9, R57 ;  /* 0x0000003900097213 */ /* 0x008fe40000000000 */
[----:B------:R-:W-:Y:S02]  /*4e40*/  ISETP.GE.AND P5, PT, R54, RZ, PT ;  /* 0x000000ff3600720c */ /* 0x000fe40003fa6270 */
[----:B----4-:R-:W-:Y:S01]  /*4e50*/  IABS R46, R58 ;  /* 0x0000003a002e7213 */ /* 0x010fe20000000000 */
[----:B------:R-:W-:-:S04]  /*4e60*/  IMAD.HI.U32 R6, R2, R9, RZ ;  /* 0x0000000902067227 */ /* 0x000fc800078e00ff */
[----:B------:R-:W-:Y:S02]  /*4e70*/  IMAD.MOV R6, RZ, RZ, -R6 ;  /* 0x000000ffff067224 */ /* 0x000fe400078e0a06 */
[----:B------:R-:W-:Y:S01]  /*4e80*/  IMAD.HI.U32 R3, R2, R46, RZ ;  /* 0x0000002e02037227 */ /* 0x000fe200078e00ff */
[----:B-----5:R-:W-:-:S03]  /*4e90*/  IABS R47, R59 ;  /* 0x0000003b002f7213 */ /* 0x020fc60000000000 */
[--C-:B------:R-:W-:Y:S02]  /*4ea0*/  @!P0 IMAD.IADD R42, R42, 0x1, -R0.reuse ;  /* 0x000000012a2a8824 */ /* 0x100fe400078e0a00 */
[----:B------:R-:W-:Y:S02]  /*4eb0*/  @!P2 IMAD.IADD R44, R44, 0x1, -R0 ;  /* 0x000000012c2ca824 */ /* 0x000fe400078e0a00 */
[C---:B------:R-:W-:Y:S02]  /*4ec0*/  IMAD R45, R0.reuse, R6, R9 ;  /* 0x00000006002d7224 */ /* 0x040fe400078e0209 */
[----:B------:R-:W-:Y:S02]  /*4ed0*/  IMAD.MOV R3, RZ, RZ, -R3 ;  /* 0x000000ffff037224 */ /* 0x000fe400078e0a03 */
[----:B------:R-:W-:Y:S01]  /*4ee0*/  @!P5 IMAD.MOV R42, RZ, RZ, -R42 ;  /* 0x000000ffff2ad224 */ /* 0x000fe200078e0a2a */
[C---:B------:R-:W-:Y:S01]  /*4ef0*/  ISETP.GT.U32.AND P5, PT, R0.reuse, R44, PT ;  /* 0x0000002c0000720c */ /* 0x040fe20003fa4070 */
[----:B------:R-:W-:Y:S01]  /*4f00*/  @!P1 IMAD.MOV R36, RZ, RZ, -R36 ;  /* 0x000000ffff249224 */ /* 0x000fe200078e0a24 */
[C---:B------:R-:W-:Y:S01]  /*4f10*/  ISETP.GT.U32.AND P1, PT, R0.reuse, R7, PT ;  /* 0x000000070000720c */ /* 0x040fe20003f24070 */
[C---:B------:R-:W-:Y:S01]  /*4f20*/  IMAD R46, R0.reuse, R3, R46 ;  /* 0x00000003002e7224 */ /* 0x040fe200078e022e */
[----:B------:R-:W-:Y:S01]  /*4f30*/  ISETP.GT.U32.AND P0, PT, R0, R45, PT ;  /* 0x0000002d0000720c */ /* 0x000fe20003f04070 */
[----:B------:R-:W-:-:S04]  /*4f40*/  IMAD.HI.U32 R3, R2, R47, RZ ;  /* 0x0000002f02037227 */ /* 0x000fc800078e00ff */
[----:B------:R-:W-:Y:S02]  /*4f50*/  IMAD.MOV R3, RZ, RZ, -R3 ;  /* 0x000000ffff037224 */ /* 0x000fe400078e0a03 */
[----:B------:R-:W-:Y:S01]  /*4f60*/  @!P4 IMAD.MOV R38, RZ, RZ, -R38 ;  /* 0x000000ffff26c224 */ /* 0x000fe200078e0a26 */
[----:B------:R-:W-:Y:S01]  /*4f70*/  ISETP.GE.AND P4, PT, R53, RZ, PT ;  /* 0x000000ff3500720c */ /* 0x000fe20003f86270 */
[----:B------:R-:W-:Y:S01]  /*4f80*/  IMAD R47, R0, R3, R47 ;  /* 0x00000003002f7224 */ /* 0x000fe200078e022f */
[----:B------:R-:W-:Y:S01]  /*4f90*/  IABS R48, R60 ;  /* 0x0000003c00307213 */ /* 0x000fe20000000000 */
[----:B------:R0:W-:Y:S01]  /*4fa0*/  STL [R1+0x44b0], R15 ;  /* 0x0044b00f01007387 */ /* 0x0001e20000100800 */
[----:B------:R-:W-:Y:S01]  /*4fb0*/  ISETP.GE.AND P6, PT, R41, RZ, PT ;  /* 0x000000ff2900720c */ /* 0x000fe20003fc6270 */
[--C-:B------:R-:W-:Y:S01]  /*4fc0*/  @!P5 IMAD.IADD R44, R44, 0x1, -R0.reuse ;  /* 0x000000012c2cd824 */ /* 0x100fe200078e0a00 */
[----:B------:R-:W-:Y:S01]  /*4fd0*/  ISETP.GT.U32.AND P5, PT, R0, R47, PT ;  /* 0x0000002f0000720c */ /* 0x000fe20003fa4070 */
[----:B------:R-:W-:-:S02]  /*4fe0*/  @!P1 IMAD.IADD R7, R7, 0x1, -R0 ;  /* 0x0000000107079824 */ /* 0x000fc400078e0a00 */
[----:B------:R-:W-:Y:S02]  /*4ff0*/  IMAD.MOV.U32 R39, RZ, RZ, R4 ;  /* 0x000000ffff277224 */ /* 0x000fe400078e0004 */
[----:B------:R-:W-:Y:S01]  /*5000*/  @!P0 IMAD.IADD R45, R45, 0x1, -R0 ;  /* 0x000000012d2d8824 */ /* 0x000fe200078e0a00 */
[----:B0-----:R-:W2:Y:S01]  /*5010*/  LDL.LU R15, [R1+0x28] ;  /* 0x00002800010f7983 */ /* 0x001ea20000300800 */
[----:B------:R-:W-:-:S03]  /*5020*/  IMAD.HI.U32 R4, R2, R48, RZ ;  /* 0x0000003002047227 */ /* 0x000fc600078e00ff */
[----:B------:R0:W-:Y:S01]  /*5030*/  STL [R1+0x44b4], R16 ;  /* 0x0044b41001007387 */ /* 0x0001e20000100800 */
[----:B------:R-:W-:Y:S01]  /*5040*/  IMAD.MOV.U32 R41, RZ, RZ, R7 ;  /* 0x000000ffff297224 */ /* 0x000fe200078e0007 */
[C---:B------:R-:W-:Y:S01]  /*5050*/  ISETP.GT.U32.AND P2, PT, R0.reuse, R46, PT ;  /* 0x0000002e0000720c */ /* 0x040fe20003f44070 */
[----:B------:R-:W-:Y:S01]  /*5060*/  IMAD.MOV R4, RZ, RZ, -R4 ;  /* 0x000000ffff047224 */ /* 0x000fe200078e0a04 */
[C---:B------:R-:W-:Y:S01]  /*5070*/  ISETP.GT.U32.AND P0, PT, R0.reuse, R45, PT ;  /* 0x0000002d0000720c */ /* 0x040fe20003f04070 */
[----:B0-----:R-:W3:Y:S01]  /*5080*/  LDL.LU R16, [R1+0x24] ;  /* 0x0000240001107983 */ /* 0x001ee20000300800 */
[----:B------:R-:W-:Y:S01]  /*5090*/  @!P4 IMAD.MOV R41, RZ, RZ, -R41 ;  /* 0x000000ffff29c224 */ /* 0x000fe200078e0a29 */
[----:B------:R-:W-:Y:S01]  /*50a0*/  ISETP.GE.AND P4, PT, R57, RZ, PT ;  /* 0x000000ff3900720c */ /* 0x000fe20003f86270 */
[C---:B------:R-:W-:Y:S01]  /*50b0*/  IMAD R48, R0.reuse, R4, R48 ;  /* 0x0000000400307224 */ /* 0x040fe200078e0230 */
[----:B------:R-:W4:Y:S01]  /*50c0*/  LDL.LU R13, [R1+0x20] ;  /* 0x00002000010d7983 */ /* 0x000f220000300800 */
[----:B------:R-:W-:Y:S01]  /*50d0*/  @!P6 IMAD.MOV R39, RZ, RZ, -R39 ;  /* 0x000000ffff27e224 */ /* 0x000fe200078e0a27 */
[C---:B------:R-:W-:Y:S01]  /*50e0*/  ISETP.GT.U32.AND P6, PT, R0.reuse, R43, PT ;  /* 0x0000002b0000720c */ /* 0x040fe20003fc4070 */
[----:B------:R-:W-:Y:S01]  /*50f0*/  @!P5 IMAD.IADD R47, R47, 0x1, -R0 ;  /* 0x000000012f2fd824 */ /* 0x000fe200078e0a00 */
[----:B------:R-:W-:Y:S01]  /*5100*/  STL [R1+0x44b8], R17 ;  /* 0x0044b81101007387 */ /* 0x000fe20000100800 */
[----:B------:R-:W-:-:S03]  /*5110*/  ISETP.GT.U32.AND P5, PT, R0, R48, PT ;  /* 0x000000300000720c */ /* 0x000fc60003fa4070 */
[----:B------:R-:W-:Y:S01]  /*5120*/  STL [R1+0x44bc], R18 ;  /* 0x0044bc1201007387 */ /* 0x000fe20000100800 */
[----:B------:R-:W-:-:S03]  /*5130*/  @!P2 IMAD.IADD R46, R46, 0x1, -R0 ;  /* 0x000000012e2ea824 */ /* 0x000fc600078e0a00 */
[----:B------:R-:W-:Y:S01]  /*5140*/  STL [R1+0x44c0], R19 ;  /* 0x0044c01301007387 */ /* 0x000fe20000100800 */
[----:B------:R-:W-:-:S03]  /*5150*/  @!P0 IMAD.IADD R45, R45, 0x1, -R0 ;  /* 0x000000012d2d8824 */ /* 0x000fc600078e0a00 */
[----:B------:R-:W-:Y:S04]  /*5160*/  STL [R1+0x44c4], R20 ;  /* 0x0044c41401007387 */ /* 0x000fe80000100800 */
[----:B------:R-:W-:Y:S04]  /*5170*/  STL [R1+0x44c8], R21 ;  /* 0x0044c81501007387 */ /* 0x000fe80000100800 */
[----:B------:R-:W-:Y:S01]  /*5180*/  STL [R1+0x44d0], R22 ;  /* 0x0044d01601007387 */ /* 0x000fe20000100800 */
[----:B------:R-:W-:-:S03]  /*5190*/  @!P4 IMAD.MOV R45, RZ, RZ, -R45 ;  /* 0x000000ffff2dc224 */ /* 0x000fc600078e0a2d */
[----:B------:R-:W-:Y:S01]  /*51a0*/  STL [R1+0x44d4], R23 ;  /* 0x0044d41701007387 */ /* 0x000fe20000100800 */
[----:B------:R-:W-:-:S03]  /*51b0*/  IABS R49, R61 ;  /* 0x0000003d00317213 */ /* 0x000fc60000000000 */
[----:B------:R-:W-:Y:S01]  /*51c0*/  STL [R1+0x44d8], R24 ;  /* 0x0044d81801007387 */ /* 0x000fe20000100800 */
[----:B------:R-:W-:-:S03]  /*51d0*/  ISETP.GT.U32.AND P2, PT, R0, R46, PT ;  /* 0x0000002e0000720c */ /* 0x000fc60003f44070 */
[----:B------:R-:W-:Y:S01]  /*51e0*/  STL [R1+0x44dc], R25 ;  /* 0x0044dc1901007387 */ /* 0x000fe20000100800 */
[----:B------:R-:W-:-:S03]  /*51f0*/  ISETP.GE.AND P4, PT, R61, RZ, PT ;  /* 0x000000ff3d00720c */ /* 0x000fc60003f86270 */
[----:B------:R0:W-:Y:S01]  /*5200*/  STL [R1+0x44e0], R26 ;  /* 0x0044e01a01007387 */ /* 0x0001e20000100800 */
[----:B------:R-:W-:-:S03]  /*5210*/  @!P6 IMAD.IADD R43, R43, 0x1, -R0 ;  /* 0x000000012b2be824 */ /* 0x000fc600078e0a00 */
[----:B------:R1:W-:Y:S01]  /*5220*/  STL [R1+0x44e4], R27 ;  /* 0x0044e41b01007387 */ /* 0x0003e20000100800 */
[----:B------:R-:W-:-:S03]  /*5230*/  ISETP.GE.AND P6, PT, R58, RZ, PT ;  /* 0x000000ff3a00720c */ /* 0x000fc60003fc6270 */
[----:B------:R-:W5:Y:S01]  /*5240*/  LDL.LU R61, [R1+0x2c] ;  /* 0x00002c00013d7983 */ /* 0x000f620000300800 */
[----:B------:R-:W-:-:S05]  /*5250*/  @!P5 IMAD.IADD R48, R48, 0x1, -R0 ;  /* 0x000000013030d824 */ /* 0x000fca00078e0a00 */
[----:B------:R-:W-:Y:S01]  /*5260*/  ISETP.GT.U32.AND P5, PT, R0, R48, PT ;  /* 0x000000300000720c */ /* 0x000fe20003fa4070 */
[----:B------:R-:W-:Y:S01]  /*5270*/  @!P2 IMAD.IADD R46, R46, 0x1, -R0 ;  /* 0x000000012e2ea824 */ /* 0x000fe200078e0a00 */
[----:B------:R-:W-:-:S03]  /*5280*/  IABS R50, R14 ;  /* 0x0000000e00327213 */ /* 0x000fc60000000000 */
[----:B------:R-:W-:Y:S01]  /*5290*/  @!P6 IMAD.MOV R46, RZ, RZ, -R46 ;  /* 0x000000ffff2ee224 */ /* 0x000fe200078e0a2e */
[----:B------:R-:W-:Y:S02]  /*52a0*/  ISETP.GE.AND P6, PT, R14, RZ, PT ;  /* 0x000000ff0e00720c */ /* 0x000fe40003fc6270 */
[----:B------:R-:W5:Y:S01]  /*52b0*/  LDL.LU R14, [R1+0x30] ;  /* 0x00003000010e7983 */ /* 0x000f620000300800 */
[----:B------:R-:W-:-:S04]  /*52c0*/  IABS R51, R5 ;  /* 0x0000000500337213 */ /* 0x000fc80000000000 */
[----:B------:R-:W-:Y:S01]  /*52d0*/  @!P5 IMAD.IADD R48, R48, 0x1, -R0 ;  /* 0x000000013030d824 */ /* 0x000fe200078e0a00 */
[----:B------:R-:W-:Y:S02]  /*52e0*/  ISETP.GE.AND P5, PT, R5, RZ, PT ;  /* 0x000000ff0500720c */ /* 0x000fe40003fa6270 */
[----:B------:R-:W5:Y:S04]  /*52f0*/  LDL.LU R5, [R1+0x34] ;  /* 0x0000340001057983 */ /* 0x000f680000300800 */
[----:B0-----:R-:W5:Y:S04]  /*5300*/  LDL.LU R26, [R1+0x38] ;  /* 0x00003800011a7983 */ /* 0x001f680000300800 */
[----:B------:R-:W5:Y:S04]  /*5310*/  LDL.LU R25, [R1+0x3c] ;  /* 0x00003c0001197983 */ /* 0x000f680000300800 */
[----:B------:R-:W5:Y:S04]  /*5320*/  LDL.LU R20, [R1+0x40] ;  /* 0x0000400001147983 */ /* 0x000f680000300800 */
[----:B------:R-:W5:Y:S04]  /*5330*/  LDL.LU R18, [R1+0x44] ;  /* 0x0000440001127983 */ /* 0x000f680000300800 */
[----:B------:R-:W5:Y:S01]  /*5340*/  LDL.LU R24, [R1+0x48] ;  /* 0x0000480001187983 */ /* 0x000f620000300800 */
[----:B------:R-:W-:-:S02]  /*5350*/  ISETP.GE.AND P3, PT, R56, RZ, PT ;  /* 0x000000ff3800720c */ /* 0x000fc40003f66270 */
[----:B------:R-:W-:Y:S01]  /*5360*/  ISETP.GE.AND P1, PT, R55, RZ, PT ;  /* 0x000000ff3700720c */ /* 0x000fe20003f26270 */
[----:B------:R-:W-:Y:S01]  /*5370*/  IMAD.HI.U32 R3, R2, R49, RZ ;  /* 0x0000003102037227 */ /* 0x000fe200078e00ff */
[----:B------:R-:W-:Y:S01]  /*5380*/  ISETP.GE.AND P0, PT, R60, RZ, PT ;  /* 0x000000ff3c00720c */ /* 0x000fe20003f06270 */
[----:B------:R-:W5:Y:S02]  /*5390*/  LDL.LU R21, [R1+0x4c] ;  /* 0x00004c0001157983 */ /* 0x000f640000300800 */
[----:B------:R-:W-:Y:S02]  /*53a0*/  IMAD.MOV R3, RZ, RZ, -R3 ;  /* 0x000000ffff037224 */ /* 0x000fe400078e0a03 */
[----:B------:R-:W-:Y:S01]  /*53b0*/  IMAD.HI.U32 R4, R2, R50, RZ ;  /* 0x0000003202047227 */ /* 0x000fe200078e00ff */
[----:B------:R-:W5:Y:S03]  /*53c0*/  LDL.LU R19, [R1+0x50] ;  /* 0x0000500001137983 */ /* 0x000f660000300800 */
[----:B------:R-:W-:Y:S01]  /*53d0*/  @!P3 IMAD.MOV R44, RZ, RZ, -R44 ;  /* 0x000000ffff2cb224 */ /* 0x000fe200078e0a2c */
[C---:B------:R-:W-:Y:S01]  /*53e0*/  ISETP.GT.U32.AND P3, PT, R0.reuse, R47, PT ;  /* 0x0000002f0000720c */ /* 0x040fe20003f64070 */
[----:B------:R-:W-:Y:S01]  /*53f0*/  @!P1 IMAD.MOV R43, RZ, RZ, -R43 ;  /* 0x000000ffff2b9224 */ /* 0x000fe200078e0a2b */
[----:B------:R-:W-:Y:S01]  /*5400*/  ISETP.GE.AND P1, PT, R59, RZ, PT ;  /* 0x000000ff3b00720c */ /* 0x000fe20003f26270 */
[----:B------:R-:W-:Y:S01]  /*5410*/  IMAD R49, R0, R3, R49 ;  /* 0x0000000300317224 */ /* 0x000fe200078e0231 */
[----:B------:R-:W5:Y:S01]  /*5420*/  LDL.LU R17, [R1+0x54] ;  /* 0x0000540001117983 */ /* 0x000f620000300800 */
[----:B------:R-:W-:-:S04]  /*5430*/  IMAD.HI.U32 R3, R2, R51, RZ ;  /* 0x0000003302037227 */ /* 0x000fc800078e00ff */
[----:B------:R-:W-:-:S04]  /*5440*/  IMAD.MOV R3, RZ, RZ, -R3 ;  /* 0x000000ffff037224 */ /* 0x000fc800078e0a03 */
[----:B------:R-:W-:Y:S02]  /*5450*/  @!P3 IMAD.IADD R47, R47, 0x1, -R0 ;  /* 0x000000012f2fb824 */ /* 0x000fe400078e0a00 */
[----:B------:R-:W-:Y:S02]  /*5460*/  IMAD R51, R0, R3, R51 ;  /* 0x0000000300337224 */ /* 0x000fe400078e0233 */
[----:B------:R-:W-:-:S03]  /*5470*/  @!P1 IMAD.MOV R47, RZ, RZ, -R47 ;  /* 0x000000ffff2f9224 */ /* 0x000fc600078e0a2f */
[C---:B------:R-:W-:Y:S02]  /*5480*/  ISETP.GT.U32.AND P1, PT, R0.reuse, R51, PT ;  /* 0x000000330000720c */ /* 0x040fe40003f24070 */
[----:B------:R-:W-:-:S11]  /*5490*/  ISETP.GT.U32.AND P2, PT, R0, R49, PT ;  /* 0x000000310000720c */ /* 0x000fd60003f44070 */
[----:B------:R-:W-:-:S05]  /*54a0*/  @!P1 IMAD.IADD R51, R51, 0x1, -R0 ;  /* 0x0000000133339824 */ /* 0x000fca00078e0a00 */
[----:B------:R-:W-:Y:S01]  /*54b0*/  ISETP.GT.U32.AND P1, PT, R0, R51, PT ;  /* 0x000000330000720c */ /* 0x000fe20003f24070 */
[----:B------:R-:W-:Y:S02]  /*54c0*/  @!P2 IMAD.IADD R49, R49, 0x1, -R0 ;  /* 0x000000013131a824 */ /* 0x000fe400078e0a00 */
[----:B------:R-:W-:-:S03]  /*54d0*/  @!P0 IMAD.MOV R48, RZ, RZ, -R48 ;  /* 0x000000ffff308224 */ /* 0x000fc600078e0a30 */
[----:B------:R-:W-:-:S07]  /*54e0*/  ISETP.GT.U32.AND P2, PT, R0, R49, PT ;  /* 0x000000310000720c */ /* 0x000fce0003f44070 */
[----:B------:R-:W-:-:S04]  /*54f0*/  @!P1 IMAD.IADD R51, R51, 0x1, -R0 ;  /* 0x0000000133339824 */ /* 0x000fc800078e0a00 */
[----:B------:R-:W-:Y:S02]  /*5500*/  @!P5 IMAD.MOV R51, RZ, RZ, -R51 ;  /* 0x000000ffff33d224 */ /* 0x000fe400078e0a33 */
[----:B------:R-:W-:Y:S02]  /*5510*/  IMAD.MOV R4, RZ, RZ, -R4 ;  /* 0x000000ffff047224 */ /* 0x000fe400078e0a04 */
[----:B------:R-:W-:Y:S02]  /*5520*/  @!P2 IMAD.IADD R49, R49, 0x1, -R0 ;  /* 0x000000013131a824 */ /* 0x000fe400078e0a00 */
[----:B------:R-:W-:Y:S02]  /*5530*/  IMAD R50, R0, R4, R50 ;  /* 0x0000000400327224 */ /* 0x000fe400078e0232 */
[----:B------:R-:W-:-:S03]  /*5540*/  @!P4 IMAD.MOV R49, RZ, RZ, -R49 ;  /* 0x000000ffff31c224 */ /* 0x000fc600078e0a31 */
[----:B------:R-:W-:-:S13]  /*5550*/  ISETP.GT.U32.AND P3, PT, R0, R50, PT ;  /* 0x000000320000720c */ /* 0x000fda0003f64070 */
[----:B------:R-:W-:-:S05]  /*5560*/  @!P3 IMAD.IADD R50, R50, 0x1, -R0 ;  /* 0x000000013232b824 */ /* 0x000fca00078e0a00 */
[----:B------:R-:W-:-:S13]  /*5570*/  ISETP.GT.U32.AND P3, PT, R0, R50, PT ;  /* 0x000000320000720c */ /* 0x000fda0003f64070 */
[----:B------:R-:W-:Y:S01]  /*5580*/  @!P3 IMAD.IADD R50, R50, 0x1, -R0 ;  /* 0x000000013232b824 */ /* 0x000fe200078e0a00 */
[----:B--2---:R-:W-:Y:S02]  /*5590*/  IABS R54, R15 ;  /* 0x0000000f00367213 */ /* 0x004fe40000000000 */
[----:B---3--:R-:W-:-:S05]  /*55a0*/  IABS R53, R16 ;  /* 0x0000001000357213 */ /* 0x008fca0000000000 */
[----:B------:R-:W-:-:S04]  /*55b0*/  IMAD.HI.U32 R3, R2, R53, RZ ;  /* 0x0000003502037227 */ /* 0x000fc800078e00ff */
[----:B------:R-:W-:-:S04]  /*55c0*/  IMAD.MOV R3, RZ, RZ, -R3 ;  /* 0x000000ffff037224 */ /* 0x000fc800078e0a03 */
[----:B------:R-:W-:Y:S02]  /*55d0*/  IMAD R53, R0, R3, R53 ;  /* 0x0000000300357224 */ /* 0x000fe400078e0235 */
[----:B------:R-:W-:-:S04]  /*55e0*/  IMAD.HI.U32 R3, R2, R54, RZ ;  /* 0x0000003602037227 */ /* 0x000fc800078e00ff */
[----:B------:R-:W-:Y:S01]  /*55f0*/  IMAD.MOV R3, RZ, RZ, -R3 ;  /* 0x000000ffff037224 */ /* 0x000fe200078e0a03 */
[----:B------:R-:W-:-:S03]  /*5600*/  ISETP.GT.U32.AND P0, PT, R0, R53, PT ;  /* 0x000000350000720c */ /* 0x000fc60003f04070 */
[----:B------:R-:W-:-:S05]  /*5610*/  IMAD R54, R0, R3, R54 ;  /* 0x0000000300367224 */ /* 0x000fca00078e0236 */
[----:B------:R-:W-:Y:S02]  /*5620*/  ISETP.GT.U32.AND P5, PT, R0, R54, PT ;  /* 0x000000360000720c */ /* 0x000fe40003fa4070 */
[----:B----4-:R-:W-:-:S03]  /*5630*/  IABS R52, R13 ;  /* 0x0000000d00347213 */ /* 0x010fc60000000000 */
[----:B------:R-:W-:Y:S01]  /*5640*/  @!P0 IMAD.IADD R53, R53, 0x1, -R0 ;  /* 0x0000000135358824 */ /* 0x000fe200078e0a00 */
[----:B-----5:R-:W-:-:S05]  /*5650*/  IABS R55, R61 ;  /* 0x0000003d00377213 */ /* 0x020fca0000000000 */
[----:B------:R-:W-:-:S04]  /*5660*/  IMAD.HI.U32 R7, R2, R55, RZ ;  /* 0x0000003702077227 */ /* 0x000fc800078e00ff */
[----:B------:R-:W-:-:S04]  /*5670*/  IMAD.MOV R7, RZ, RZ, -R7 ;  /* 0x000000ffff077224 */ /* 0x000fc800078e0a07 */
[----:B------:R-:W-:Y:S01]  /*5680*/  IMAD R55, R0, R7, R55 ;  /* 0x0000000700377224 */ /* 0x000fe200078e0237 */
[----:B------:R-:W-:Y:S01]  /*5690*/  IABS R56, R14 ;  /* 0x0000000e00387213 */ /* 0x000fe20000000000 */
[----:B------:R-:W-:Y:S01]  /*56a0*/  @!P5 IMAD.IADD R54, R54, 0x1, -R0 ;  /* 0x000000013636d824 */ /* 0x000fe200078e0a00 */
[----:B------:R-:W-:Y:S01]  /*56b0*/  ISETP.GT.U32.AND P0, PT, R0, R53, PT ;  /* 0x000000350000720c */ /* 0x000fe20003f04070 */
[----:B------:R-:W-:Y:S01]  /*56c0*/  IMAD.HI.U32 R4, R2, R52, RZ ;  /* 0x0000003402047227 */ /* 0x000fe200078e00ff */
[----:B------:R-:W-:Y:S02]  /*56d0*/  ISETP.GT.U32.AND P5, PT, R0, R55, PT ;  /* 0x000000370000720c */ /* 0x000fe40003fa4070 */
[----:B------:R-:W-:Y:S01]  /*56e0*/  ISETP.GE.AND P4, PT, R16, RZ, PT ;  /* 0x000000ff1000720c */ /* 0x000fe20003f86270 */
[----:B------:R-:W-:Y:S01]  /*56f0*/  IMAD.MOV R4, RZ, RZ, -R4 ;  /* 0x000000ffff047224 */ /* 0x000fe200078e0a04 */
[----:B------:R-:W-:Y:S01]  /*5700*/  IABS R57, R5 ;  /* 0x0000000500397213 */ /* 0x000fe20000000000 */
[----:B------:R-:W-:Y:S01]  /*5710*/  IMAD.HI.U32 R6, R2, R56, RZ ;  /* 0x0000003802067227 */ /* 0x000fe200078e00ff */
[----:B------:R-:W2:Y:S03]  /*5720*/  LDL.LU R16, [R1+0x58] ;  /* 0x0000580001107983 */ /* 0x000ea60000300800 */
[----:B------:R-:W-:-:S02]  /*5730*/  IMAD R52, R0, R4, R52 ;  /* 0x0000000400347224 */ /* 0x000fc400078e0234 */
[----:B------:R-:W-:Y:S02]  /*5740*/  IMAD.MOV R6, RZ, RZ, -R6 ;  /* 0x000000ffff067224 */ /* 0x000fe400078e0a06 */
[----:B------:R-:W-:Y:S01]  /*5750*/  IMAD.HI.U32 R4, R2, R57, RZ ;  /* 0x0000003902047227 */ /* 0x000fe200078e00ff */
[----:B------:R-:W-:-:S03]  /*5760*/  IABS R59, R25 ;  /* 0x00000019003b7213 */ /* 0x000fc60000000000 */
[----:B------:R-:W-:Y:S02]  /*5770*/  @!P0 IMAD.IADD R53, R53, 0x1, -R0 ;  /* 0x0000000135358824 */ /* 0x000fe400078e0a00 */
[C---:B------:R-:W-:Y:S02]  /*5780*/  IMAD R56, R0.reuse, R6, R56 ;  /* 0x0000000600387224 */ /* 0x040fe400078e0238 */
[----:B------:R-:W-:Y:S01]  /*5790*/  @!P5 IMAD.IADD R55, R55, 0x1, -R0 ;  /* 0x000000013737d824 */ /* 0x000fe200078e0a00 */
[C---:B------:R-:W-:Y:S01]  /*57a0*/  ISETP.GT.U32.AND P5, PT, R0.reuse, R54, PT ;  /* 0x000000360000720c */ /* 0x040fe20003fa4070 */
[----:B------:R-:W-:Y:S02]  /*57b0*/  IMAD.MOV R4, RZ, RZ, -R4 ;  /* 0x000000ffff047224 */ /* 0x000fe400078e0a04 */
[----:B------:R-:W-:Y:S01]  /*57c0*/  @!P4 IMAD.MOV R53, RZ, RZ, -R53 ;  /* 0x000000ffff35c224 */ /* 0x000fe200078e0a35 */
[C---:B------:R-:W-:Y:S01]  /*57d0*/  ISETP.GT.U32.AND P4, PT, R0.reuse, R56, PT ;  /* 0x000000380000720c */ /* 0x040fe20003f84070 */
[----:B------:R-:W-:-:S02]  /*57e0*/  IMAD R57, R0, R4, R57 ;  /* 0x0000000400397224 */ /* 0x000fc400078e0239 */
[----:B------:R-:W-:-:S04]  /*57f0*/  IMAD.HI.U32 R4, R2, R59, RZ ;  /* 0x0000003b02047227 */ /* 0x000fc800078e00ff */
[----:B------:R-:W-:Y:S02]  /*5800*/  IMAD.MOV R4, RZ, RZ, -R4 ;  /* 0x000000ffff047224 */ /* 0x000fe400078e0a04 */
[--C-:B------:R-:W-:Y:S01]  /*5810*/  @!P5 IMAD.IADD R54, R54, 0x1, -R0.reuse ;  /* 0x000000013636d824 */ /* 0x100fe200078e0a00 */
[C---:B------:R-:W-:Y:S01]  /*5820*/  ISETP.GT.U32.AND P5, PT, R0.reuse, R57, PT ;  /* 0x000000390000720c */ /* 0x040fe20003fa4070 */
[----:B------:R-:W-:Y:S02]  /*5830*/  IMAD R59, R0, R4, R59 ;  /* 0x00000004003b7224 */ /* 0x000fe400078e023b */
[----:B------:R-:W-:-:S03]  /*5840*/  @!P4 IMAD.IADD R56, R56, 0x1, -R0 ;  /* 0x000000013838c824 */ /* 0x000fc600078e0a00 */
[----:B------:R-:W-:Y:S02]  /*5850*/  ISETP.GT.U32.AND P4, PT, R0, R59, PT ;  /* 0x0000003b0000720c */ /* 0x000fe40003f84070 */
[----:B------:R-:W-:Y:S02]  /*5860*/  ISETP.GE.AND P2, PT, R13, RZ, PT ;  /* 0x000000ff0d00720c */ /* 0x000fe40003f46270 */
[----:B------:R-:W-:-:S03]  /*5870*/  IABS R13, R24 ;  /* 0x00000018000d7213 */ /* 0x000fc60000000000 */
[----:B------:R-:W-:Y:S02]  /*5880*/  @!P5 IMAD.IADD R57, R57, 0x1, -R0 ;  /* 0x000000013939d824 */ /* 0x000fe400078e0a00 */
[----:B------:R-:W-:-:S04]  /*5890*/  IMAD.HI.U32 R4, R2, R13, RZ ;  /* 0x0000000d02047227 */ /* 0x000fc800078e00ff */
[----:B------:R-:W-:Y:S01]  /*58a0*/  @!P4 IMAD.IADD R59, R59, 0x1, -R0 ;  /* 0x000000013b3bc824 */ /* 0x000fe200078e0a00 */
[----:B------:R-:W-:Y:S01]  /*58b0*/  ISETP.GT.U32.AND P4, PT, R0, R57, PT ;  /* 0x000000390000720c */ /* 0x000fe20003f84070 */
[----:B------:R-:W-:Y:S01]  /*58c0*/  @!P6 IMAD.MOV R50, RZ, RZ, -R50 ;  /* 0x000000ffff32e224 */ /* 0x000fe200078e0a32 */
[----:B------:R-:W-:Y:S01]  /*58d0*/  ISETP.GE.AND P6, PT, R15, RZ, PT ;  /* 0x000000ff0f00720c */ /* 0x000fe20003fc6270 */
[----:B------:R-:W-:Y:S01]  /*58e0*/  IMAD.MOV R4, RZ, RZ, -R4 ;  /* 0x000000ffff047224 */ /* 0x000fe200078e0a04 */
[----:B------:R-:W3:Y:S01]  /*58f0*/  LDL.LU R15, [R1+0x5c] ;  /* 0x00005c00010f7983 */ /* 0x000ee20000300800 */
[----:B------:R-:W-:-:S03]  /*5900*/  ISETP.GE.AND P1, PT, R61, RZ, PT ;  /* 0x000000ff3d00720c */ /* 0x000fc60003f26270 */
[----:B------:R-:W4:Y:S01]  /*5910*/  LDL.LU R61, [R1+0x60] ;  /* 0x00006000013d7983 */ /* 0x000f220000300800 */
[C---:B------:R-:W-:Y:S01]  /*5920*/  IMAD R13, R0.reuse, R4, R13 ;  /* 0x00000004000d7224 */ /* 0x040fe200078e020d */
[----:B------:R-:W-:Y:S02]  /*5930*/  ISETP.GE.AND P0, PT, R5, RZ, PT ;  /* 0x000000ff0500720c */ /* 0x000fe40003f06270 */
[----:B------:R-:W5:Y:S01]  /*5940*/  LDL.LU R23, [R1+0x64] ;  /* 0x0000640001177983 */ /* 0x000f620000300800 */
[----:B------:R-:W-:Y:S01]  /*5950*/  @!P4 IMAD.IADD R57, R57, 0x1, -R0 ;  /* 0x000000013939c824 */ /* 0x000fe200078e0a00 */
[----:B------:R-:W-:Y:S02]  /*5960*/  ISETP.GT.U32.AND P4, PT, R0, R13, PT ;  /* 0x0000000d0000720c */ /* 0x000fe40003f84070 */
[----:B------:R-:W5:Y:S04]  /*5970*/  LDL.LU R22, [R1+0x68] ;  /* 0x0000680001167983 */ /* 0x000f680000300800 */
[----:B------:R-:W5:Y:S01]  /*5980*/  LDL.LU R5, [R1+0x6c] ;  /* 0x00006c0001057983 */ /* 0x000f620000300800 */
[----:B------:R-:W-:-:S06]  /*5990*/  IABS R60, R20 ;  /* 0x00000014003c7213 */ /* 0x000fcc0000000000 */
[----:B------:R-:W-:Y:S01]  /*59a0*/  @!P4 IMAD.IADD R13, R13, 0x1, -R0 ;  /* 0x000000010d0dc824 */ /* 0x000fe200078e0a00 */
[----:B------:R-:W-:Y:S02]  /*59b0*/  ISETP.GE.AND P4, PT, R20, RZ, PT ;  /* 0x000000ff1400720c */ /* 0x000fe40003f86270 */
[----:B------:R-:W5:Y:S01]  /*59c0*/  LDL R20, [R1+0x16e4] ;  /* 0x0016e40001147983 */ /* 0x000f620000100800 */
[----:B------:R-:W-:-:S13]  /*59d0*/  ISETP.GT.U32.AND P3, PT, R0, R52, PT ;  /* 0x000000340000720c */ /* 0x000fda0003f64070 */
[----:B------:R-:W-:-:S05]  /*59e0*/  @!P3 IMAD.IADD R52, R52, 0x1, -R0 ;  /* 0x000000013434b824 */ /* 0x000fca00078e0a00 */
[----:B------:R-:W-:Y:S02]  /*59f0*/  ISETP.GT.U32.AND P3, PT, R0, R52, PT ;  /* 0x000000340000720c */ /* 0x000fe40003f64070 */
[----:B------:R-:W-:-:S05]  /*5a00*/  IABS R58, R26 ;  /* 0x0000001a003a7213 */ /* 0x000fca0000000000 */
[----:B------:R-:W-:-:S06]  /*5a10*/  IMAD.HI.U32 R3, R2, R58, RZ ;  /* 0x0000003a02037227 */ /* 0x000fcc00078e00ff */
[----:B------:R-:W-:-:S04]  /*5a20*/  @!P3 IMAD.IADD R52, R52, 0x1, -R0 ;  /* 0x000000013434b824 */ /* 0x000fc800078e0a00 */
[----:B------:R-:W-:Y:S01]  /*5a30*/  @!P2 IMAD.MOV R52, RZ, RZ, -R52 ;  /* 0x000000ffff34a224 */ /* 0x000fe200078e0a34 */
[----:B------:R-:W-:Y:S01]  /*5a40*/  ISETP.GT.U32.AND P2, PT, R0, R55, PT ;  /* 0x000000370000720c */ /* 0x000fe20003f44070 */
[----:B------:R-:W-:-:S04]  /*5a50*/  IMAD.MOV R3, RZ, RZ, -R3 ;  /* 0x000000ffff037224 */ /* 0x000fc800078e0a03 */
[----:B------:R-:W-:-:S08]  /*5a60*/  IMAD R58, R0, R3, R58 ;  /* 0x00000003003a7224 */ /* 0x000fd000078e023a */
[----:B------:R-:W-:Y:S01]  /*5a70*/  @!P2 IMAD.IADD R55, R55, 0x1, -R0 ;  /* 0x000000013737a824 */ /* 0x000fe200078e0a00 */
[----:B------:R-:W-:Y:S01]  /*5a80*/  ISETP.GT.U32.AND P2, PT, R0, R58, PT ;  /* 0x0000003a0000720c */ /* 0x000fe20003f44070 */
[----:B------:R-:W-:Y:S01]  /*5a90*/  IMAD.HI.U32 R3, R2, R60, RZ ;  /* 0x0000003c02037227 */ /* 0x000fe200078e00ff */
[----:B------:R-:W-:-:S03]  /*5aa0*/  IABS R6, R18 ;  /* 0x0000001200067213 */ /* 0x000fc60000000000 */
[----:B------:R-:W-:Y:S01]  /*5ab0*/  IMAD.MOV R3, RZ, RZ, -R3 ;  /* 0x000000ffff037224 */ /* 0x000fe200078e0a03 */
[----:B------:R-:W-:Y:S01]  /*5ac0*/  ISETP.GE.AND P3, PT, R14, RZ, PT ;  /* 0x000000ff0e00720c */ /* 0x000fe20003f66270 */
[----:B------:R-:W-:-:S04]  /*5ad0*/  IMAD.HI.U32 R14, R2, R6, RZ ;  /* 0x00000006020e7227 */ /* 0x000fc800078e00ff */
[----:B------:R-:W-:Y:S02]  /*5ae0*/  IMAD R60, R0, R3, R60 ;  /* 0x00000003003c7224 */ /* 0x000fe400078e023c */
[----:B------:R-:W-:Y:S01]  /*5af0*/  @!P2 IMAD.IADD R58, R58, 0x1, -R0 ;  /* 0x000000013a3aa824 */ /* 0x000fe200078e0a00 */
[----:B------:R-:W-:Y:S02]  /*5b00*/  ISETP.GT.U32.AND P2, PT, R0, R56, PT ;  /* 0x000000380000720c */ /* 0x000fe40003f44070 */
[----:B------:R-:W-:Y:S01]  /*5b10*/  IABS R3, R21 ;  /* 0x0000001500037213 */ /* 0x000fe20000000000 */
[----:B------:R-:W-:-:S04]  /*5b20*/  IMAD.MOV R14, RZ, RZ, -R14 ;  /* 0x000000ffff0e7224 */ /* 0x000fc800078e0a0e */
[----:B------:R-:W-:Y:S01]  /*5b30*/  IMAD.HI.U32 R12, R2, R3, RZ ;  /* 0x00000003020c7227 */ /* 0x000fe200078e00ff */
[----:B------:R-:W-:-:S03]  /*5b40*/  IABS R11, R19 ;  /* 0x00000013000b7213 */ /* 0x000fc60000000000 */
[----:B------:R-:W-:Y:S02]  /*5b50*/  IMAD R14, R0, R14, R6 ;  /* 0x0000000e000e7224 */ /* 0x000fe400078e0206 */
[----:B------:R-:W-:Y:S02]  /*5b60*/  IMAD.MOV R12, RZ, RZ, -R12 ;  /* 0x000000ffff0c7224 */ /* 0x000fe400078e0a0c */
[----:B------:R-:W-:Y:S01]  /*5b70*/  @!P2 IMAD.IADD R56, R56, 0x1, -R0 ;  /* 0x000000013838a824 */ /* 0x000fe200078e0a00 */
[C---:B------:R-:W-:Y:S01]  /*5b80*/  ISETP.GT.U32.AND P2, PT, R0.reuse, R14, PT ;  /* 0x0000000e0000720c */ /* 0x040fe20003f44070 */
[----:B------:R-:W-:Y:S02]  /*5b90*/  IMAD R12, R0, R12, R3 ;  /* 0x0000000c000c7224 */ /* 0x000fe400078e0203 */
[----:B------:R-:W-:-:S04]  /*5ba0*/  IMAD.HI.U32 R3, R2, R11, RZ ;  /* 0x0000000b02037227 */ /* 0x000fc800078e00ff */
[----:B------:R-:W-:Y:S01]  /*5bb0*/  IMAD.MOV R3, RZ, RZ, -R3 ;  /* 0x000000ffff037224 */ /* 0x000fe200078e0a03 */
[----:B------:R-:W-:-:S03]  /*5bc0*/  IABS R10, R17 ;  /* 0x00000011000a7213 */ /* 0x000fc60000000000 */
[----:B------:R-:W-:Y:S02]  /*5bd0*/  IMAD R11, R0, R3, R11 ;  /* 0x00000003000b7224 */ /* 0x000fe400078e020b */
[----:B------:R-:W-:Y:S02]  /*5be0*/  @!P2 IMAD.IADD R14, R14, 0x1, -R0 ;  /* 0x000000010e0ea824 */ /* 0x000fe400078e0a00 */
[----:B------:R-:W-:Y:S01]  /*5bf0*/  IMAD.HI.U32 R3, R2, R10, RZ ;  /* 0x0000000a02037227 */ /* 0x000fe200078e00ff */
[----:B------:R-:W-:-:S03]  /*5c00*/  ISETP.GT.U32.AND P2, PT, R0, R11, PT ;  /* 0x0000000b0000720c */ /* 0x000fc60003f44070 */
[----:B------:R-:W-:Y:S01]  /*5c10*/  IMAD.MOV R3, RZ, RZ, -R3 ;  /* 0x000000ffff037224 */ /* 0x000fe200078e0a03 */
[----:B------:R-:W-:-:S03]  /*5c20*/  ISETP.GT.U32.AND P5, PT, R0, R60, PT ;  /* 0x0000003c0000720c */ /* 0x000fc60003fa4070 */
[----:B------:R-:W-:-:S06]  /*5c30*/  IMAD R10, R0, R3, R10 ;  /* 0x00000003000a7224 */ /* 0x000fcc00078e020a */
[----:B------:R-:W-:Y:S01]  /*5c40*/  @!P2 IMAD.IADD R11, R11, 0x1, -R0 ;  /* 0x000000010b0ba824 */ /* 0x000fe200078e0a00 */
[C---:B------:R-:W-:Y:S01]  /*5c50*/  ISETP.GT.U32.AND P2, PT, R0.reuse, R10, PT ;  /* 0x0000000a0000720c */ /* 0x040fe20003f44070 */
[----:B------:R-:W-:Y:S01]  /*5c60*/  @!P6 IMAD.MOV R54, RZ, RZ, -R54 ;  /* 0x000000ffff36e224 */ /* 0x000fe200078e0a36 */
[----:B------:R-:W-:Y:S01]  /*5c70*/  ISETP.GT.U32.AND P6, PT, R0, R58, PT ;  /* 0x0000003a0000720c */ /* 0x000fe20003fc4070 */
[----:B------:R-:W-:Y:S02]  /*5c80*/  @!P5 IMAD.IADD R60, R60, 0x1, -R0 ;  /* 0x000000013c3cd824 */ /* 0x000fe400078e0a00 */
[----:B------:R-:W-:Y:S01]  /*5c90*/  @!P1 IMAD.MOV R55, RZ, RZ, -R55 ;  /* 0x000000ffff379224 */ /* 0x000fe200078e0a37 */
[C---:B------:R-:W-:Y:S02]  /*5ca0*/  ISETP.GT.U32.AND P1, PT, R0.reuse, R59, PT ;  /* 0x0000003b0000720c */ /* 0x040fe40003f24070 */
[----:B------:R-:W-:-:S05]  /*5cb0*/  ISETP.GT.U32.AND P5, PT, R0, R60, PT ;  /* 0x0000003c0000720c */ /* 0x000fca0003fa4070 */
[--C-:B------:R-:W-:Y:S02]  /*5cc0*/  @!P2 IMAD.IADD R10, R10, 0x1, -R0.reuse ;  /* 0x000000010a0aa824 */ /* 0x100fe400078e0a00 */
[----:B------:R-:W-:Y:S01]  /*5cd0*/  @!P6 IMAD.IADD R58, R58, 0x1, -R0 ;  /* 0x000000013a3ae824 */ /* 0x000fe200078e0a00 */
[----:B------:R-:W-:-:S03]  /*5ce0*/  ISETP.GT.U32.AND P6, PT, R0, R12, PT ;  /* 0x0000000c0000720c */ /* 0x000fc60003fc4070 */
[--C-:B------:R-:W-:Y:S01]  /*5cf0*/  @!P1 IMAD.IADD R59, R59, 0x1, -R0.reuse ;  /* 0x000000013b3b9824 */ /* 0x100fe200078e0a00 */
[----:B------:R-:W-:Y:S01]  /*5d00*/  ISETP.GE.AND P1, PT, R26, RZ, PT ;  /* 0x000000ff1a00720c */ /* 0x000fe20003f26270 */
[----:B------:R-:W-:Y:S01]  /*5d10*/  @!P5 IMAD.IADD R60, R60, 0x1, -R0 ;  /* 0x000000013c3cd824 */ /* 0x000fe200078e0a00 */
[----:B------:R-:W-:Y:S01]  /*5d20*/  ISETP.GE.AND P5, PT, R25, RZ, PT ;  /* 0x000000ff1900720c */ /* 0x000fe20003fa6270 */
[----:B------:R-:W-:Y:S01]  /*5d30*/  @!P0 IMAD.MOV R57, RZ, RZ, -R57 ;  /* 0x000000ffff398224 */ /* 0x000fe200078e0a39 */
[----:B------:R-:W-:-:S05]  /*5d40*/  ISETP.GT.U32.AND P0, PT, R0, R13, PT ;  /* 0x0000000d0000720c */ /* 0x000fca0003f04070 */
[----:B------:R-:W-:Y:S01]  /*5d50*/  @!P6 IMAD.IADD R12, R12, 0x1, -R0 ;  /* 0x000000010c0ce824 */ /* 0x000fe200078e0a00 */
[----:B------:R-:W-:Y:S01]  /*5d60*/  ISETP.GE.AND P6, PT, R18, RZ, PT ;  /* 0x000000ff1200720c */ /* 0x000fe20003fc6270 */
[----:B------:R-:W-:Y:S02]  /*5d70*/  @!P3 IMAD.MOV R56, RZ, RZ, -R56 ;  /* 0x000000ffff38b224 */ /* 0x000fe400078e0a38 */
[----:B------:R-:W-:Y:S01]  /*5d80*/  @!P1 IMAD.MOV R58, RZ, RZ, -R58 ;  /* 0x000000ffff3a9224 */ /* 0x000fe200078e0a3a */
[C---:B------:R-:W-:Y:S01]  /*5d90*/  ISETP.GT.U32.AND P1, PT, R0.reuse, R12, PT ;  /* 0x0000000c0000720c */ /* 0x040fe20003f24070 */
[----:B------:R-:W-:Y:S01]  /*5da0*/  @!P4 IMAD.MOV R60, RZ, RZ, -R60 ;  /* 0x000000ffff3cc224 */ /* 0x000fe200078e0a3c */
[C---:B------:R-:W-:Y:S01]  /*5db0*/  ISETP.GT.U32.AND P3, PT, R0.reuse, R11, PT ;  /* 0x0000000b0000720c */ /* 0x040fe20003f64070 */
[----:B------:R-:W-:Y:S01]  /*5dc0*/  @!P5 IMAD.MOV R59, RZ, RZ, -R59 ;  /* 0x000000ffff3bd224 */ /* 0x000fe200078e0a3b */
[----:B------:R-:W-:Y:S01]  /*5dd0*/  ISETP.GT.U32.AND P5, PT, R0, R10, PT ;  /* 0x0000000a0000720c */ /* 0x000fe20003fa4070 */
[----:B------:R-:W-:-:S08]  /*5de0*/  @!P0 IMAD.IADD R13, R13, 0x1, -R0 ;  /* 0x000000010d0d8824 */ /* 0x000fd000078e0a00 */
[--C-:B------:R-:W-:Y:S02]  /*5df0*/  @!P1 IMAD.IADD R12, R12, 0x1, -R0.reuse ;  /* 0x000000010c0c9824 */ /* 0x100fe400078e0a00 */
[--C-:B------:R-:W-:Y:S02]  /*5e00*/  @!P3 IMAD.IADD R11, R11, 0x1, -R0.reuse ;  /* 0x000000010b0bb824 */ /* 0x100fe400078e0a00 */
[----:B------:R-:W-:Y:S01]  /*5e10*/  @!P5 IMAD.IADD R10, R10, 0x1, -R0 ;  /* 0x000000010a0ad824 */ /* 0x000fe200078e0a00 */
[----:B--2---:R-:W-:-:S05]  /*5e20*/  IABS R9, R16 ;  /* 0x0000001000097213 */ /* 0x004fca0000000000 */
[----:B------:R-:W-:-:S04]  /*5e30*/  IMAD.HI.U32 R4, R2, R9, RZ ;  /* 0x0000000902047227 */ /* 0x000fc800078e00ff */
[----:B------:R-:W-:-:S04]  /*5e40*/  IMAD.MOV R3, RZ, RZ, -R4 ;  /* 0x000000ffff037224 */ /* 0x000fc800078e0a04 */
[----:B------:R-:W-:-:S05]  /*5e50*/  IMAD R9, R0, R3, R9 ;  /* 0x0000000300097224 */ /* 0x000fca00078e0209 */
[----:B------:R-:W-:-:S13]  /*5e60*/  ISETP.GT.U32.AND P2, PT, R0, R9, PT ;  /* 0x000000090000720c */ /* 0x000fda0003f44070 */
[----:B------:R-:W-:Y:S01]  /*5e70*/  @!P2 IMAD.IADD R9, R9, 0x1, -R0 ;  /* 0x000000010909a824 */ /* 0x000fe200078e0a00 */
[----:B------:R-:W-:-:S04]  /*5e80*/  ISETP.GT.U32.AND P2, PT, R0, R14, PT ;  /* 0x0000000e0000720c */ /* 0x000fc80003f44070 */
[----:B------:R-:W-:Y:S02]  /*5e90*/  ISETP.GT.U32.AND P4, PT, R0, R9, PT ;  /* 0x000000090000720c */ /* 0x000fe40003f84070 */
[----:B---3--:R-:W-:Y:S02]  /*5ea0*/  IABS R8, R15 ;  /* 0x0000000f00087213 */ /* 0x008fe40000000000 */
[----:B----4-:R-:W-:-:S03]  /*5eb0*/  IABS R7, R61 ;  /* 0x0000003d00077213 */ /* 0x010fc60000000000 */
[----:B-1----:R-:W-:-:S04]  /*5ec0*/  IMAD.HI.U32 R27, R2, R8, RZ ;  /* 0x00000008021b7227 */ /* 0x002fc800078e00ff */
[----:B------:R-:W-:Y:S01]  /*5ed0*/  IMAD.HI.U32 R25, R2, R7, RZ ;  /* 0x0000000702197227 */ /* 0x000fe200078e00ff */
[----:B-----5:R-:W-:-:S03]  /*5ee0*/  IABS R6, R23 ;  /* 0x0000001700067213 */ /* 0x020fc60000000000 */
[----:B------:R-:W-:Y:S01]  /*5ef0*/  IMAD.MOV R27, RZ, RZ, -R27 ;  /* 0x000000ffff1b7224 */ /* 0x000fe200078e0a1b */
[----:B------:R-:W-:Y:S01]  /*5f00*/  IABS R4, R22 ;  /* 0x0000001600047213 */ /* 0x000fe20000000000 */
[----:B------:R-:W-:Y:S01]  /*5f10*/  IMAD.MOV R25, RZ, RZ, -R25 ;  /* 0x000000ffff197224 */ /* 0x000fe200078e0a19 */
[----:B------:R-:W-:Y:S01]  /*5f20*/  IABS R3, R5 ;  /* 0x0000000500037213 */ /* 0x000fe20000000000 */
[----:B------:R-:W-:Y:S02]  /*5f30*/  IMAD R8, R0, R27, R8 ;  /* 0x0000001b00087224 */ /* 0x000fe400078e0208 */
[----:B------:R-:W-:Y:S01]  /*5f40*/  IMAD.HI.U32 R26, R2, R6, RZ ;  /* 0x00000006021a7227 */ /* 0x000fe200078e00ff */
[----:B------:R-:W-:Y:S01]  /*5f50*/  ISETP.GE.AND P5, PT, R24, RZ, PT ;  /* 0x000000ff1800720c */ /* 0x000fe20003fa6270 */
[----:B------:R-:W2:Y:S02]  /*5f60*/  LDL.LU R27, [R1+0x44e4] ;  /* 0x0044e400011b7983 */ /* 0x000ea40000300800 */
[----:B------:R-:W-:-:S02]  /*5f70*/  IMAD R7, R0, R25, R7 ;  /* 0x0000001900077224 */ /* 0x000fc400078e0207 */
[----:B------:R-:W-:-:S04]  /*5f80*/  IMAD.HI.U32 R18, R2, R4, RZ ;  /* 0x0000000402127227 */ /* 0x000fc800078e00ff */
[----:B------:R-:W-:Y:S01]  /*5f90*/  IMAD.HI.U32 R25, R2, R3, RZ ;  /* 0x0000000302197227 */ /* 0x000fe200078e00ff */
[----:B------:R-:W-:-:S03]  /*5fa0*/  ISETP.GT.U32.AND P0, PT, R0, R7, PT ;  /* 0x000000070000720c */ /* 0x000fc60003f04070 */
[----:B------:R-:W-:Y:S01]  /*5fb0*/  @!P2 IMAD.IADD R14, R14, 0x1, -R0 ;  /* 0x000000010e0ea824 */ /* 0x000fe200078e0a00 */
[C---:B------:R-:W-:Y:S01]  /*5fc0*/  ISETP.GT.U32.AND P2, PT, R0.reuse, R8, PT ;  /* 0x000000080000720c */ /* 0x040fe20003f44070 */
[----:B------:R-:W-:Y:S02]  /*5fd0*/  IMAD.MOV R26, RZ, RZ, -R26 ;  /* 0x000000ffff1a7224 */ /* 0x000fe400078e0a1a */
[----:B------:R-:W-:Y:S02]  /*5fe0*/  IMAD.MOV R18, RZ, RZ, -R18 ;  /* 0x000000ffff127224 */ /* 0x000fe400078e0a12 */
[----:B------:R-:W-:Y:S02]  /*5ff0*/  IMAD.MOV R25, RZ, RZ, -R25 ;  /* 0x000000ffff197224 */ /* 0x000fe400078e0a19 */
[C---:B------:R-:W-:Y:S02]  /*6000*/  IMAD R6, R0.reuse, R26, R6 ;  /* 0x0000001a00067224 */ /* 0x040fe400078e0206 */
[C---:B------:R-:W-:Y:S01]  /*6010*/  IMAD R4, R0.reuse, R18, R4 ;  /* 0x0000001200047224 */ /* 0x040fe200078e0204 */
[----:B------:R-:W-:Y:S01]  /*6020*/  IABS R18, R20 ;  /* 0x0000001400127213 */ /* 0x000fe20000000000 */
[C---:B------:R-:W-:Y:S01]  /*6030*/  IMAD R3, R0.reuse, R25, R3 ;  /* 0x0000001900037224 */ /* 0x040fe200078e0203 */
[C---:B------:R-:W-:Y:S01]  /*6040*/  ISETP.GT.U32.AND P1, PT, R0.reuse, R6, PT ;  /* 0x000000060000720c */ /* 0x040fe20003f24070 */
[--C-:B------:R-:W-:Y:S01]  /*6050*/  @!P4 IMAD.IADD R9, R9, 0x1, -R0.reuse ;  /* 0x000000010909c824 */ /* 0x100fe200078e0a00 */
[----:B------:R-:W-:Y:S01]  /*6060*/  ISETP.GT.U32.AND P3, PT, R0, R4, PT ;  /* 0x000000040000720c */ /* 0x000fe20003f64070 */
[----:B------:R-:W-:Y:S01]  /*6070*/  IMAD.HI.U32 R2, R2, R18, RZ ;  /* 0x0000001202027227 */ /* 0x000fe200078e00ff */
[----:B------:R-:W-:Y:S01]  /*6080*/  ISETP.GT.U32.AND P4, PT, R0, R3, PT ;  /* 0x000000030000720c */ /* 0x000fe20003f84070 */
[----:B------:R-:W3:Y:S02]  /*6090*/  LDL.LU R26, [R1+0x44e0] ;  /* 0x0044e000011a7983 */ /* 0x000ee40000300800 */
[--C-:B------:R-:W-:Y:S01]  /*60a0*/  @!P2 IMAD.IADD R8, R8, 0x1, -R0.reuse ;  /* 0x000000010808a824 */ /* 0x100fe200078e0a00 */
[----:B------:R-:W-:Y:S01]  /*60b0*/  ISETP.GE.AND P2, PT, R21, RZ, PT ;  /* 0x000000ff1500720c */ /* 0x000fe20003f46270 */
[----:B------:R-:W-:Y:S01]  /*60c0*/  @!P0 IMAD.IADD R7, R7, 0x1, -R0 ;  /* 0x0000000107078824 */ /* 0x000fe200078e0a00 */
[----:B------:R-:W-:Y:S01]  /*60d0*/  ISETP.GE.AND P0, PT, R19, RZ, PT ;  /* 0x000000ff1300720c */ /* 0x000fe20003f06270 */
[----:B------:R-:W-:Y:S01]  /*60e0*/  IMAD.MOV R2, RZ, RZ, -R2 ;  /* 0x000000ffff027224 */ /* 0x000fe200078e0a02 */
[----:B------:R-:W4:Y:S01]  /*60f0*/  LDL.LU R25, [R1+0x44dc] ;  /* 0x0044dc0001197983 */ /* 0x000f220000300800 */
[----:B------:R-:W-:Y:S01]  /*6100*/  @!P1 IMAD.IADD R6, R6, 0x1, -R0 ;  /* 0x0000000106069824 */ /* 0x000fe200078e0a00 */
[----:B------:R-:W0:Y:S01]  /*6110*/  LDC R19, c[0x0][0x23c] ;  /* 0x00008f00ff137b82 */ /* 0x000e220000000800 */
[----:B------:R-:W-:Y:S01]  /*6120*/  IMAD R2, R0, R2, R18 ;  /* 0x0000000200027224 */ /* 0x000fe200078e0212 */
[----:B------:R-:W5:Y:S01]  /*6130*/  LDL.LU R24, [R1+0x44d8] ;  /* 0x0044d80001187983 */ /* 0x000f620000300800 */
[----:B------:R-:W-:-:S02]  /*6140*/  @!P3 IMAD.IADD R4, R4, 0x1, -R0 ;  /* 0x000000010404b824 */ /* 0x000fc400078e0a00 */
[----:B------:R-:W-:Y:S01]  /*6150*/  @!P4 IMAD.IADD R3, R3, 0x1, -R0 ;  /* 0x000000010303c824 */ /* 0x000fe200078e0a00 */
[C---:B------:R-:W-:Y:S01]  /*6160*/  ISETP.GT.U32.AND P3, PT, R0.reuse, R2, PT ;  /* 0x000000020000720c */ /* 0x040fe20003f64070 */
[----:B------:R-:W-:Y:S01]  /*6170*/  @!P5 IMAD.MOV R13, RZ, RZ, -R13 ;  /* 0x000000ffff0dd224 */ /* 0x000fe200078e0a0d */
[C---:B------:R-:W-:Y:S01]  /*6180*/  ISETP.GT.U32.AND P4, PT, R0.reuse, R8, PT ;  /* 0x000000080000720c */ /* 0x040fe20003f84070 */
[----:B------:R-:W-:Y:S01]  /*6190*/  @!P2 IMAD.MOV R12, RZ, RZ, -R12 ;  /* 0x000000ffff0ca224 */ /* 0x000fe200078e0a0c */
[C---:B------:R-:W-:Y:S01]  /*61a0*/  ISETP.GT.U32.AND P5, PT, R0.reuse, R7, PT ;  /* 0x000000070000720c */ /* 0x040fe20003fa4070 */
[----:B------:R-:W-:Y:S01]  /*61b0*/  @!P6 IMAD.MOV R14, RZ, RZ, -R14 ;  /* 0x000000ffff0ee224 */ /* 0x000fe200078e0a0e */
[C---:B------:R-:W-:Y:S01]  /*61c0*/  ISETP.GT.U32.AND P2, PT, R0.reuse, R6, PT ;  /* 0x000000060000720c */ /* 0x040fe20003f44070 */
[----:B------:R-:W-:Y:S01]  /*61d0*/  @!P0 IMAD.MOV R11, RZ, RZ, -R11 ;  /* 0x000000ffff0b8224 */ /* 0x000fe200078e0a0b */
[C---:B------:R-:W-:Y:S01]  /*61e0*/  ISETP.GT.U32.AND P6, PT, R0.reuse, R4, PT ;  /* 0x000000040000720c */ /* 0x040fe20003fc4070 */
[----:B------:R-:W2:Y:S01]  /*61f0*/  LDL.LU R18, [R1+0x14] ;  /* 0x0000140001127983 */ /* 0x000ea20000300800 */
[----:B------:R-:W-:-:S02]  /*6200*/  ISETP.GT.U32.AND P0, PT, R0, R3, PT ;  /* 0x000000030000720c */ /* 0x000fc40003f04070 */
[----:B------:R-:W-:Y:S01]  /*6210*/  ISETP.GE.AND P1, PT, R17, RZ, PT ;  /* 0x000000ff1100720c */ /* 0x000fe20003f26270 */
[--C-:B------:R-:W-:Y:S01]  /*6220*/  @!P3 IMAD.IADD R2, R2, 0x1, -R0.reuse ;  /* 0x000000010202b824 */ /* 0x100fe200078e0a00 */
[----:B------:R-:W-:Y:S01]  /*6230*/  ISETP.GE.AND P3, PT, R16, RZ, PT ;  /* 0x000000ff1000720c */ /* 0x000fe20003f66270 */
[--C-:B------:R-:W-:Y:S01]  /*6240*/  @!P4 IMAD.IADD R8, R8, 0x1, -R0.reuse ;  /* 0x000000010808c824 */ /* 0x100fe200078e0a00 */
[----:B------:R-:W3:Y:S01]  /*6250*/  LDL.LU R17, [R1+0x10] ;  /* 0x0000100001117983 */ /* 0x000ee20000300800 */
[----:B------:R-:W-:Y:S01]  /*6260*/  ISETP.GE.AND P4, PT, R15, RZ, PT ;  /* 0x000000ff0f00720c */ /* 0x000fe20003f86270 */
[--C-:B------:R-:W-:Y:S01]  /*6270*/  @!P5 IMAD.IADD R7, R7, 0x1, -R0.reuse ;  /* 0x000000010707d824 */ /* 0x100fe200078e0a00 */
[----:B------:R-:W-:Y:S01]  /*6280*/  ISETP.GE.AND P5, PT, R61, RZ, PT ;  /* 0x000000ff3d00720c */ /* 0x000fe20003fa6270 */
[----:B------:R-:W4:Y:S01]  /*6290*/  LDL.LU R16, [R1+0x8] ;  /* 0x0000080001107983 */ /* 0x000f220000300800 */
[--C-:B------:R-:W-:Y:S01]  /*62a0*/  @!P2 IMAD.IADD R6, R6, 0x1, -R0.reuse ;  /* 0x000000010606a824 */ /* 0x100fe200078e0a00 */
[----:B------:R-:W-:Y:S01]  /*62b0*/  ISETP.GE.AND P2, PT, R23, RZ, PT ;  /* 0x000000ff1700720c */ /* 0x000fe20003f46270 */
[--C-:B------:R-:W-:Y:S01]  /*62c0*/  @!P6 IMAD.IADD R4, R4, 0x1, -R0.reuse ;  /* 0x000000010404e824 */ /* 0x100fe200078e0a00 */
[----:B------:R-:W5:Y:S01]  /*62d0*/  LDL.LU R15, [R1+0x4] ;  /* 0x00000400010f7983 */ /* 0x000f620000300800 */
[----:B------:R-:W-:Y:S01]  /*62e0*/  ISETP.GE.AND P6, PT, R22, RZ, PT ;  /* 0x000000ff1600720c */ /* 0x000fe20003fc6270 */
[----:B------:R-:W-:-:S02]  /*62f0*/  @!P0 IMAD.IADD R3, R3, 0x1, -R0 ;  /* 0x0000000103038824 */ /* 0x000fc400078e0a00 */
[----:B------:R-:W5:Y:S01]  /*6300*/  LDL.LU R61, [R1] ;  /* 0x00000000013d7983 */ /* 0x000f620000300800 */
[----:B------:R-:W-:-:S03]  /*6310*/  ISETP.GE.AND P0, PT, R5, RZ, PT ;  /* 0x000000ff0500720c */ /* 0x000fc60003f06270 */
[----:B------:R-:W5:Y:S04]  /*6320*/  LDL.LU R23, [R1+0x44d4] ;  /* 0x0044d40001177983 */ /* 0x000f680000300800 */
[----:B------:R-:W5:Y:S04]  /*6330*/  LDL.LU R22, [R1+0x44d0] ;  /* 0x0044d00001167983 */ /* 0x000f680000300800 */
[----:B------:R-:W2:Y:S01]  /*6340*/  LDL.LU R5, [R1+0x44cc] ;  /* 0x0044cc0001057983 */ /* 0x000ea20000300800 */
[----:B------:R-:W1:Y:S01]  /*6350*/  S2R R21, SR_TID.X ;  /* 0x0000000000157919 */ /* 0x000e620000002100 */
[----:B------:R-:W-:Y:S01]  /*6360*/  @!P1 IMAD.MOV R10, RZ, RZ, -R10 ;  /* 0x000000ffff0a9224 */ /* 0x000fe200078e0a0a */
[----:B------:R-:W-:Y:S01]  /*6370*/  ISETP.GT.U32.AND P1, PT, R0, R2, PT ;  /* 0x000000020000720c */ /* 0x000fe20003f24070 */
[----:B------:R-:W-:Y:S01]  /*6380*/  @!P3 IMAD.MOV R9, RZ, RZ, -R9 ;  /* 0x000000ffff09b224 */ /* 0x000fe200078e0a09 */
[----:B------:R-:W-:-:S11]  /*6390*/  ISETP.GE.AND P3, PT, R20, RZ, PT ;  /* 0x000000ff1400720c */ /* 0x000fd60003f66270 */
[----:B------:R-:W-:Y:S01]  /*63a0*/  @!P1 IMAD.IADD R2, R2, 0x1, -R0 ;  /* 0x0000000102029824 */ /* 0x000fe200078e0a00 */
[----:B-1----:R-:W-:-:S05]  /*63b0*/  LOP3.LUT R21, R21, 0x1f, RZ, 0xc0, !PT ;  /* 0x0000001f15157812 */ /* 0x002fca00078ec0ff */
[----:B0-----:R-:W-:-:S04]  /*63c0*/  IMAD R21, R21, R19, RZ ;  /* 0x0000001315157224 */ /* 0x001fc800078e02ff */
[C---:B------:R-:W-:Y:S02]  /*63d0*/  IMAD R0, R19.reuse, 0x20, R21 ;  /* 0x0000002013007824 */ /* 0x040fe400078e0215 */
[----:B------:R-:W5:Y:S02]  /*63e0*/  LDL.LU R21, [R1+0x44c8] ;  /* 0x0044c80001157983 */ /* 0x000f640000300800 */
[----:B------:R-:W-:Y:S02]  /*63f0*/  IMAD R19, R19, 0x20, R0 ;  /* 0x0000002013137824 */ /* 0x000fe400078e0200 */
[----:B------:R-:W5:Y:S04]  /*6400*/  LDL.LU R20, [R1+0x44c4] ;  /* 0x0044c40001147983 */ /* 0x000f680000300800 */
[----:B------:R-:W5:Y:S01]  /*6410*/  LDL.LU R19, [R1+0x44c0] ;  /* 0x0044c00001137983 */ /* 0x000f620000300800 */
[----:B--2---:R-:W-:-:S02]  /*6420*/  ISETP.NE.AND P1, PT, R5, RZ, PT ;  /* 0x000000ff0500720c */ /* 0x004fc40003f25270 */
[----:B------:R-:W-:-:S04]  /*6430*/  LOP3.LUT R5, RZ, R5, RZ, 0x33, !PT ;  /* 0x00000005ff057212 */ /* 0x000fc800078e33ff */
[C---:B------:R-:W-:Y:S02]  /*6440*/  SEL R18, R5.reuse, R18, !P1 ;  /* 0x0000001205127207 */ /* 0x040fe40004800000 */
[C---:B---3--:R-:W-:Y:S02]  /*6450*/  SEL R17, R5.reuse, R17, !P1 ;  /* 0x0000001105117207 */ /* 0x048fe40004800000 */
[C---:B----4-:R-:W-:Y:S01]  /*6460*/  SEL R16, R5.reuse, R16, !P1 ;  /* 0x0000001005107207 */ /* 0x050fe20004800000 */
[----:B------:R0:W-:Y:S01]  /*6470*/  STL [R1+0x70], R18 ;  /* 0x0000701201007387 */ /* 0x0001e20000100800 */
[C---:B-----5:R-:W-:Y:S02]  /*6480*/  SEL R15, R5.reuse, R15, !P1 ;  /* 0x0000000f050f7207 */ /* 0x060fe40004800000 */
[----:B------:R-:W-:Y:S01]  /*6490*/  SEL R61, R5, R61, !P1 ;  /* 0x0000003d053d7207 */ /* 0x000fe20004800000 */
[----:B0-----:R-:W2:Y:S04]  /*64a0*/  LDL.LU R18, [R1+0x44bc] ;  /* 0x0044bc0001127983 */ /* 0x001ea80000300800 */
[----:B------:R0:W-:Y:S04]  /*64b0*/  STL [R1+0x6c], R17 ;  /* 0x00006c1101007387 */ /* 0x0001e80000100800 */
[----:B0-----:R-:W3:Y:S04]  /*64c0*/  LDL.LU R17, [R1+0x44b8] ;  /* 0x0044b80001117983 */ /* 0x001ee80000300800 */
[----:B------:R0:W-:Y:S04]  /*64d0*/  STL [R1+0x68], R16 ;  /* 0x0000681001007387 */ /* 0x0001e80000100800 */
[----:B0-----:R-:W4:Y:S04]  /*64e0*/  LDL.LU R16, [R1+0x44b4] ;  /* 0x0044b40001107983 */ /* 0x001f280000300800 */
[----:B------:R0:W-:Y:S04]  /*64f0*/  STL [R1+0x64], R15 ;  /* 0x0000640f01007387 */ /* 0x0001e80000100800 */
[----:B0-----:R-:W5:Y:S04]  /*6500*/  LDL.LU R15, [R1+0x44b0] ;  /* 0x0044b000010f7983 */ /* 0x001f680000300800 */
[----:B------:R0:W-:Y:S04]  /*6510*/  STL [R1+0x60], R61 ;  /* 0x0000603d01007387 */ /* 0x0001e80000100800 */
[----:B0-----:R-:W2:Y:S01]  /*6520*/  LDL.LU R61, [R1+0x44ac] ;  /* 0x0044ac00013d7983 */ /* 0x001ea20000300800 */
[----:B------:R-:W-:-:S02]  /*6530*/  @!P6 IMAD.MOV R4, RZ, RZ, -R4 ;  /* 0x000000ffff04e224 */ /* 0x000fc400078e0a04 */
[----:B------:R-:W-:Y:S02]  /*6540*/  @!P4 IMAD.MOV R8, RZ, RZ, -R8 ;  /* 0x000000ffff08c224 */ /* 0x000fe400078e0a08 */
[----:B------:R-:W-:Y:S02]  /*6550*/  @!P5 IMAD.MOV R7, RZ, RZ, -R7 ;  /* 0x000000ffff07d224 */ /* 0x000fe400078e0a07 */
[----:B------:R-:W-:Y:S02]  /*6560*/  @!P2 IMAD.MOV R6, RZ, RZ, -R6 ;  /* 0x000000ffff06a224 */ /* 0x000fe400078e0a06 */
[----:B------:R-:W-:Y:S02]  /*6570*/  @!P0 IMAD.MOV R3, RZ, RZ, -R3 ;  /* 0x000000ffff038224 */ /* 0x000fe400078e0a03 */
[----:B------:R-:W-:Y:S01]  /*6580*/  @!P3 IMAD.MOV R2, RZ, RZ, -R2 ;  /* 0x000000ffff02b224 */ /* 0x000fe200078e0a02 */
[C---:B------:R-:W-:Y:S02]  /*6590*/  SEL R47, R5.reuse, R47, !P1 ;  /* 0x0000002f052f7207 */ /* 0x040fe40004800000 */
[----:B------:R-:W-:-:S02]  /*65a0*/  SEL R48, R5, R48, !P1 ;  /* 0x0000003005307207 */ /* 0x000fc40004800000 */
[C---:B------:R-:W-:Y:S02]  /*65b0*/  SEL R49, R5.reuse, R49, !P1 ;  /* 0x0000003105317207 */ /* 0x040fe40004800000 */
[C---:B------:R-:W-:Y:S02]  /*65c0*/  SEL R50, R5.reuse, R50, !P1 ;  /* 0x0000003205327207 */ /* 0x040fe40004800000 */
[C---:B------:R-:W-:Y:S02]  /*65d0*/  SEL R51, R5.reuse, R51, !P1 ;  /* 0x0000003305337207 */ /* 0x040fe40004800000 */
[C---:B------:R-:W-:Y:S02]  /*65e0*/  SEL R52, R5.reuse, R52, !P1 ;  /* 0x0000003405347207 */ /* 0x040fe40004800000 */
[C---:B------:R-:W-:Y:S02]  /*65f0*/  SEL R53, R5.reuse, R53, !P1 ;  /* 0x0000003505357207 */ /* 0x040fe40004800000 */
[----:B-----5:R-:W-:-:S02]  /*6600*/  SEL R15, R5, R15, !P1 ;  /* 0x0000000f050f7207 */ /* 0x020fc40004800000 */
[----:B--2---:R-:W-:-:S05]  /*6610*/  SEL R61, R5, R61, !P1 ;  /* 0x0000003d053d7207 */ /* 0x004fca0004800000 */
[----:B------:R4:W-:Y:S04]  /*6620*/  STL [R1+0x5c], R61 ;  /* 0x00005c3d01007387 */ /* 0x0009e80000100800 */
[----:B------:R0:W-:Y:S01]  /*6630*/  STL [R1+0x58], R15 ;  /* 0x0000580f01007387 */ /* 0x0001e20000100800 */
[C---:B----4-:R-:W-:Y:S02]  /*6640*/  SEL R61, R5.reuse, R16, !P1 ;  /* 0x00000010053d7207 */ /* 0x050fe40004800000 */
[C---:B---3--:R-:W-:Y:S02]  /*6650*/  SEL R16, R5.reuse, R17, !P1 ;  /* 0x0000001105107207 */ /* 0x048fe40004800000 */
[C---:B0-----:R-:W-:Y:S01]  /*6660*/  SEL R15, R5.reuse, R18, !P1 ;  /* 0x00000012050f7207 */ /* 0x041fe20004800000 */
[----:B------:R-:W-:Y:S01]  /*6670*/  STL [R1+0x54], R61 ;  /* 0x0000543d01007387 */ /* 0x000fe20000100800 */
[----:B------:R-:W-:-:S03]  /*6680*/  SEL R17, R5, R19, !P1 ;  /* 0x0000001305117207 */ /* 0x000fc60004800000 */
[----:B------:R0:W-:Y:S04]  /*6690*/  STL [R1+0x50], R16 ;  /* 0x0000501001007387 */ /* 0x0001e80000100800 */
[----:B------:R1:W-:Y:S01]  /*66a0*/  STL [R1+0x4c], R15 ;  /* 0x00004c0f01007387 */ /* 0x0003e20000100800 */
[----:B0-----:R-:W-:-:S03]  /*66b0*/  SEL R16, R5, R20, !P1 ;  /* 0x0000001405107207 */ /* 0x001fc60004800000 */
[----:B------:R0:W-:Y:S01]  /*66c0*/  STL [R1+0x48], R17 ;  /* 0x0000481101007387 */ /* 0x0001e20000100800 */
[----:B------:R-:W2:Y:S01]  /*66d0*/  LDC R20, c[0x0][0x23c] ;  /* 0x00008f00ff147b82 */ /* 0x000ea20000000800 */
[C---:B-1----:R-:W-:Y:S02]  /*66e0*/  SEL R15, R5.reuse, R21, !P1 ;  /* 0x00000015050f7207 */ /* 0x042fe40004800000 */
[----:B------:R1:W-:Y:S04]  /*66f0*/  STL [R1+0x44], R16 ;  /* 0x0000441001007387 */ /* 0x0003e80000100800 */
[----:B------:R3:W-:Y:S01]  /*6700*/  STL [R1+0x40], R15 ;  /* 0x0000400f01007387 */ /* 0x0007e20000100800 */
[C---:B0-----:R-:W-:Y:S02]  /*6710*/  SEL R17, R5.reuse, R22, !P1 ;  /* 0x0000001605117207 */ /* 0x041fe40004800000 */
[----:B-1----:R-:W-:-:S03]  /*6720*/  SEL R16, R5, R23, !P1 ;  /* 0x0000001705107207 */ /* 0x002fc60004800000 */
[----:B------:R0:W-:Y:S01]  /*6730*/  STL [R1+0x3c], R17 ;  /* 0x00003c1101007387 */ /* 0x0001e20000100800 */
[----:B---3--:R-:W-:-:S03]  /*6740*/  SEL R15, R5, R24, !P1 ;  /* 0x00000018050f7207 */ /* 0x008fc60004800000 */
        /* <DEDUP_REMOVED lines=22> */
[----:B------:R-:W-:Y:S01]  /*68b0*/  STL [R1+0x8], R17 ;  /* 0x0000081101007387 */ /* 0x000fe20000100800 */
[----:B---3--:R-:W-:-:S03]  /*68c0*/  SEL R15, R5, R36, !P1 ;  /* 0x00000024050f7207 */ /* 0x008fc60004800000 */
[----:B------:R-:W-:Y:S04]  /*68d0*/  STL [R1+0x4], R16 ;  /* 0x0000041001007387 */ /* 0x000fe80000100800 */
[----:B------:R0:W-:Y:S02]  /*68e0*/  STL [R1], R15 ;  /* 0x0000000f01007387 */ /* 0x0001e40000100800 */
[----:B0-----:R-:W0:Y:S01]  /*68f0*/  S2R R15, SR_TID.X ;  /* 0x00000000000f7919 */ /* 0x001e220000002100 */
[----:B--2---:R-:W-:Y:S01]  /*6900*/  IMAD R18, R20, 0x20, R0 ;  /* 0x0000002014127824 */ /* 0x004fe200078e0200 */
[----:B------:R-:W-:-:S03]  /*6910*/  SEL R61, R5, R37, !P1 ;  /* 0x00000025053d7207 */ /* 0x000fc60004800000 */
[----:B------:R-:W-:Y:S01]  /*6920*/  IMAD R16, R20, 0x20, R18 ;  /* 0x0000002014107824 */ /* 0x000fe200078e0212 */
[C---:B------:R-:W-:Y:S02]  /*6930*/  SEL R19, R5.reuse, R38, !P1 ;  /* 0x0000002605137207 */ /* 0x040fe40004800000 */
[C---:B------:R-:W-:Y:S02]  /*6940*/  SEL R24, R5.reuse, R39, !P1 ;  /* 0x0000002705187207 */ /* 0x040fe40004800000 */
[C---:B------:R-:W-:Y:S02]  /*6950*/  SEL R29, R5.reuse, R41, !P1 ;  /* 0x00000029051d7207 */ /* 0x040fe40004800000 */
[C---:B------:R-:W-:Y:S02]  /*6960*/  SEL R35, R5.reuse, R43, !P1 ;  /* 0x0000002b05237207 */ /* 0x040fe40004800000 */
[C---:B------:R-:W-:Y:S02]  /*6970*/  SEL R37, R5.reuse, R13, !P1 ;  /* 0x0000000d05257207 */ /* 0x040fe40004800000 */
[C---:B------:R-:W-:Y:S01]  /*6980*/  SEL R26, R5.reuse, R40, !P1 ;  /* 0x00000028051a7207 */ /* 0x040fe20004800000 */
[----:B------:R-:W2:Y:S01]  /*6990*/  LDL.LU R13, [R1+0x70] ;  /* 0x00007000010d7983 */ /* 0x000ea20000300800 */
[----:B------:R-:W-:-:S02]  /*69a0*/  SEL R33, R5, R42, !P1 ;  /* 0x0000002a05217207 */ /* 0x000fc40004800000 */
[C---:B------:R-:W-:Y:S02]  /*69b0*/  SEL R38, R5.reuse, R44, !P1 ;  /* 0x0000002c05267207 */ /* 0x040fe40004800000 */
[----:B------:R-:W-:Y:S02]  /*69c0*/  SEL R43, R5, R45, !P1 ;  /* 0x0000002d052b7207 */ /* 0x000fe40004800000 */
[----:B0-----:R-:W-:-:S05]  /*69d0*/  LOP3.LUT R15, R15, 0x1f, RZ, 0xc0, !PT ;  /* 0x0000001f0f0f7812 */ /* 0x001fca00078ec0ff */
[----:B------:R-:W-:Y:S01]  /*69e0*/  IMAD R20, R15, R20, RZ ;  /* 0x000000140f147224 */ /* 0x000fe200078e02ff */
[C---:B------:R-:W-:Y:S02]  /*69f0*/  SEL R34, R5.reuse, R14, !P1 ;  /* 0x0000000e05227207 */ /* 0x040fe40004800000 */
[C---:B------:R-:W-:Y:S01]  /*6a00*/  SEL R39, R5.reuse, R12, !P1 ;  /* 0x0000000c05277207 */ /* 0x040fe20004800000 */
[----:B------:R-:W3:Y:S01]  /*6a10*/  LDL.LU R14, [R1+0x68] ;  /* 0x00006800010e7983 */ /* 0x000ee20000300800 */
[C---:B------:R-:W-:Y:S02]  /*6a20*/  SEL R41, R5.reuse, R11, !P1 ;  /* 0x0000000b05297207 */ /* 0x040fe40004800000 */
[C---:B------:R-:W-:Y:S02]  /*6a30*/  SEL R27, R5.reuse, R4, !P1 ;  /* 0x00000004051b7207 */ /* 0x040fe40004800000 */
[C---:B------:R-:W-:Y:S02]  /*6a40*/  SEL R31, R5.reuse, R46, !P1 ;  /* 0x0000002e051f7207 */ /* 0x040fe40004800000 */
[----:B------:R-:W-:-:S02]  /*6a50*/  SEL R17, R5, R54, !P1 ;  /* 0x0000003605117207 */ /* 0x000fc40004800000 */
[C---:B------:R-:W-:Y:S02]  /*6a60*/  SEL R21, R5.reuse, R55, !P1 ;  /* 0x0000003705157207 */ /* 0x040fe40004800000 */
[C---:B------:R-:W-:Y:S02]  /*6a70*/  SEL R23, R5.reuse, R56, !P1 ;  /* 0x0000003805177207 */ /* 0x040fe40004800000 */
[C---:B------:R-:W-:Y:S02]  /*6a80*/  SEL R25, R5.reuse, R57, !P1 ;  /* 0x0000003905197207 */ /* 0x040fe40004800000 */
[C---:B------:R-:W-:Y:S02]  /*6a90*/  SEL R28, R5.reuse, R58, !P1 ;  /* 0x0000003a051c7207 */ /* 0x040fe40004800000 */
[C---:B------:R-:W-:Y:S02]  /*6aa0*/  SEL R30, R5.reuse, R59, !P1 ;  /* 0x0000003b051e7207 */ /* 0x040fe40004800000 */
[----:B------:R-:W-:-:S02]  /*6ab0*/  SEL R32, R5, R60, !P1 ;  /* 0x0000003c05207207 */ /* 0x000fc40004800000 */
[C---:B------:R-:W-:Y:S01]  /*6ac0*/  SEL R44, R5.reuse, R10, !P1 ;  /* 0x0000000a052c7207 */ /* 0x040fe20004800000 */
[----:B------:R-:W4:Y:S01]  /*6ad0*/  LDL.LU R60, [R1+0x64] ;  /* 0x00006400013c7983 */ /* 0x000f220000300800 */
[C---:B------:R-:W-:Y:S02]  /*6ae0*/  SEL R36, R5.reuse, R9, !P1 ;  /* 0x0000000905247207 */ /* 0x040fe40004800000 */
[C---:B------:R-:W-:Y:S01]  /*6af0*/  SEL R40, R5.reuse, R8, !P1 ;  /* 0x0000000805287207 */ /* 0x040fe20004800000 */
[----:B------:R-:W5:Y:S01]  /*6b00*/  LDL.LU R59, [R1+0x60] ;  /* 0x00006000013b7983 */ /* 0x000f620000300800 */
[C---:B------:R-:W-:Y:S02]  /*6b10*/  SEL R12, R5.reuse, R7, !P1 ;  /* 0x00000007050c7207 */ /* 0x040fe40004800000 */
[C---:B------:R-:W-:Y:S01]  /*6b20*/  SEL R42, R5.reuse, R6, !P1 ;  /* 0x00000006052a7207 */ /* 0x040fe20004800000 */
[----:B------:R-:W5:Y:S01]  /*6b30*/  LDL.LU R58, [R1+0x5c] ;  /* 0x00005c00013a7983 */ /* 0x000f620000300800 */
[----:B------:R-:W-:-:S02]  /*6b40*/  SEL R4, R5, R3, !P1 ;  /* 0x0000000305047207 */ /* 0x000fc40004800000 */
[----:B------:R-:W-:Y:S01]  /*6b50*/  SEL R45, R5, R2, !P1 ;  /* 0x00000002052d7207 */ /* 0x000fe20004800000 */
[----:B------:R-:W5:Y:S01]  /*6b60*/  LDL.LU R57, [R1+0x58] ;  /* 0x0000580001397983 */ /* 0x000f620000300800 */
[----:B------:R-:W-:Y:S02]  /*6b70*/  IADD3 R11, P0, R20, UR6, RZ ;  /* 0x00000006140b7c10 */ /* 0x000fe4000ff1e0ff */
[----:B------:R-:W-:-:S03]  /*6b80*/  IADD3 R9, P1, R0, UR6, RZ ;  /* 0x0000000600097c10 */ /* 0x000fc6000ff3e0ff */
[----:B------:R-:W-:Y:S04]  /*6b90*/  STL [R1+0x4484], R11 ;  /* 0x0044840b01007387 */ /* 0x000fe80000100800 */
[----:B------:R0:W-:Y:S04]  /*6ba0*/  STL [R1+0x4488], R9 ;  /* 0x0044880901007387 */ /* 0x0001e80000100800 */
[----:B0-----:R-:W4:Y:S01]  /*6bb0*/  LDL.LU R9, [R1+0x6c] ;  /* 0x00006c0001097983 */ /* 0x001f220000300800 */
[----:B------:R-:W-:Y:S02]  /*6bc0*/  IADD3 R15, P2, R18, UR6, RZ ;  /* 0x00000006120f7c10 */ /* 0x000fe4000ff5e0ff */
[----:B------:R-:W-:Y:S01]  /*6bd0*/  IADD3 R7, P3, R16, UR6, RZ ;  /* 0x0000000610077c10 */ /* 0x000fe2000ff7e0ff */
[----:B------:R-:W-:Y:S01]  /*6be0*/  IMAD R19, R19, UR5, RZ ;  /* 0x0000000513137c24 */ /* 0x000fe2000f8e02ff */
[----:B------:R-:W-:Y:S01]  /*6bf0*/  LEA.HI.X.SX32 R22, R20, UR7, 0x1, P0 ;  /* 0x0000000714167c11 */ /* 0x000fe200080f0eff */
[----:B------:R-:W-:Y:S01]  /*6c00*/  STL [R1+0x448c], R15 ;  /* 0x00448c0f01007387 */ /* 0x000fe20000100800 */
[----:B------:R-:W-:Y:S01]  /*6c10*/  LEA.HI.X.SX32 R20, R0, UR7, 0x1, P1 ;  /* 0x0000000700147c11 */ /* 0x000fe200088f0eff */
[----:B------:R-:W-:Y:S01]  /*6c20*/  IMAD R24, R24, UR5, RZ ;  /* 0x0000000518187c24 */ /* 0x000fe2000f8e02ff */
[----:B------:R-:W-:Y:S01]  /*6c30*/  LEA.HI.X.SX32 R18, R18, UR7, 0x1, P2 ;  /* 0x0000000712127c11 */ /* 0x000fe200090f0eff */
[----:B------:R-:W-:Y:S01]  /*6c40*/  STL [R1+0x4490], R7 ;  /* 0x0044900701007387 */ /* 0x000fe20000100800 */
[----:B------:R-:W-:Y:S01]  /*6c50*/  IMAD R26, R26, UR5, RZ ;  /* 0x000000051a1a7c24 */ /* 0x000fe2000f8e02ff */
[----:B------:R-:W-:-:S02]  /*6c60*/  UIMAD UR56, UR56, 0x6e, URZ ;  /* 0x0000006e383878a4 */ /* 0x000fc4000f8e023f */
[----:B------:R-:W5:Y:S01]  /*6c70*/  LDL.LU R56, [R1+0x54] ;  /* 0x0000540001387983 */ /* 0x000f620000300800 */
[----:B------:R-:W-:Y:S01]  /*6c80*/  IMAD R29, R29, UR5, RZ ;  /* 0x000000051d1d7c24 */ /* 0x000fe2000f8e02ff */
[----:B------:R-:W-:Y:S02]  /*6c90*/  UIMAD UR57, UR57, 0x6d, URZ ;  /* 0x0000006d393978a4 */ /* 0x000fe4000f8e023f */
[----:B------:R-:W5:Y:S01]  /*6ca0*/  LDL.LU R55, [R1+0x50] ;  /* 0x0000500001377983 */ /* 0x000f620000300800 */
[----:B------:R-:W-:Y:S01]  /*6cb0*/  IMAD R33, R33, UR5, RZ ;  /* 0x0000000521217c24 */ /* 0x000fe2000f8e02ff */
[----:B------:R-:W-:Y:S02]  /*6cc0*/  UIMAD UR58, UR58, 0x6c, URZ ;  /* 0x0000006c3a3a78a4 */ /* 0x000fe4000f8e023f */
[----:B------:R-:W5:Y:S01]  /*6cd0*/  LDL.LU R54, [R1+0x4c] ;  /* 0x00004c0001367983 */ /* 0x000f620000300800 */
[----:B------:R-:W-:Y:S01]  /*6ce0*/  IMAD R35, R35, UR5, RZ ;  /* 0x0000000523237c24 */ /* 0x000fe2000f8e02ff */
[----:B------:R-:W-:-:S02]  /*6cf0*/  UIMAD UR59, UR59, 0x6b, URZ ;  /* 0x0000006b3b3b78a4 */ /* 0x000fc4000f8e023f */
[----:B------:R-:W5:Y:S01]  /*6d00*/  LDL.LU R46, [R1+0x48] ;  /* 0x00004800012e7983 */ /* 0x000f620000300800 */
[----:B------:R-:W-:Y:S01]  /*6d10*/  IMAD R38, R38, UR5, RZ ;  /* 0x0000000526267c24 */ /* 0x000fe2000f8e02ff */
[----:B------:R-:W-:Y:S02]  /*6d20*/  UIMAD UR60, UR60, 0x6a, URZ ;  /* 0x0000006a3c3c78a4 */ /* 0x000fe4000f8e023f */
[----:B------:R2:W-:Y:S01]  /*6d30*/  STL [R1+0x4480], R22 ;  /* 0x0044801601007387 */ /* 0x0005e20000100800 */
[----:B------:R-:W-:Y:S01]  /*6d40*/  IMAD R43, R43, UR5, RZ ;  /* 0x000000052b2b7c24 */ /* 0x000fe2000f8e02ff */
[----:B------:R-:W-:Y:S02]  /*6d50*/  ULDC UR6, c[0x0][0x238] ;  /* 0x00008e0000067ab9 */ /* 0x000fe40000000800 */
[----:B------:R-:W-:Y:S01]  /*6d60*/  STL [R1+0x4494], R20 ;  /* 0x0044941401007387 */ /* 0x000fe20000100800 */
[----:B------:R-:W-:Y:S01]  /*6d70*/  LEA.HI.X.SX32 R16, R16, UR7, 0x1, P3 ;  /* 0x0000000710107c11 */ /* 0x000fe200098f0eff */
[----:B--2---:R-:W-:-:S02]  /*6d80*/  IMAD R22, R13, UR5, RZ ;  /* 0x000000050d167c24 */ /* 0x004fc4000f8e02ff */
[----:B------:R-:W2:Y:S01]  /*6d90*/  LDL.LU R11, [R1+0x44] ;  /* 0x00004400010b7983 */ /* 0x000ea20000300800 */
[----:B---3--:R-:W-:-:S03]  /*6da0*/  IMAD R0, R14, UR5, RZ ;  /* 0x000000050e007c24 */ /* 0x008fc6000f8e02ff */
[----:B------:R-:W3:Y:S01]  /*6db0*/  LDL.LU R5, [R1+0x40] ;  /* 0x0000400001057983 */ /* 0x000ee20000300800 */
[----:B----4-:R-:W-:-:S03]  /*6dc0*/  IMAD R7, R9, UR5, RZ ;  /* 0x0000000509077c24 */ /* 0x010fc6000f8e02ff */
[----:B------:R-:W4:Y:S01]  /*6dd0*/  LDL.LU R2, [R1+0x3c] ;  /* 0x00003c0001027983 */ /* 0x000f220000300800 */
[----:B------:R-:W-:Y:S02]  /*6de0*/  IMAD R31, R31, UR5, RZ ;  /* 0x000000051f1f7c24 */ /* 0x000fe4000f8e02ff */
[----:B------:R-:W-:Y:S01]  /*6df0*/  IMAD R17, R17, UR5, RZ ;  /* 0x0000000511117c24 */ /* 0x000fe2000f8e02ff */
[----:B------:R-:W4:Y:S01]  /*6e00*/  LDL.LU R3, [R1+0x38] ;  /* 0x0000380001037983 */ /* 0x000f220000300800 */
[----:B------:R-:W-:Y:S02]  /*6e10*/  IMAD R21, R21, UR5, RZ ;  /* 0x0000000515157c24 */ /* 0x000fe4000f8e02ff */
[----:B------:R-:W-:Y:S01]  /*6e20*/  IMAD R23, R23, UR5, RZ ;  /* 0x0000000517177c24 */ /* 0x000fe2000f8e02ff */
[----:B------:R-:W4:Y:S01]  /*6e30*/  LDL.LU R6, [R1+0x34] ;  /* 0x0000340001067983 */ /* 0x000f220000300800 */
[----:B------:R-:W-:Y:S02]  /*6e40*/  IMAD R25, R25, UR5, RZ ;  /* 0x0000000519197c24 */ /* 0x000fe4000f8e02ff */
[----:B------:R-:W-:Y:S01]  /*6e50*/  IMAD R28, R28, UR5, RZ ;  /* 0x000000051c1c7c24 */ /* 0x000fe2000f8e02ff */
[----:B------:R-:W4:Y:S01]  /*6e60*/  LDL.LU R8, [R1+0x30] ;  /* 0x0000300001087983 */ /* 0x000f220000300800 */
[----:B------:R-:W-:-:S02]  /*6e70*/  IMAD R30, R30, UR5, RZ ;  /* 0x000000051e1e7c24 */ /* 0x000fc4000f8e02ff */
[----:B------:R-:W-:Y:S01]  /*6e80*/  IMAD R32, R32, UR5, RZ ;  /* 0x0000000520207c24 */ /* 0x000fe2000f8e02ff */
[----:B------:R-:W4:Y:S01]  /*6e90*/  LDL.LU R10, [R1+0x2c] ;  /* 0x00002c00010a7983 */ /* 0x000f220000300800 */
[----:B------:R-:W-:Y:S02]  /*6ea0*/  IMAD R34, R34, UR5, RZ ;  /* 0x0000000522227c24 */ /* 0x000fe4000f8e02ff */
[----:B------:R-:W-:Y:S01]  /*6eb0*/  IMAD R37, R37, UR5, RZ ;  /* 0x0000000525257c24 */ /* 0x000fe2000f8e02ff */
[----:B------:R-:W-:Y:S01]  /*6ec0*/  STL [R1+0x4498], R18 ;  /* 0x0044981201007387 */ /* 0x000fe20000100800 */
[----:B------:R-:W-:Y:S02]  /*6ed0*/  IMAD R39, R39, UR5, RZ ;  /* 0x0000000527277c24 */ /* 0x000fe4000f8e02ff */
[----:B------:R-:W-:Y:S01]  /*6ee0*/  IMAD R41, R41, UR5, RZ ;  /* 0x0000000529297c24 */ /* 0x000fe2000f8e02ff */
[----:B------:R-:W-:Y:S01]  /*6ef0*/  STL [R1+0x449c], R16 ;  /* 0x00449c1001007387 */ /* 0x000fe20000100800 */
[----:B------:R-:W-:-:S02]  /*6f00*/  IMAD R44, R44, UR5, RZ ;  /* 0x000000052c2c7c24 */ /* 0x000fc4000f8e02ff */
[----:B------:R-:W-:Y:S01]  /*6f10*/  IMAD R36, R36, UR5, RZ ;  /* 0x0000000524247c24 */ /* 0x000fe2000f8e02ff */
[----:B------:R-:W4:Y:S01]  /*6f20*/  LDL.LU R13, [R1+0x28] ;  /* 0x00002800010d7983 */ /* 0x000f220000300800 */
[----:B------:R-:W-:Y:S02]  /*6f30*/  IMAD R40, R40, UR5, RZ ;  /* 0x0000000528287c24 */ /* 0x000fe4000f8e02ff */
[----:B------:R-:W-:Y:S01]  /*6f40*/  IMAD R42, R42, UR5, RZ ;  /* 0x000000052a2a7c24 */ /* 0x000fe2000f8e02ff */
[----:B------:R-:W4:Y:S01]  /*6f50*/  LDL.LU R14, [R1+0x24] ;  /* 0x00002400010e7983 */ /* 0x000f220000300800 */
[----:B------:R-:W-:Y:S02]  /*6f60*/  IMAD R27, R27, UR5, RZ ;  /* 0x000000051b1b7c24 */ /* 0x000fe4000f8e02ff */
[----:B------:R-:W-:Y:S01]  /*6f70*/  IMAD R4, R4, UR5, RZ ;  /* 0x0000000504047c24 */ /* 0x000fe2000f8e02ff */
[----:B------:R0:W-:Y:S01]  /*6f80*/  STL [R1+0x120], R7 ;  /* 0x0001200701007387 */ /* 0x0001e20000100800 */
[----:B------:R-:W-:Y:S01]  /*6f90*/  UIMAD UR6, UR6, 0x68, URZ ;  /* 0x00000068060678a4 */ /* 0x000fe2000f8e023f */
[----:B------:R-:W-:-:S02]  /*6fa0*/  ULDC UR7, c[0x0][0x238] ;  /* 0x00008e0000077ab9 */ /* 0x000fc40000000800 */
[----:B------:R5:W-:Y:S01]  /*6fb0*/  STL [R1+0x11c], R0 ;  /* 0x00011c0001007387 */ /* 0x000be20000100800 */
[----:B0-----:R-:W-:-:S03]  /*6fc0*/  IMAD R7, R60, UR5, RZ ;  /* 0x000000053c077c24 */ /* 0x001fc6000f8e02ff */
[----:B------:R-:W4:Y:S01]  /*6fd0*/  LDL.LU R60, [R1+0x20] ;  /* 0x00002000013c7983 */ /* 0x000f220000300800 */
[----:B-----5:R-:W-:-:S03]  /*6fe0*/  IMAD R0, R59, UR5, RZ ;  /* 0x000000053b007c24 */ /* 0x020fc6000f8e02ff */
[----:B------:R0:W-:Y:S04]  /*6ff0*/  STL [R1+0x118], R7 ;  /* 0x0001180701007387 */ /* 0x0001e80000100800 */
[----:B------:R-:W5:Y:S01]  /*7000*/  LDL.LU R59, [R1+0x1c] ;  /* 0x00001c00013b7983 */ /* 0x000f620000300800 */
[----:B0-----:R-:W-:-:S03]  /*7010*/  IMAD R7, R58, UR5, RZ ;  /* 0x000000053a077c24 */ /* 0x001fc6000f8e02ff */
[----:B------:R0:W-:Y:S04]  /*7020*/  STL [R1+0x114], R0 ;  /* 0x0001140001007387 */ /* 0x0001e80000100800 */
[----:B------:R-:W5:Y:S04]  /*7030*/  LDL.LU R58, [R1+0x18] ;  /* 0x00001800013a7983 */ /* 0x000f680000300800 */
[----:B------:R1:W-:Y:S01]  /*7040*/  STL [R1+0x110], R7 ;  /* 0x0001100701007387 */ /* 0x0003e20000100800 */
[----:B0-----:R-:W-:-:S03]  /*7050*/  IMAD R0, R57, UR5, RZ ;  /* 0x0000000539007c24 */ /* 0x001fc6000f8e02ff */
[----:B------:R-:W5:Y:S04]  /*7060*/  LDL.LU R57, [R1+0x14] ;  /* 0x0000140001397983 */ /* 0x000f680000300800 */
[----:B------:R0:W-:Y:S01]  /*7070*/  STL [R1+0x10c], R0 ;  /* 0x00010c0001007387 */ /* 0x0001e20000100800 */
[----:B-1----:R-:W-:-:S03]  /*7080*/  IMAD R7, R56, UR5, RZ ;  /* 0x0000000538077c24 */ /* 0x002fc6000f8e02ff */
[----:B------:R-:W5:Y:S01]  /*7090*/  LDL.LU R56, [R1+0x10] ;  /* 0x0000100001387983 */ /* 0x000f620000300800 */
[----:B0-----:R-:W-:-:S03]  /*70a0*/  IMAD R0, R55, UR5, RZ ;  /* 0x0000000537007c24 */ /* 0x001fc6000f8e02ff */
[----:B------:R0:W-:Y:S04]  /*70b0*/  STL [R1+0x108], R7 ;  /* 0x0001080701007387 */ /* 0x0001e80000100800 */
[----:B------:R-:W5:Y:S04]  /*70c0*/  LDL.LU R55, [R1+0x8] ;  /* 0x0000080001377983 */ /* 0x000f680000300800 */
[----:B------:R1:W-:Y:S01]  /*70d0*/  STL [R1+0x104], R0 ;  /* 0x0001040001007387 */ /* 0x0003e20000100800 */
[----:B0-----:R-:W-:-:S03]  /*70e0*/  IMAD R7, R54, UR5, RZ ;  /* 0x0000000536077c24 */ /* 0x001fc6000f8e02ff */
[----:B------:R-:W5:Y:S01]  /*70f0*/  LDL.LU R54, [R1+0x4] ;  /* 0x0000040001367983 */ /* 0x000f620000300800 */
[----:B-1----:R-:W-:-:S03]  /*7100*/  IMAD R0, R46, UR5, RZ ;  /* 0x000000052e007c24 */ /* 0x002fc6000f8e02ff */
[----:B------:R2:W-:Y:S04]  /*7110*/  STL [R1+0x100], R7 ;  /* 0x0001000701007387 */ /* 0x0005e80000100800 */
[----:B------:R-:W5:Y:S04]  /*7120*/  LDL.LU R46, [R1] ;  /* 0x00000000012e7983 */ /* 0x000f680000300800 */
[----:B------:R3:W-:Y:S01]  /*7130*/  STL [R1+0xfc], R0 ;  /* 0x0000fc0001007387 */ /* 0x0007e20000100800 */
[----:B--2---:R-:W-:-:S05]  /*7140*/  IMAD R7, R11, UR5, RZ ;  /* 0x000000050b077c24 */ /* 0x004fca000f8e02ff */
[----:B------:R0:W-:Y:S01]  /*7150*/  STL [R1+0xf8], R7 ;  /* 0x0000f80701007387 */ /* 0x0001e20000100800 */
[----:B---3--:R-:W-:-:S05]  /*7160*/  IMAD R0, R5, UR5, RZ ;  /* 0x0000000505007c24 */ /* 0x008fca000f8e02ff */
[----:B------:R-:W-:Y:S01]  /*7170*/  STL [R1+0xf4], R0 ;  /* 0x0000f40001007387 */ /* 0x000fe20000100800 */
[----:B----4-:R-:W-:Y:S02]  /*7180*/  IMAD R16, R2, UR5, RZ ;  /* 0x0000000502107c24 */ /* 0x010fe4000f8e02ff */
[----:B------:R-:W-:-:S03]  /*7190*/  IMAD R18, R3, UR5, RZ ;  /* 0x0000000503127c24 */ /* 0x000fc6000f8e02ff */
[----:B------:R-:W-:Y:S01]  /*71a0*/  STL [R1+0xf0], R16 ;  /* 0x0000f01001007387 */ /* 0x000fe20000100800 */
[----:B------:R-:W-:-:S03]  /*71b0*/  IMAD R20, R6, UR5, RZ ;  /* 0x0000000506147c24 */ /* 0x000fc6000f8e02ff */
[----:B------:R-:W-:Y:S01]  /*71c0*/  STL [R1+0x44a0], R16 ;  /* 0x0044a01001007387 */ /* 0x000fe20000100800 */
[----:B0-----:R-:W-:-:S03]  /*71d0*/  IMAD R7, R8, UR5, RZ ;  /* 0x0000000508077c24 */ /* 0x001fc6000f8e02ff */
[----:B------:R-:W-:Y:S01]  /*71e0*/  STL [R1+0xec], R18 ;  /* 0x0000ec1201007387 */ /* 0x000fe20000100800 */
[----:B------:R-:W-:-:S03]  /*71f0*/  IMAD R15, R10, UR5, RZ ;  /* 0x000000050a0f7c24 */ /* 0x000fc6000f8e02ff */
[----:B------:R0:W-:Y:S04]  /*7200*/  STL [R1+0x44a4], R18 ;  /* 0x0044a41201007387 */ /* 0x0001e80000100800 */
[----:B------:R-:W-:Y:S04]  /*7210*/  STL [R1+0xe8], R20 ;  /* 0x0000e81401007387 */ /* 0x000fe80000100800 */
[----:B------:R1:W-:Y:S01]  /*7220*/  STL [R1+0x44a8], R20 ;  /* 0x0044a81401007387 */ /* 0x0003e20000100800 */
[----:B------:R-:W-:-:S03]  /*7230*/  IMAD R9, R13, UR5, RZ ;  /* 0x000000050d097c24 */ /* 0x000fc6000f8e02ff */
[----:B------:R-:W-:Y:S01]  /*7240*/  STL [R1+0xe4], R7 ;  /* 0x0000e40701007387 */ /* 0x000fe20000100800 */
[----:B------:R-:W-:-:S03]  /*7250*/  IMAD R11, R14, UR5, RZ ;  /* 0x000000050e0b7c24 */ /* 0x000fc6000f8e02ff */
[----:B------:R-:W-:Y:S04]  /*7260*/  STL [R1+0xe0], R15 ;  /* 0x0000e00f01007387 */ /* 0x000fe80000100800 */
[----:B------:R-:W-:Y:S04]  /*7270*/  STL [R1+0xdc], R9 ;  /* 0x0000dc0901007387 */ /* 0x000fe80000100800 */
[----:B------:R-:W-:Y:S01]  /*7280*/  STL [R1+0xd8], R11 ;  /* 0x0000d80b01007387 */ /* 0x000fe20000100800 */
[----:B------:R-:W-:Y:S02]  /*7290*/  IMAD R60, R60, UR5, RZ ;  /* 0x000000053c3c7c24 */ /* 0x000fe4000f8e02ff */
[----:B-----5:R-:W-:-:S03]  /*72a0*/  IMAD R59, R59, UR5, RZ ;  /* 0x000000053b3b7c24 */ /* 0x020fc6000f8e02ff */
[----:B------:R-:W-:Y:S04]  /*72b0*/  STL [R1+0xd4], R60 ;  /* 0x0000d43c01007387 */ /* 0x000fe80000100800 */
[----:B------:R-:W-:Y:S01]  /*72c0*/  STL [R1+0xd0], R59 ;  /* 0x0000d03b01007387 */ /* 0x000fe20000100800 */
[----:B------:R-:W-:Y:S02]  /*72d0*/  IMAD R58, R58, UR5, RZ ;  /* 0x000000053a3a7c24 */ /* 0x000fe4000f8e02ff */
[----:B------:R-:W-:-:S03]  /*72e0*/  IMAD R57, R57, UR5, RZ ;  /* 0x0000000539397c24 */ /* 0x000fc6000f8e02ff */
[----:B------:R-:W-:Y:S04]  /*72f0*/  STL [R1+0xcc], R58 ;  /* 0x0000cc3a01007387 */ /* 0x000fe80000100800 */
[----:B------:R-:W-:Y:S04]  /*7300*/  STL [R1+0xc8], R57 ;  /* 0x0000c83901007387 */ /* 0x000fe80000100800 */
[----:B0-----:R-:W2:Y:S04]  /*7310*/  LDL R18, [R1+0x120] ;  /* 0x0001200001127983 */ /* 0x001ea80000100800 */
[----:B------:R-:W3:Y:S01]  /*7320*/  LDL R16, [R1+0x11c] ;  /* 0x00011c0001107983 */ /* 0x000ee20000100800 */
[----:B------:R-:W-:-:S02]  /*7330*/  IMAD R56, R56, UR5, RZ ;  /* 0x0000000538387c24 */ /* 0x000fc4000f8e02ff */
[----:B------:R-:W-:Y:S02]  /*7340*/  IMAD R14, R61, UR5, RZ ;  /* 0x000000053d0e7c24 */ /* 0x000fe4000f8e02ff */
[----:B------:R-:W-:Y:S01]  /*7350*/  IMAD R55, R55, UR5, RZ ;  /* 0x0000000537377c24 */ /* 0x000fe2000f8e02ff */
[----:B------:R-:W-:Y:S01]  /*7360*/  STL [R1+0xc4], R56 ;  /* 0x0000c43801007387 */ /* 0x000fe20000100800 */
[----:B------:R-:W-:Y:S02]  /*7370*/  IMAD R5, R12, UR5, RZ ;  /* 0x000000050c057c24 */ /* 0x000fe4000f8e02ff */
[----:B------:R-:W-:Y:S01]  /*7380*/  IMAD R12, R45, UR5, RZ ;  /* 0x000000052d0c7c24 */ /* 0x000fe2000f8e02ff */
[----:B------:R-:W4:Y:S01]  /*7390*/  LDL R61, [R1+0xf4] ;  /* 0x0000f400013d7983 */ /* 0x000f220000100800 */
[----:B------:R-:W-:-:S03]  /*73a0*/  IMAD R54, R54, UR5, RZ ;  /* 0x0000000536367c24 */ /* 0x000fc6000f8e02ff */
[----:B------:R-:W-:Y:S01]  /*73b0*/  STL [R1+0xc0], R55 ;  /* 0x0000c03701007387 */ /* 0x000fe20000100800 */
[----:B------:R-:W-:Y:S02]  /*73c0*/  IMAD R2, R47, UR5, RZ ;  /* 0x000000052f027c24 */ /* 0x000fe4000f8e02ff */
[----:B------:R-:W-:Y:S01]  /*73d0*/  IMAD R0, R48, UR5, RZ ;  /* 0x0000000530007c24 */ /* 0x000fe2000f8e02ff */
[----:B------:R-:W-:Y:S01]  /*73e0*/  STL [R1+0xbc], R54 ;  /* 0x0000bc3601007387 */ /* 0x000fe20000100800 */
[----:B------:R-:W-:Y:S02]  /*73f0*/  IMAD R3, R49, UR5, RZ ;  /* 0x0000000531037c24 */ /* 0x000fe4000f8e02ff */
[----:B------:R-:W-:Y:S02]  /*7400*/  IMAD R46, R46, UR5, RZ ;  /* 0x000000052e2e7c24 */ /* 0x000fe4000f8e02ff */
[----:B------:R-:W-:Y:S02]  /*7410*/  IMAD R6, R50, UR5, RZ ;  /* 0x0000000532067c24 */ /* 0x000fe4000f8e02ff */
[----:B------:R-:W-:Y:S01]  /*7420*/  IMAD R8, R51, UR5, RZ ;  /* 0x0000000533087c24 */ /* 0x000fe2000f8e02ff */
[----:B------:R-:W-:Y:S01]  /*7430*/  STL [R1+0xb8], R46 ;  /* 0x0000b82e01007387 */ /* 0x000fe20000100800 */
[----:B------:R-:W-:-:S02]  /*7440*/  IMAD R10, R52, UR5, RZ ;  /* 0x00000005340a7c24 */ /* 0x000fc4000f8e02ff */
[----:B------:R-:W-:Y:S01]  /*7450*/  IMAD R13, R53, UR5, RZ ;  /* 0x00000005350d7c24 */ /* 0x000fe2000f8e02ff */
[----:B------:R-:W5:Y:S01]  /*7460*/  LDL R47, [R1+0xf8] ;  /* 0x0000f800012f7983 */ /* 0x000f620000100800 */
[----:B-1----:R-:W-:Y:S01]  /*7470*/  SHF.R.S32.HI R20, RZ, 0x1f, R22 ;  /* 0x0000001fff147819 */ /* 0x002fe20000011416 */
[----:B------:R-:W-:Y:S02]  /*7480*/  ULDC UR5, c[0x0][0x238] ;  /* 0x00008e0000057ab9 */ /* 0x000fe40000000800 */
[----:B------:R-:W4:Y:S04]  /*7490*/  LDL R48, [R1+0xfc] ;  /* 0x0000fc0001307983 */ /* 0x000f280000100800 */
[----:B------:R-:W4:Y:S04]  /*74a0*/  LDL R49, [R1+0x100] ;  /* 0x0001000001317983 */ /* 0x000f280000100800 */
[----:B------:R-:W4:Y:S04]  /*74b0*/  LDL R50, [R1+0x104] ;  /* 0x0001040001327983 */ /* 0x000f280000100800 */
[----:B------:R-:W4:Y:S04]  /*74c0*/  LDL R51, [R1+0x108] ;  /* 0x0001080001337983 */ /* 0x000f280000100800 */
[----:B------:R-:W4:Y:S04]  /*74d0*/  LDL R52, [R1+0x10c] ;  /* 0x00010c0001347983 */ /* 0x000f280000100800 */
[----:B------:R-:W4:Y:S04]  /*74e0*/  LDL R53, [R1+0x110] ;  /* 0x0001100001357983 */ /* 0x000f280000100800 */
[----:B------:R-:W4:Y:S04]  /*74f0*/  LDL R45, [R1+0x114] ;  /* 0x00011400012d7983 */ /* 0x000f280000100800 */
[----:B------:R0:W-:Y:S04]  /*7500*/  STL [R1+0x4454], R12 ;  /* 0x0044540c01007387 */ /* 0x0001e80000100800 */
[----:B0-----:R-:W4:Y:S04]  /*7510*/  LDL R12, [R1+0x118] ;  /* 0x00011800010c7983 */ /* 0x001f280000100800 */
[----:B------:R0:W-:Y:S04]  /*7520*/  STL [R1+0xb4], R20 ;  /* 0x0000b41401007387 */ /* 0x0001e80000100800 */
[----:B0-----:R-:W4:Y:S01]  /*7530*/  LDL.LU R20, [R1+0x44a8] ;  /* 0x0044a80001147983 */ /* 0x001f220000300800 */
[----:B--2---:R-:W-:-:S02]  /*7540*/  SHF.R.S32.HI R18, RZ, 0x1f, R18 ;  /* 0x0000001fff127819 */ /* 0x004fc40000011412 */
[----:B---3--:R-:W-:-:S03]  /*7550*/  SHF.R.S32.HI R16, RZ, 0x1f, R16 ;  /* 0x0000001fff107819 */ /* 0x008fc60000011410 */
[----:B------:R0:W-:Y:S04]  /*7560*/  STL [R1+0xb0], R18 ;  /* 0x0000b01201007387 */ /* 0x0001e80000100800 */
[----:B0-----:R-:W2:Y:S04]  /*7570*/  LDL.LU R18, [R1+0x44a4] ;  /* 0x0044a40001127983 */ /* 0x001ea80000300800 */
[----:B------:R0:W-:Y:S04]  /*7580*/  STL [R1+0xac], R16 ;  /* 0x0000ac1001007387 */ /* 0x0001e80000100800 */
[----:B0-----:R-:W3:Y:S01]  /*7590*/  LDL.LU R16, [R1+0x44a0] ;  /* 0x0044a00001107983 */ /* 0x001ee20000300800 */
[----:B-----5:R-:W-:-:S02]  /*75a0*/  SHF.R.S32.HI R47, RZ, 0x1f, R47 ;  /* 0x0000001fff2f7819 */ /* 0x020fc4000001142f */
[----:B----4-:R-:W-:Y:S02]  /*75b0*/  SHF.R.S32.HI R50, RZ, 0x1f, R50 ;  /* 0x0000001fff327819 */ /* 0x010fe40000011432 */
[----:B------:R-:W-:Y:S02]  /*75c0*/  SHF.R.S32.HI R53, RZ, 0x1f, R53 ;  /* 0x0000001fff357819 */ /* 0x000fe40000011435 */
[----:B------:R-:W-:Y:S02]  /*75d0*/  SHF.R.S32.HI R45, RZ, 0x1f, R45 ;  /* 0x0000001fff2d7819 */ /* 0x000fe4000001142d */
[----:B------:R-:W-:-:S05]  /*75e0*/  SHF.R.S32.HI R12, RZ, 0x1f, R12 ;  /* 0x0000001fff0c7819 */ /* 0x000fca000001140c */
[----:B------:R0:W-:Y:S04]  /*75f0*/  STL [R1+0xa8], R12 ;  /* 0x0000a80c01007387 */ /* 0x0001e80000100800 */
[----:B------:R1:W-:Y:S01]  /*7600*/  STL [R1+0xa4], R45 ;  /* 0x0000a42d01007387 */ /* 0x0003e20000100800 */
[----:B0-----:R-:W-:-:S03]  /*7610*/  SHF.R.S32.HI R12, RZ, 0x1f, R52 ;  /* 0x0000001fff0c7819 */ /* 0x001fc60000011434 */
[----:B------:R-:W-:Y:S01]  /*7620*/  STL [R1+0xa0], R53 ;  /* 0x0000a03501007387 */ /* 0x000fe20000100800 */
[----:B-1----:R-:W-:-:S03]  /*7630*/  SHF.R.S32.HI R45, RZ, 0x1f, R51 ;  /* 0x0000001fff2d7819 */ /* 0x002fc60000011433 */
        /* <DEDUP_REMOVED lines=9> */
[----:B---3--:R-:W-:-:S03]  /*76d0*/  SHF.R.S32.HI R45, RZ, 0x1f, R16 ;  /* 0x0000001fff2d7819 */ /* 0x008fc60000011410 */
[----:B------:R-:W3:Y:S04]  /*76e0*/  LDL.LU R16, [R1+0x449c] ;  /* 0x00449c0001107983 */ /* 0x000ee80000300800 */
[----:B------:R2:W-:Y:S02]  /*76f0*/  STL [R1+0x84], R12 ;  /* 0x0000840c01007387 */ /* 0x0005e40000100800 */
[----:B--2---:R-:W-:Y:S02]  /*7700*/  SHF.R.S32.HI R12, RZ, 0x1f, R18 ;  /* 0x0000001fff0c7819 */ /* 0x004fe40000011412 */
[----:B------:R-:W2:Y:S04]  /*7710*/  LDL.LU R18, [R1+0x4498] ;  /* 0x0044980001127983 */ /* 0x000ea80000300800 */
[----:B------:R0:W-:Y:S02]  /*7720*/  STL [R1+0x80], R45 ;  /* 0x0000802d01007387 */ /* 0x0001e40000100800 */
[----:B0-----:R-:W-:-:S02]  /*7730*/  SHF.R.S32.HI R45, RZ, 0x1f, R20 ;  /* 0x0000001fff2d7819 */ /* 0x001fc40000011414 */
[----:B------:R-:W4:Y:S04]  /*7740*/  LDL.LU R20, [R1+0x4494] ;  /* 0x0044940001147983 */ /* 0x000f280000300800 */
[----:B------:R0:W-:Y:S02]  /*7750*/  STL [R1+0x7c], R12 ;  /* 0x00007c0c01007387 */ /* 0x0001e40000100800 */
[----:B0-----:R-:W-:Y:S02]  /*7760*/  SHF.R.S32.HI R12, RZ, 0x1f, R7 ;  /* 0x0000001fff0c7819 */ /* 0x001fe40000011407 */
[----:B------:R-:W5:Y:S04]  /*7770*/  LDL.LU R7, [R1+0x4490] ;  /* 0x0044900001077983 */ /* 0x000f680000300800 */
[----:B------:R0:W-:Y:S02]  /*7780*/  STL [R1+0x78], R45 ;  /* 0x0000782d01007387 */ /* 0x0001e40000100800 */
[----:B0-----:R-:W-:-:S02]  /*7790*/  SHF.R.S32.HI R45, RZ, 0x1f, R15 ;  /* 0x0000001fff2d7819 */ /* 0x001fc4000001140f */
[----:B------:R-:W3:Y:S04]  /*77a0*/  LDL.LU R15, [R1+0x448c] ;  /* 0x00448c00010f7983 */ /* 0x000ee80000300800 */
[----:B------:R0:W-:Y:S02]  /*77b0*/  STL [R1+0x74], R12 ;  /* 0x0000740c01007387 */ /* 0x0001e40000100800 */
[----:B0-----:R-:W-:Y:S02]  /*77c0*/  SHF.R.S32.HI R12, RZ, 0x1f, R9 ;  /* 0x0000001fff0c7819 */ /* 0x001fe40000011409 */
[----:B------:R-:W2:Y:S04]  /*77d0*/  LDL.LU R9, [R1+0x4488] ;  /* 0x0044880001097983 */ /* 0x000ea80000300800 */
[----:B------:R0:W-:Y:S02]  /*77e0*/  STL [R1+0x70], R45 ;  /* 0x0000702d01007387 */ /* 0x0001e40000100800 */
[----:B0-----:R-:W-:-:S02]  /*77f0*/  SHF.R.S32.HI R45, RZ, 0x1f, R11 ;  /* 0x0000001fff2d7819 */ /* 0x001fc4000001140b */
[----:B------:R-:W4:Y:S01]  /*7800*/  LDL.LU R11, [R1+0x4484] ;  /* 0x00448400010b7983 */ /* 0x000f220000300800 */
[----:B------:R-:W-:-:S03]  /*7810*/  SHF.R.S32.HI R47, RZ, 0x1f, R60 ;  /* 0x0000001fff2f7819 */ /* 0x000fc6000001143c */
[----:B------:R0:W-:Y:S04]  /*7820*/  STL [R1+0x6c], R12 ;  /* 0x00006c0c01007387 */ /* 0x0001e80000100800 */
[----:B------:R1:W-:Y:S01]  /*7830*/  STL [R1+0x68], R45 ;  /* 0x0000682d01007387 */ /* 0x0003e20000100800 */
[----:B0-----:R-:W-:-:S03]  /*7840*/  SHF.R.S32.HI R12, RZ, 0x1f, R59 ;  /* 0x0000001fff0c7819 */ /* 0x001fc6000001143b */
[----:B------:R0:W-:Y:S01]  /*7850*/  STL [R1+0x64], R47 ;  /* 0x0000642f01007387 */ /* 0x0001e20000100800 */
[----:B-1----:R-:W-:-:S03]  /*7860*/  SHF.R.S32.HI R45, RZ, 0x1f, R58 ;  /* 0x0000001fff2d7819 */ /* 0x002fc6000001143a */
[----:B------:R1:W-:Y:S01]  /*7870*/  STL [R1+0x60], R12 ;  /* 0x0000600c01007387 */ /* 0x0003e20000100800 */
[----:B0-----:R-:W-:-:S03]  /*7880*/  SHF.R.S32.HI R47, RZ, 0x1f, R57 ;  /* 0x0000001fff2f7819 */ /* 0x001fc60000011439 */
[----:B------:R0:W-:Y:S01]  /*7890*/  STL [R1+0x5c], R45 ;  /* 0x00005c2d01007387 */ /* 0x0001e20000100800 */
[----:B-1----:R-:W-:-:S03]  /*78a0*/  SHF.R.S32.HI R12, RZ, 0x1f, R56 ;  /* 0x0000001fff0c7819 */ /* 0x002fc60000011438 */
[----:B------:R1:W-:Y:S04]  /*78b0*/  STL [R1+0x58], R47 ;  /* 0x0000582f01007387 */ /* 0x0003e80000100800 */
[----:B------:R1:W-:Y:S01]  /*78c0*/  STL [R1+0x54], R12 ;  /* 0x0000540c01007387 */ /* 0x0003e20000100800 */
[----:B0-----:R-:W-:Y:S02]  /*78d0*/  SHF.R.S32.HI R45, RZ, 0x1f, R55 ;  /* 0x0000001fff2d7819 */ /* 0x001fe40000011437 */
[----:B-1----:R-:W-:-:S03]  /*78e0*/  SHF.R.S32.HI R47, RZ, 0x1f, R54 ;  /* 0x0000001fff2f7819 */ /* 0x002fc60000011436 */
[----:B------:R0:W-:Y:S01]  /*78f0*/  STL [R1+0x50], R45 ;  /* 0x0000502d01007387 */ /* 0x0001e20000100800 */
[----:B------:R-:W-:-:S03]  /*7900*/  SHF.R.S32.HI R12, RZ, 0x1f, R46 ;  /* 0x0000001fff0c7819 */ /* 0x000fc6000001142e */
[----:B------:R-:W-:Y:S04]  /*7910*/  STL [R1+0x4c], R47 ;  /* 0x00004c2f01007387 */ /* 0x000fe80000100800 */
[----:B------:R1:W-:Y:S01]  /*7920*/  STL [R1+0x446c], R14 ;  /* 0x00446c0e01007387 */ /* 0x0003e20000100800 */
[----:B0-----:R-:W-:-:S03]  /*7930*/  SHF.R.S32.HI R45, RZ, 0x1f, R14 ;  /* 0x0000001fff2d7819 */ /* 0x001fc6000001140e */
[----:B------:R0:W-:Y:S04]  /*7940*/  STL [R1+0x48], R12 ;  /* 0x0000480c01007387 */ /* 0x0001e80000100800 */
[----:B------:R-:W-:Y:S01]  /*7950*/  STL [R1+0x44], R45 ;  /* 0x0000442d01007387 */ /* 0x000fe20000100800 */
[----:B-1----:R-:W-:Y:S02]  /*7960*/  SHF.R.S32.HI R14, RZ, 0x1f, R24 ;  /* 0x0000001fff0e7819 */ /* 0x002fe40000011418 */
[----:B0-----:R-:W-:Y:S01]  /*7970*/  SHF.R.S32.HI R12, RZ, 0x1f, R19 ;  /* 0x0000001fff0c7819 */ /* 0x001fe20000011413 */
[----:B------:R-:W-:Y:S04]  /*7980*/  STL [R1+0x4468], R19 ;  /* 0x0044681301007387 */ /* 0x000fe80000100800 */
[----:B------:R0:W-:Y:S04]  /*7990*/  STL [R1+0x40], R12 ;  /* 0x0000400c01007387 */ /* 0x0001e80000100800 */
[----:B------:R-:W-:Y:S01]  /*79a0*/  STL [R1+0x4460], R24 ;  /* 0x0044601801007387 */ /* 0x000fe20000100800 */
[----:B0-----:R-:W-:-:S03]  /*79b0*/  SHF.R.S32.HI R12, RZ, 0x1f, R26 ;  /* 0x0000001fff0c7819 */ /* 0x001fc6000001141a */
[----:B------:R0:W-:Y:S04]  /*79c0*/  STL [R1+0x3c], R14 ;  /* 0x00003c0e01007387 */ /* 0x0001e80000100800 */
[----:B------:R-:W-:Y:S04]  /*79d0*/  STL [R1+0x4464], R26 ;  /* 0x0044641a01007387 */ /* 0x000fe80000100800 */
[----:B------:R1:W-:Y:S01]  /*79e0*/  STL [R1+0x38], R12 ;  /* 0x0000380c01007387 */ /* 0x0003e20000100800 */
[----:B0-----:R-:W-:-:S03]  /*79f0*/  SHF.R.S32.HI R14, RZ, 0x1f, R29 ;  /* 0x0000001fff0e7819 */ /* 0x001fc6000001141d */
[----:B------:R-:W-:Y:S01]  /*7a00*/  STL [R1+0x4470], R29 ;  /* 0x0044701d01007387 */ /* 0x000fe20000100800 */
[----:B-1----:R-:W-:-:S03]  /*7a10*/  SHF.R.S32.HI R12, RZ, 0x1f, R33 ;  /* 0x0000001fff0c7819 */ /* 0x002fc60000011421 */
        /* <DEDUP_REMOVED lines=12> */
[----:B------:R0:W-:Y:S01]  /*7ae0*/  STL [R1+0x24], R14 ;  /* 0x0000240e01007387 */ /* 0x0001e20000100800 */
[----:B------:R-:W-:-:S03]  /*7af0*/  SHF.R.S32.HI R19, RZ, 0x1f, R3 ;  /* 0x0000001fff137819 */ /* 0x000fc60000011403 */
[----:B------:R-:W-:Y:S04]  /*7b00*/  STL [R1+0x447c], R31 ;  /* 0x00447c1f01007387 */ /* 0x000fe80000100800 */
[----:B------:R1:W-:Y:S01]  /*7b10*/  STL [R1+0x20], R12 ;  /* 0x0000200c01007387 */ /* 0x0003e20000100800 */
[----:B0-----:R-:W-:Y:S02]  /*7b20*/  SHF.R.S32.HI R14, RZ, 0x1f, R2 ;  /* 0x0000001fff0e7819 */ /* 0x001fe40000011402 */
[----:B-1----:R-:W-:-:S03]  /*7b30*/  SHF.R.S32.HI R12, RZ, 0x1f, R0 ;  /* 0x0000001fff0c7819 */ /* 0x002fc60000011400 */
[----:B------:R0:W-:Y:S04]  /*7b40*/  STL [R1+0x1c], R14 ;  /* 0x00001c0e01007387 */ /* 0x0001e80000100800 */
[----:B------:R1:W-:Y:S04]  /*7b50*/  STL [R1+0x18], R12 ;  /* 0x0000180c01007387 */ /* 0x0003e80000100800 */
[----:B------:R1:W-:Y:S04]  /*7b60*/  STL [R1+0x14], R19 ;  /* 0x0000141301007387 */ /* 0x0003e80000100800 */
[----:B------:R-:W4:Y:S01]  /*7b70*/  LDL.LU R29, [R1+0x120] ;  /* 0x00012000011d7983 */ /* 0x000f220000300800 */
[----:B0-----:R-:W-:-:S02]  /*7b80*/  SHF.R.S32.HI R14, RZ, 0x1f, R6 ;  /* 0x0000001fff0e7819 */ /* 0x001fc40000011406 */
[----:B-1----:R-:W-:-:S03]  /*7b90*/  SHF.R.S32.HI R12, RZ, 0x1f, R8 ;  /* 0x0000001fff0c7819 */ /* 0x002fc60000011408 */
[----:B------:R0:W-:Y:S01]  /*7ba0*/  STL [R1+0x10], R14 ;  /* 0x0000100e01007387 */ /* 0x0001e20000100800 */
[----:B------:R-:W-:-:S03]  /*7bb0*/  SHF.R.S32.HI R19, RZ, 0x1f, R10 ;  /* 0x0000001fff137819 */ /* 0x000fc6000001140a */
[----:B------:R1:W-:Y:S04]  /*7bc0*/  STL [R1+0xc], R12 ;  /* 0x00000c0c01007387 */ /* 0x0003e80000100800 */
[----:B0-----:R-:W4:Y:S01]  /*7bd0*/  LDL.LU R14, [R1+0xb4] ;  /* 0x0000b400010e7983 */ /* 0x001f220000300800 */
[----:B-1----:R-:W-:-:S03]  /*7be0*/  SHF.R.S32.HI R12, RZ, 0x1f, R13 ;  /* 0x0000001fff0c7819 */ /* 0x002fc6000001140d */
[----:B------:R0:W-:Y:S04]  /*7bf0*/  STL [R1+0x8], R19 ;  /* 0x0000081301007387 */ /* 0x0001e80000100800 */
[----:B------:R-:W4:Y:S04]  /*7c00*/  LDL.LU R35, [R1+0x11c] ;  /* 0x00011c0001237983 */ /* 0x000f280000300800 */
[----:B------:R-:W-:Y:S04]  /*7c10*/  STL [R1+0x4], R12 ;  /* 0x0000040c01007387 */ /* 0x000fe80000100800 */
[----:B0-----:R-:W4:Y:S04]  /*7c20*/  LDL.LU R19, [R1+0xb0] ;  /* 0x0000b00001137983 */ /* 0x001f280000300800 */
[----:B------:R-:W4:Y:S04]  /*7c30*/  LDL.LU R26, [R1+0x118] ;  /* 0x00011800011a7983 */ /* 0x000f280000300800 */
[----:B------:R-:W4:Y:S04]  /*7c40*/  LDL.LU R38, [R1+0xac] ;  /* 0x0000ac0001267983 */ /* 0x000f280000300800 */
[----:B------:R-:W4:Y:S01]  /*7c50*/  LDL.LU R24, [R1+0x114] ;  /* 0x0001140001187983 */ /* 0x000f220000300800 */
[----:B-----5:R-:W-:-:S05]  /*7c60*/  IADD3 R33, P3, R22, R7, RZ ;  /* 0x0000000716217210 */ /* 0x020fca0007f7e0ff */
[----:B------:R2:W-:Y:S01]  /*7c70*/  STL [R1+0x4438], R33 ;  /* 0x0044382101007387 */ /* 0x0005e20000100800 */
[----:B---3--:R-:W-:-:S05]  /*7c80*/  IADD3 R31, P2, R22, R15, RZ ;  /* 0x0000000f161f7210 */ /* 0x008fca0007f5e0ff */
[----:B------:R4:W-:Y:S01]  /*7c90*/  STL [R1+0x443c], R31 ;  /* 0x00443c1f01007387 */ /* 0x0009e20000100800 */
[C---:B--2---:R-:W-:Y:S02]  /*7ca0*/  IADD3 R33, P1, R22.reuse, R9, RZ ;  /* 0x0000000916217210 */ /* 0x044fe40007f3e0ff */
[----:B----4-:R-:W-:Y:S02]  /*7cb0*/  IADD3 R31, P0, R22, R11, RZ ;  /* 0x0000000b161f7210 */ /* 0x010fe40007f1e0ff */
[----:B------:R-:W2:Y:S04]  /*7cc0*/  LDL.LU R22, [R1+0x4480] ;  /* 0x0044800001167983 */ /* 0x000ea80000300800 */
[----:B------:R0:W-:Y:S04]  /*7cd0*/  STL [R1+0x4440], R33 ;  /* 0x0044402101007387 */ /* 0x0001e80000100800 */
[----:B------:R-:W-:Y:S01]  /*7ce0*/  STL [R1+0x4428], R31 ;  /* 0x0044281f01007387 */ /* 0x000fe20000100800 */
[----:B0-----:R-:W-:-:S05]  /*7cf0*/  IADD3 R33, P4, R29, R7, RZ ;  /* 0x000000071d217210 */ /* 0x001fca0007f9e0ff */
[----:B------:R0:W-:Y:S04]  /*7d00*/  STL [R1+0x442c], R33 ;  /* 0x00442c2101007387 */ /* 0x0001e80000100800 */
[----:B0-----:R-:W3:Y:S01]  /*7d10*/  LDL.LU R33, [R1+0xa8] ;  /* 0x0000a80001217983 */ /* 0x001ee20000300800 */
[C---:B------:R-:W-:Y:S02]  /*7d20*/  IADD3 R43, P6, R29.reuse, R15, RZ ;  /* 0x0000000f1d2b7210 */ /* 0x040fe40007fde0ff */
[----:B------:R-:W-:-:S03]  /*7d30*/  IADD3 R31, P5, R29, R9, RZ ;  /* 0x000000091d1f7210 */ /* 0x000fc60007fbe0ff */
[----:B------:R0:W-:Y:S04]  /*7d40*/  STL [R1+0x4430], R43 ;  /* 0x0044302b01007387 */ /* 0x0001e80000100800 */
[----:B------:R1:W-:Y:S01]  /*7d50*/  STL [R1+0x4434], R31 ;  /* 0x0044341f01007387 */ /* 0x0003e20000100800 */
[----:B0-----:R-:W-:Y:S01]  /*7d60*/  IMAD.X R43, R14, 0x1, R16, P3 ;  /* 0x000000010e2b7824 */ /* 0x001fe200018e0610 */
[----:B-1----:R-:W-:-:S04]  /*7d70*/  IADD3 R31, P3, R29, R11, RZ ;  /* 0x0000000b1d1f7210 */ /* 0x002fc80007f7e0ff */
[----:B------:R0:W-:Y:S04]  /*7d80*/  STL [R1+0x4424], R43 ;  /* 0x0044242b01007387 */ /* 0x0001e80000100800 */
[----:B------:R-:W4:Y:S04]  /*7d90*/  LDL.LU R29, [R1+0x110] ;  /* 0x00011000011d7983 */ /* 0x000f280000300800 */
[----:B------:R1:W-:Y:S01]  /*7da0*/  STL [R1+0x4418], R31 ;  /* 0x0044181f01007387 */ /* 0x0003e20000100800 */
[----:B0-----:R-:W-:Y:S01]  /*7db0*/  IMAD.X R43, R14, 0x1, R18, P2 ;  /* 0x000000010e2b7824 */ /* 0x001fe200010e0612 */
[----:B-1----:R-:W-:-:S04]  /*7dc0*/  IADD3 R31, P2, R35, R7, RZ ;  /* 0x00000007231f7210 */ /* 0x002fc80007f5e0ff */
[----:B------:R0:W-:Y:S04]  /*7dd0*/  STL [R1+0x4410], R43 ;  /* 0x0044102b01007387 */ /* 0x0001e80000100800 */
[----:B------:R1:W-:Y:S01]  /*7de0*/  STL [R1+0x441c], R31 ;  /* 0x00441c1f01007387 */ /* 0x0003e20000100800 */
[----:B0-----:R-:W-:Y:S01]  /*7df0*/  IMAD.X R43, R14, 0x1, R20, P1 ;  /* 0x000000010e2b7824 */ /* 0x001fe200008e0614 */
[----:B-1----:R-:W-:-:S04]  /*7e00*/  IADD3 R31, P1, R35, R15, RZ ;  /* 0x0000000f231f7210 */ /* 0x002fc80007f3e0ff */
[----:B------:R2:W-:Y:S04]  /*7e10*/  STL [R1+0x4414], R43 ;  /* 0x0044142b01007387 */ /* 0x0005e80000100800 */
[----:B------:R0:W-:Y:S01]  /*7e20*/  STL [R1+0x4420], R31 ;  /* 0x0044201f01007387 */ /* 0x0001e20000100800 */
[----:B--2---:R-:W-:-:S03]  /*7e30*/  IMAD.X R43, R14, 0x1, R22, P0 ;  /* 0x000000010e2b7824 */ /* 0x004fc600000e0616 */
[----:B------:R-:W2:Y:S01]  /*7e40*/  LDL.LU R14, [R1+0xa4] ;  /* 0x0000a400010e7983 */ /* 0x000ea20000300800 */
[----:B0-----:R-:W-:-:S03]  /*7e50*/  IADD3 R31, P0, R35, R9, RZ ;  /* 0x00000009231f7210 */ /* 0x001fc60007f1e0ff */
[----:B------:R0:W-:Y:S04]  /*7e60*/  STL [R1+0x4404], R43 ;  /* 0x0044042b01007387 */ /* 0x0001e80000100800 */
[----:B------:R1:W-:Y:S01]  /*7e70*/  STL [R1+0x440c], R31 ;  /* 0x00440c1f01007387 */ /* 0x0003e20000100800 */
[----:B0-----:R-:W-:Y:S01]  /*7e80*/  IMAD.X R43, R19, 0x1, R16, P4 ;  /* 0x00000001132b7824 */ /* 0x001fe200020e0610 */
[----:B-1----:R-:W-:-:S04]  /*7e90*/  IADD3 R31, P4, R35, R11, RZ ;  /* 0x0000000b231f7210 */ /* 0x002fc80007f9e0ff */
[----:B------:R0:W-:Y:S04]  /*7ea0*/  STL [R1+0x4408], R43 ;  /* 0x0044082b01007387 */ /* 0x0001e80000100800 */
[----:B------:R-:W5:Y:S04]  /*7eb0*/  LDL.LU R35, [R1+0x10c] ;  /* 0x00010c0001237983 */ /* 0x000f680000300800 */
        /* <DEDUP_REMOVED lines=9> */
[----:B0-----:R-:W-:-:S03]  /*7f50*/  IMAD.X R43, R19, 0x1, R22, P3 ;  /* 0x00000001132b7824 */ /* 0x001fc600018e0616 */
[----:B------:R-:W5:Y:S01]  /*7f60*/  LDL.LU R19, [R1+0xa0] ;  /* 0x0000a00001137983 */ /* 0x000f620000300800 */
[----:B-1----:R-:W-:-:S03]  /*7f70*/  IADD3 R31, P3, R26, R9, RZ ;  /* 0x000000091a1f7210 */ /* 0x002fc60007f7e0ff */
        /* <DEDUP_REMOVED lines=20> */
[----:B---3--:R-:W-:Y:S01]  /*80c0*/  IMAD.X R43, R33, 0x1, R16, P6 ;  /* 0x00000001212b7824 */ /* 0x008fe200030e0610 */
[----:B0-----:R-:W-:-:S04]  /*80d0*/  IADD3 R31, P6, R24, R11, RZ ;  /* 0x0000000b181f7210 */ /* 0x001fc80007fde0ff */
[----:B------:R0:W-:Y:S04]  /*80e0*/  STL [R1+0x43c8], R43 ;  /* 0x0043c82b01007387 */ /* 0x0001e80000100800 */
[----:B------:R-:W3:Y:S01]  /*80f0*/  LDL.LU R24, [R1+0x104] ;  /* 0x0001040001187983 */ /* 0x000ee20000300800 */
[----:B0-----:R-:W-:-:S03]  /*8100*/  IMAD.X R43, R33, 0x1, R18, P5 ;  /* 0x00000001212b7824 */ /* 0x001fc600028e0612 */
[----:B------:R4:W-:Y:S04]  /*8110*/  STL [R1+0x43b8], R31 ;  /* 0x0043b81f01007387 */ /* 0x0009e80000100800 */
[----:B------:R0:W-:Y:S01]  /*8120*/  STL [R1+0x43b0], R43 ;  /* 0x0043b02b01007387 */ /* 0x0001e20000100800 */
[----:B----4-:R-:W-:Y:S01]  /*8130*/  IADD3 R31, P5, R29, R7, RZ ;  /* 0x000000071d1f7210 */ /* 0x010fe20007fbe0ff */
[----:B0-----:R-:W-:-:S04]  /*8140*/  IMAD.X R43, R33, 0x1, R20, P3 ;  /* 0x00000001212b7824 */ /* 0x001fc800018e0614 */
[----:B------:R0:W-:Y:S04]  /*8150*/  STL [R1+0x43bc], R31 ;  /* 0x0043bc1f01007387 */ /* 0x0001e80000100800 */
[----:B------:R1:W-:Y:S01]  /*8160*/  STL [R1+0x43b4], R43 ;  /* 0x0043b42b01007387 */ /* 0x0003e20000100800 */
[----:B0-----:R-:W-:Y:S01]  /*8170*/  IADD3 R31, P3, R29, R15, RZ ;  /* 0x0000000f1d1f7210 */ /* 0x001fe20007f7e0ff */
[----:B-1----:R-:W-:-:S04]  /*8180*/  IMAD.X R43, R33, 0x1, R22, P2 ;  /* 0x00000001212b7824 */ /* 0x002fc800010e0616 */
[----:B------:R0:W-:Y:S04]  /*8190*/  STL [R1+0x43c0], R31 ;  /* 0x0043c01f01007387 */ /* 0x0001e80000100800 */
[----:B------:R-:W4:Y:S04]  /*81a0*/  LDL.LU R33, [R1+0x98] ;  /* 0x0000980001217983 */ /* 0x000f280000300800 */
[----:B------:R2:W-:Y:S01]  /*81b0*/  STL [R1+0x43a4], R43 ;  /* 0x0043a42b01007387 */ /* 0x0005e20000100800 */
[----:B0-----:R-:W-:-:S05]  /*81c0*/  IADD3 R31, P2, R29, R9, RZ ;  /* 0x000000091d1f7210 */ /* 0x001fca0007f5e0ff */
[----:B------:R0:W-:Y:S01]  /*81d0*/  STL [R1+0x43ac], R31 ;  /* 0x0043ac1f01007387 */ /* 0x0001e20000100800 */
[----:B--2---:R-:W-:Y:S01]  /*81e0*/  IMAD.X R43, R14, 0x1, R16, P1 ;  /* 0x000000010e2b7824 */ /* 0x004fe200008e0610 */
[----:B0-----:R-:W-:-:S04]  /*81f0*/  IADD3 R31, P1, R29, R11, RZ ;  /* 0x0000000b1d1f7210 */ /* 0x001fc80007f3e0ff */
[----:B------:R0:W-:Y:S04]  /*8200*/  STL [R1+0x43a8], R43 ;  /* 0x0043a82b01007387 */ /* 0x0001e80000100800 */
[----:B------:R-:W2:Y:S04]  /*8210*/  LDL.LU R29, [R1+0x100] ;  /* 0x00010000011d7983 */ /* 0x000ea80000300800 */
[----:B------:R5:W-:Y:S01]  /*8220*/  STL [R1+0x4398], R31 ;  /* 0x0043981f01007387 */ /* 0x000be20000100800 */
[----:B0-----:R-:W-:Y:S01]  /*8230*/  IMAD.X R43, R14, 0x1, R18, P0 ;  /* 0x000000010e2b7824 */ /* 0x001fe200000e0612 */
[----:B-----5:R-:W-:-:S04]  /*8240*/  IADD3 R31, P0, R35, R7, RZ ;  /* 0x00000007231f7210 */ /* 0x020fc80007f1e0ff */
        /* <DEDUP_REMOVED lines=33> */
[----:B------:R-:W-:Y:S01]  /*8460*/  STL [R1+0x4358], R31 ;  /* 0x0043581f01007387 */ /* 0x000fe20000100800 */
[----:B0-----:R-:W-:-:S05]  /*8470*/  IMAD.X R43, R38, 0x1, R18, P4 ;  /* 0x00000001262b7824 */ /* 0x001fca00020e0612 */
[----:B------:R0:W-:Y:S02]  /*8480*/  STL [R1+0x4350], R43 ;  /* 0x0043502b01007387 */ /* 0x0001e40000100800 */
[----:B0-----:R-:W-:Y:S01]  /*8490*/  IMAD.X R43, R38, 0x1, R20, P6 ;  /* 0x00000001262b7824 */ /* 0x001fe200030e0614 */
[----:B---3--:R-:W-:-:S05]  /*84a0*/  IADD3 R31, P4, R24, R7, RZ ;  /* 0x00000007181f7210 */ /* 0x008fca0007f9e0ff */
[----:B------:R0:W-:Y:S04]  /*84b0*/  STL [R1+0x435c], R31 ;  /* 0x00435c1f01007387 */ /* 0x0001e80000100800 */
[----:B------:R1:W-:Y:S01]  /*84c0*/  STL [R1+0x4354], R43 ;  /* 0x0043542b01007387 */ /* 0x0003e20000100800 */
[----:B0-----:R-:W-:Y:S01]  /*84d0*/  IADD3 R31, P6, R24, R15, RZ ;  /* 0x0000000f181f7210 */ /* 0x001fe20007fde0ff */
[----:B-1----:R-:W-:-:S04]  /*84e0*/  IMAD.X R43, R38, 0x1, R22, P5 ;  /* 0x00000001262b7824 */ /* 0x002fc800028e0616 */
[----:B------:R0:W-:Y:S04]  /*84f0*/  STL [R1+0x4360], R31 ;  /* 0x0043601f01007387 */ /* 0x0001e80000100800 */
[----:B------:R-:W3:Y:S01]  /*8500*/  LDL.LU R38, [R1+0x8c] ;  /* 0x00008c0001267983 */ /* 0x000ee20000300800 */
[----:B0-----:R-:W-:-:S03]  /*8510*/  IADD3 R31, P5, R24, R9, RZ ;  /* 0x00000009181f7210 */ /* 0x001fc60007fbe0ff */
[----:B------:R4:W-:Y:S04]  /*8520*/  STL [R1+0x4344], R43 ;  /* 0x0043442b01007387 */ /* 0x0009e80000100800 */
[----:B------:R0:W-:Y:S01]  /*8530*/  STL [R1+0x434c], R31 ;  /* 0x00434c1f01007387 */ /* 0x0001e20000100800 */
[----:B----4-:R-:W-:Y:S01]  /*8540*/  IMAD.X R43, R33, 0x1, R16, P3 ;  /* 0x00000001212b7824 */ /* 0x010fe200018e0610 */
[----:B0-----:R-:W-:-:S04]  /*8550*/  IADD3 R31, P3, R24, R11, RZ ;  /* 0x0000000b181f7210 */ /* 0x001fc80007f7e0ff */
[----:B------:R0:W-:Y:S04]  /*8560*/  STL [R1+0x4348], R43 ;  /* 0x0043482b01007387 */ /* 0x0001e80000100800 */
[----:B------:R-:W4:Y:S04]  /*8570*/  LDL.LU R24, [R1+0xf4] ;  /* 0x0000f40001187983 */ /* 0x000f280000300800 */
[----:B------:R-:W-:Y:S01]  /*8580*/  STL [R1+0x4338], R31 ;  /* 0x0043381f01007387 */ /* 0x000fe20000100800 */
[----:B0-----:R-:W-:-:S05]  /*8590*/  IMAD.X R43, R33, 0x1, R18, P2 ;  /* 0x00000001212b7824 */ /* 0x001fca00010e0612 */
[----:B------:R0:W-:Y:S02]  /*85a0*/  STL [R1+0x4330], R43 ;  /* 0x0043302b01007387 */ /* 0x0001e40000100800 */
[----:B0-----:R-:W-:Y:S01]  /*85b0*/  IMAD.X R43, R33, 0x1, R20, P1 ;  /* 0x00000001212b7824 */ /* 0x001fe200008e0614 */
[----:B--2---:R-:W-:-:S05]  /*85c0*/  IADD3 R31, P2, R29, R7, RZ ;  /* 0x000000071d1f7210 */ /* 0x004fca0007f5e0ff */
[----:B------:R0:W-:Y:S04]  /*85d0*/  STL [R1+0x433c], R31 ;  /* 0x00433c1f01007387 */ /* 0x0001e80000100800 */
[----:B------:R1:W-:Y:S01]  /*85e0*/  STL [R1+0x4334], R43 ;  /* 0x0043342b01007387 */ /* 0x0003e20000100800 */
[----:B0-----:R-:W-:Y:S01]  /*85f0*/  IADD3 R31, P1, R29, R15, RZ ;  /* 0x0000000f1d1f7210 */ /* 0x001fe20007f3e0ff */
[----:B-1----:R-:W-:-:S04]  /*8600*/  IMAD.X R43, R33, 0x1, R22, P0 ;  /* 0x00000001212b7824 */ /* 0x002fc800000e0616 */
[----:B------:R0:W-:Y:S04]  /*8610*/  STL [R1+0x4340], R31 ;  /* 0x0043401f01007387 */ /* 0x0001e80000100800 */
[----:B------:R-:W2:Y:S04]  /*8620*/  LDL.LU R33, [R1+0x88] ;  /* 0x0000880001217983 */ /* 0x000ea80000300800 */
[----:B------:R5:W-:Y:S01]  /*8630*/  STL [R1+0x4324], R43 ;  /* 0x0043242b01007387 */ /* 0x000be20000100800 */
[----:B0-----:R-:W-:-:S05]  /*8640*/  IADD3 R31, P0, R29, R9, RZ ;  /* 0x000000091d1f7210 */ /* 0x001fca0007f1e0ff */
[----:B------:R0:W-:Y:S01]  /*8650*/  STL [R1+0x432c], R31 ;  /* 0x00432c1f01007387 */ /* 0x0001e20000100800 */
[----:B-----5:R-:W-:Y:S01]  /*8660*/  IMAD.X R43, R14, 0x1, R16, P4 ;  /* 0x000000010e2b7824 */ /* 0x020fe200020e0610 */
[----:B0-----:R-:W-:-:S04]  /*8670*/  IADD3 R31, P4, R29, R11, RZ ;  /* 0x0000000b1d1f7210 */ /* 0x001fc80007f9e0ff */
        /* <DEDUP_REMOVED lines=57> */
[----:B0-----:R-:W-:-:S05]  /*8a10*/  IMAD.X R43, R33, 0x1, R18, P0 ;  /* 0x00000001212b7824 */ /* 0x001fca00000e0612 */
[----:B------:R0:W-:Y:S01]  /*8a20*/  STL [R1+0x42b0], R43 ;  /* 0x0042b02b01007387 */ /* 0x0001e20000100800 */
[----:B-----5:R-:W-:Y:S01]  /*8a30*/  IADD3 R31, P0, R29, R7, RZ ;  /* 0x000000071d1f7210 */ /* 0x020fe20007f1e0ff */
[----:B0-----:R-:W-:-:S04]  /*8a40*/  IMAD.X R43, R33, 0x1, R20, P4 ;  /* 0x00000001212b7824 */ /* 0x001fc800020e0614 */
[----:B------:R0:W-:Y:S04]  /*8a50*/  STL [R1+0x42bc], R31 ;  /* 0x0042bc1f01007387 */ /* 0x0001e80000100800 */
[----:B------:R1:W-:Y:S01]  /*8a60*/  STL [R1+0x42b4], R43 ;  /* 0x0042b42b01007387 */ /* 0x0003e20000100800 */
[----:B0-----:R-:W-:Y:S01]  /*8a70*/  IADD3 R31, P4, R29, R15, RZ ;  /* 0x0000000f1d1f7210 */ /* 0x001fe20007f9e0ff */
[----:B-1----:R-:W-:-:S04]  /*8a80*/  IMAD.X R43, R33, 0x1, R22, P6 ;  /* 0x00000001212b7824 */ /* 0x002fc800030e0616 */
[----:B------:R0:W-:Y:S04]  /*8a90*/  STL [R1+0x42c0], R31 ;  /* 0x0042c01f01007387 */ /* 0x0001e80000100800 */
[----:B------:R-:W5:Y:S04]  /*8aa0*/  LDL.LU R33, [R1+0x78] ;  /* 0x0000780001217983 */ /* 0x000f680000300800 */
[----:B------:R1:W-:Y:S01]  /*8ab0*/  STL [R1+0x42a4], R43 ;  /* 0x0042a42b01007387 */ /* 0x0003e20000100800 */
[----:B0-----:R-:W-:-:S05]  /*8ac0*/  IADD3 R31, P6, R29, R9, RZ ;  /* 0x000000091d1f7210 */ /* 0x001fca0007fde0ff */
[----:B------:R0:W-:Y:S01]  /*8ad0*/  STL [R1+0x42ac], R31 ;  /* 0x0042ac1f01007387 */ /* 0x0001e20000100800 */
[----:B-1----:R-:W-:Y:S01]  /*8ae0*/  IMAD.X R43, R14, 0x1, R16, P5 ;  /* 0x000000010e2b7824 */ /* 0x002fe200028e0610 */
        /* <DEDUP_REMOVED lines=56> */
[----:B------:R-:W5:Y:S01]  /*8e70*/  LDL.LU R24, [R1+0xd4] ;  /* 0x0000d40001187983 */ /* 0x000f620000300800 */
[----:B0-----:R-:W-:-:S03]  /*8e80*/  IMAD.X R43, R33, 0x1, R18, P6 ;  /* 0x00000001212b7824 */ /* 0x001fc600030e0612 */
[----:B------:R0:W-:Y:S04]  /*8e90*/  STL [R1+0x4238], R31 ;  /* 0x0042381f01007387 */ /* 0x0001e80000100800 */
[----:B------:R1:W-:Y:S01]  /*8ea0*/  STL [R1+0x4230], R43 ;  /* 0x0042302b01007387 */ /* 0x0003e20000100800 */
[----:B0-----:R-:W-:Y:S01]  /*8eb0*/  IADD3 R31, P6, R29, R7, RZ ;  /* 0x000000071d1f7210 */ /* 0x001fe20007fde0ff */
[----:B-1----:R-:W-:-:S04]  /*8ec0*/  IMAD.X R43, R33, 0x1, R20, P5 ;  /* 0x00000001212b7824 */ /* 0x002fc800028e0614 */
[----:B------:R-:W-:Y:S04]  /*8ed0*/  STL [R1+0x423c], R31 ;  /* 0x00423c1f01007387 */ /* 0x000fe80000100800 */
[----:B------:R0:W-:Y:S02]  /*8ee0*/  STL [R1+0x4234], R43 ;  /* 0x0042342b01007387 */ /* 0x0001e40000100800 */
[----:B0-----:R-:W-:Y:S02]  /*8ef0*/  IMAD.X R43, R33, 0x1, R22, P3 ;  /* 0x00000001212b7824 */ /* 0x001fe400018e0616 */
[----:B------:R-:W5:Y:S01]  /*8f00*/  LDL.LU R33, [R1+0x68] ;  /* 0x0000680001217983 */ /* 0x000f620000300800 */
[----:B------:R-:W-:-:S05]  /*8f10*/  IADD3 R31, P5, R29, R15, RZ ;  /* 0x0000000f1d1f7210 */ /* 0x000fca0007fbe0ff */
[----:B------:R0:W-:Y:S04]  /*8f20*/  STL [R1+0x4240], R31 ;  /* 0x0042401f01007387 */ /* 0x0001e80000100800 */
[----:B------:R1:W-:Y:S01]  /*8f30*/  STL [R1+0x4224], R43 ;  /* 0x0042242b01007387 */ /* 0x0003e20000100800 */
[----:B0-----:R-:W-:Y:S01]  /*8f40*/  IADD3 R31, P3, R29, R9, RZ ;  /* 0x000000091d1f7210 */ /* 0x001fe20007f7e0ff */
[----:B-1----:R-:W-:-:S04]  /*8f50*/  IMAD.X R43, R14, 0x1, R16, P2 ;  /* 0x000000010e2b7824 */ /* 0x002fc800010e0610 */
[----:B------:R0:W-:Y:S04]  /*8f60*/  STL [R1+0x422c], R31 ;  /* 0x00422c1f01007387 */ /* 0x0001e80000100800 */
[----:B------:R1:W-:Y:S01]  /*8f70*/  STL [R1+0x4228], R43 ;  /* 0x0042282b01007387 */ /* 0x0003e20000100800 */
[----:B0-----:R-:W-:-:S03]  /*8f80*/  IADD3 R31, P2, R29, R11, RZ ;  /* 0x0000000b1d1f7210 */ /* 0x001fc60007f5e0ff */
[----:B------:R-:W5:Y:S01]  /*8f90*/  LDL.LU R29, [R1+0xd0] ;  /* 0x0000d000011d7983 */ /* 0x000f620000300800 */
[----:B-1----:R-:W-:-:S03]  /*8fa0*/  IMAD.X R43, R14, 0x1, R18, P1 ;  /* 0x000000010e2b7824 */ /* 0x002fc600008e0612 */
[----:B------:R0:W-:Y:S04]  /*8fb0*/  STL [R1+0x4218], R31 ;  /* 0x0042181f01007387 */ /* 0x0001e80000100800 */
[----:B------:R1:W-:Y:S01]  /*8fc0*/  STL [R1+0x4210], R43 ;  /* 0x0042102b01007387 */ /* 0x0003e20000100800 */
[----:B0-----:R-:W-:Y:S01]  /*8fd0*/  IADD3 R31, P1, R35, R7, RZ ;  /* 0x00000007231f7210 */ /* 0x001fe20007f3e0ff */
[----:B-1----:R-:W-:-:S04]  /*8fe0*/  IMAD.X R43, R14, 0x1, R20, P0 ;  /* 0x000000010e2b7824 */ /* 0x002fc800000e0614 */
        /* <DEDUP_REMOVED lines=30> */
[----:B------:R-:W2:Y:S01]  /*91d0*/  LDL.LU R26, [R1+0xc8] ;  /* 0x0000c800011a7983 */ /* 0x000ea20000300800 */
[----:B0-----:R-:W-:-:S03]  /*91e0*/  IMAD.X R43, R38, 0x1, R18, P0 ;  /* 0x00000001262b7824 */ /* 0x001fc600000e0612 */
[----:B------:R5:W-:Y:S04]  /*91f0*/  STL [R1+0x41d8], R31 ;  /* 0x0041d81f01007387 */ /* 0x000be80000100800 */
[----:B------:R0:W-:Y:S01]  /*9200*/  STL [R1+0x41d0], R43 ;  /* 0x0041d02b01007387 */ /* 0x0001e20000100800 */
[----:B-----5:R-:W-:Y:S01]  /*9210*/  IADD3 R31, P0, R24, R7, RZ ;  /* 0x00000007181f7210 */ /* 0x020fe20007f1e0ff */
[----:B0-----:R-:W-:-:S04]  /*9220*/  IMAD.X R43, R38, 0x1, R20, P4 ;  /* 0x00000001262b7824 */ /* 0x001fc800020e0614 */
[----:B------:R0:W-:Y:S04]  /*9230*/  STL [R1+0x41dc], R31 ;  /* 0x0041dc1f01007387 */ /* 0x0001e80000100800 */
[----:B------:R1:W-:Y:S01]  /*9240*/  STL [R1+0x41d4], R43 ;  /* 0x0041d42b01007387 */ /* 0x0003e20000100800 */
[----:B0-----:R-:W-:Y:S01]  /*9250*/  IADD3 R31, P4, R24, R15, RZ ;  /* 0x0000000f181f7210 */ /* 0x001fe20007f9e0ff */
[----:B-1----:R-:W-:-:S04]  /*9260*/  IMAD.X R43, R38, 0x1, R22, P6 ;  /* 0x00000001262b7824 */ /* 0x002fc800030e0616 */
[----:B------:R-:W-:Y:S04]  /*9270*/  STL [R1+0x41e0], R31 ;  /* 0x0041e01f01007387 */ /* 0x000fe80000100800 */
[----:B------:R0:W-:Y:S01]  /*9280*/  STL [R1+0x41c4], R43 ;  /* 0x0041c42b01007387 */ /* 0x0001e20000100800 */
[----:B------:R-:W-:-:S03]  /*9290*/  IADD3 R38, P6, R24, R9, RZ ;  /* 0x0000000918267210 */ /* 0x000fc60007fde0ff */
[----:B0-----:R-:W5:Y:S01]  /*92a0*/  LDL.LU R43, [R1+0x5c] ;  /* 0x00005c00012b7983 */ /* 0x001f620000300800 */
[----:B------:R-:W-:-:S03]  /*92b0*/  IMAD.X R31, R33, 0x1, R16, P5 ;  /* 0x00000001211f7824 */ /* 0x000fc600028e0610 */
        /* <DEDUP_REMOVED lines=11> */
[----:B0-----:R-:W-:-:S05]  /*9370*/  IADD3 R38, P2, R29, R15, RZ ;  /* 0x0000000f1d267210 */ /* 0x001fca0007f5e0ff */
[----:B------:R0:W-:Y:S01]  /*9380*/  STL [R1+0x41c0], R38 ;  /* 0x0041c02601007387 */ /* 0x0001e20000100800 */
[----:B-1----:R-:W-:Y:S01]  /*9390*/  IMAD.X R31, R33, 0x1, R22, P1 ;  /* 0x00000001211f7824 */ /* 0x002fe200008e0616 */
[C---:B------:R-:W-:Y:S02]  /*93a0*/  IADD3 R33, P1, R29.reuse, R9, RZ ;  /* 0x000000091d217210 */ /* 0x040fe40007f3e0ff */
[----:B0-----:R-:W5:Y:S04]  /*93b0*/  LDL.LU R38, [R1+0x58] ;  /* 0x0000580001267983 */ /* 0x001f680000300800 */
[----:B------:R0:W-:Y:S04]  /*93c0*/  STL [R1+0x41a4], R31 ;  /* 0x0041a41f01007387 */ /* 0x0001e80000100800 */
[----:B------:R1:W-:Y:S01]  /*93d0*/  STL [R1+0x41ac], R33 ;  /* 0x0041ac2101007387 */ /* 0x0003e20000100800 */
[----:B0-----:R-:W-:Y:S01]  /*93e0*/  IMAD.X R31, R14, 0x1, R16, P0 ;  /* 0x000000010e1f7824 */ /* 0x001fe200000e0610 */
[----:B-1----:R-:W-:-:S02]  /*93f0*/  IADD3 R33, P0, R29, R11, RZ ;  /* 0x0000000b1d217210 */ /* 0x002fc40007f1e0ff */
[----:B------:R-:W5:Y:S04]  /*9400*/  LDL.LU R29, [R1+0xc0] ;  /* 0x0000c000011d7983 */ /* 0x000f680000300800 */
[----:B------:R0:W-:Y:S04]  /*9410*/  STL [R1+0x41a8], R31 ;  /* 0x0041a81f01007387 */ /* 0x0001e80000100800 */
[----:B------:R-:W-:Y:S01]  /*9420*/  STL [R1+0x4198], R33 ;  /* 0x0041982101007387 */ /* 0x000fe20000100800 */
[----:B0-----:R-:W-:-:S05]  /*9430*/  IMAD.X R31, R14, 0x1, R18, P4 ;  /* 0x000000010e1f7824 */ /* 0x001fca00020e0612 */
[----:B------:R0:W-:Y:S02]  /*9440*/  STL [R1+0x4190], R31 ;  /* 0x0041901f01007387 */ /* 0x0001e40000100800 */
[----:B0-----:R-:W-:Y:S01]  /*9450*/  IMAD.X R31, R14, 0x1, R20, P6 ;  /* 0x000000010e1f7824 */ /* 0x001fe200030e0614 */
[----:B---3--:R-:W-:-:S05]  /*9460*/  IADD3 R33, P4, R35, R7, RZ ;  /* 0x0000000723217210 */ /* 0x008fca0007f9e0ff */
[----:B------:R0:W-:Y:S04]  /*9470*/  STL [R1+0x419c], R33 ;  /* 0x00419c2101007387 */ /* 0x0001e80000100800 */
[----:B------:R1:W-:Y:S01]  /*9480*/  STL [R1+0x4194], R31 ;  /* 0x0041941f01007387 */ /* 0x0003e20000100800 */
[----:B0-----:R-:W-:-:S05]  /*9490*/  IADD3 R33, P6, R35, R15, RZ ;  /* 0x0000000f23217210 */ /* 0x001fca0007fde0ff */
[----:B------:R0:W-:Y:S01]  /*94a0*/  STL [R1+0x41a0], R33 ;  /* 0x0041a02101007387 */ /* 0x0001e20000100800 */
[----:B-1----:R-:W-:Y:S01]  /*94b0*/  IMAD.X R31, R14, 0x1, R22, P5 ;  /* 0x000000010e1f7824 */ /* 0x002fe200028e0616 */
[----:B------:R-:W-:Y:S02]  /*94c0*/  IADD3 R14, P5, R35, R9, RZ ;  /* 0x00000009230e7210 */ /* 0x000fe40007fbe0ff */
[----:B0-----:R-:W3:Y:S04]  /*94d0*/  LDL.LU R33, [R1+0x54] ;  /* 0x0000540001217983 */ /* 0x001ee80000300800 */
[----:B------:R-:W-:Y:S04]  /*94e0*/  STL [R1+0x4184], R31 ;  /* 0x0041841f01007387 */ /* 0x000fe80000100800 */
[----:B------:R0:W-:Y:S04]  /*94f0*/  STL [R1+0x418c], R14 ;  /* 0x00418c0e01007387 */ /* 0x0001e80000100800 */
[----:B0-----:R-:W3:Y:S01]  /*9500*/  LDL.LU R14, [R1+0xbc] ;  /* 0x0000bc00010e7983 */ /* 0x001ee20000300800 */
[----:B----4-:R-:W-:Y:S01]  /*9510*/  IMAD.X R31, R19, 0x1, R16, P3 ;  /* 0x00000001131f7824 */ /* 0x010fe200018e0610 */
[----:B------:R-:W-:-:S04]  /*9520*/  IADD3 R35, P3, R35, R11, RZ ;  /* 0x0000000b23237210 */ /* 0x000fc80007f7e0ff */
[----:B------:R0:W-:Y:S04]  /*9530*/  STL [R1+0x4188], R31 ;  /* 0x0041881f01007387 */ /* 0x0001e80000100800 */
[----:B------:R-:W-:Y:S01]  /*9540*/  STL [R1+0x4178], R35 ;  /* 0x0041782301007387 */ /* 0x000fe20000100800 */
[----:B0-----:R-:W-:-:S05]  /*9550*/  IMAD.X R31, R19, 0x1, R18, P2 ;  /* 0x00000001131f7824 */ /* 0x001fca00010e0612 */
[----:B------:R0:W-:Y:S02]  /*9560*/  STL [R1+0x4170], R31 ;  /* 0x0041701f01007387 */ /* 0x0001e40000100800 */
[C---:B0-----:R-:W-:Y:S02]  /*9570*/  IMAD.X R31, R19.reuse, 0x1, R20, P1 ;  /* 0x00000001131f7824 */ /* 0x041fe400008e0614 */
[----:B------:R-:W-:Y:S01]  /*9580*/  IMAD.X R19, R19, 0x1, R22, P0 ;  /* 0x0000000113137824 */ /* 0x000fe200000e0616 */
[----:B--2---:R-:W-:-:S05]  /*9590*/  IADD3 R35, P2, R26, R7, RZ ;  /* 0x000000071a237210 */ /* 0x004fca0007f5e0ff */
[----:B------:R0:W-:Y:S04]  /*95a0*/  STL [R1+0x417c], R35 ;  /* 0x00417c2301007387 */ /* 0x0001e80000100800 */
[----:B0-----:R-:W2:Y:S04]  /*95b0*/  LDL.LU R35, [R1+0x50] ;  /* 0x0000500001237983 */ /* 0x001ea80000300800 */
[----:B------:R0:W-:Y:S02]  /*95c0*/  STL [R1+0x4174], R31 ;  /* 0x0041741f01007387 */ /* 0x0001e40000100800 */
[----:B0-----:R-:W-:-:S05]  /*95d0*/  IADD3 R31, P1, R26, R15, RZ ;  /* 0x0000000f1a1f7210 */ /* 0x001fca0007f3e0ff */
[----:B------:R-:W-:Y:S04]  /*95e0*/  STL [R1+0x4180], R31 ;  /* 0x0041801f01007387 */ /* 0x000fe80000100800 */
[----:B------:R0:W-:Y:S04]  /*95f0*/  STL [R1+0x4164], R19 ;  /* 0x0041641301007387 */ /* 0x0001e80000100800 */
[----:B0-----:R-:W4:Y:S01]  /*9600*/  LDL.LU R19, [R1+0xb8] ;  /* 0x0000b80001137983 */ /* 0x001f220000300800 */
[----:B------:R-:W-:-:S05]  /*9610*/  IADD3 R31, P0, R26, R9, RZ ;  /* 0x000000091a1f7210 */ /* 0x000fca0007f1e0ff */
[----:B------:R5:W-:Y:S02]  /*9620*/  STL [R1+0x416c], R31 ;  /* 0x00416c1f01007387 */ /* 0x000be40000100800 */
[----:B-----5:R-:W-:-:S05]  /*9630*/  IMAD.X R31, R43, 0x1, R16, P4 ;  /* 0x000000012b1f7824 */ /* 0x020fca00020e0610 */
[----:B------:R0:W-:Y:S02]  /*9640*/  STL [R1+0x4168], R31 ;  /* 0x0041681f01007387 */ /* 0x0001e40000100800 */
[----:B0-----:R-:W-:Y:S01]  /*9650*/  IADD3 R31, P4, R26, R11, RZ ;  /* 0x0000000b1a1f7210 */ /* 0x001fe20007f9e0ff */
[----:B------:R-:W-:-:S04]  /*9660*/  IMAD.X R26, R43, 0x1, R18, P6 ;  /* 0x000000012b1a7824 */ /* 0x000fc800030e0612 */
[----:B------:R0:W-:Y:S04]  /*9670*/  STL [R1+0x4158], R31 ;  /* 0x0041581f01007387 */ /* 0x0001e80000100800 */
[----:B------:R1:W-:Y:S01]  /*9680*/  STL [R1+0x4150], R26 ;  /* 0x0041501a01007387 */ /* 0x0003e20000100800 */
[----:B0-----:R-:W-:-:S03]  /*9690*/  IADD3 R31, P6, R24, R7, RZ ;  /* 0x00000007181f7210 */ /* 0x001fc60007fde0ff */
[----:B-1----:R-:W5:Y:S04]  /*96a0*/  LDL.LU R26, [R1+0x4c] ;  /* 0x00004c00011a7983 */ /* 0x002f680000300800 */
[----:B------:R0:W-:Y:S02]  /*96b0*/  STL [R1+0x415c], R31 ;  /* 0x00415c1f01007387 */ /* 0x0001e40000100800 */
[C---:B0-----:R-:W-:Y:S02]  /*96c0*/  IMAD.X R31, R43.reuse, 0x1, R20, P5 ;  /* 0x000000012b1f7824 */ /* 0x041fe400028e0614 */
[----:B------:R-:W-:-:S03]  /*96d0*/  IMAD.X R43, R43, 0x1, R22, P3 ;  /* 0x000000012b2b7824 */ /* 0x000fc600018e0616 */
[----:B------:R0:W-:Y:S02]  /*96e0*/  STL [R1+0x4154], R31 ;  /* 0x0041541f01007387 */ /* 0x0001e40000100800 */
[----:B0-----:R-:W-:-:S05]  /*96f0*/  IADD3 R31, P5, R24, R15, RZ ;  /* 0x0000000f181f7210 */ /* 0x001fca0007fbe0ff */
[----:B------:R0:W-:Y:S04]  /*9700*/  STL [R1+0x4160], R31 ;  /* 0x0041601f01007387 */ /* 0x0001e80000100800 */
[----:B0-----:R-:W5:Y:S04]  /*9710*/  LDL.LU R31, [R1+0x447c] ;  /* 0x00447c00011f7983 */ /* 0x001f680000300800 */
[----:B------:R0:W-:Y:S02]  /*9720*/  STL [R1+0x4144], R43 ;  /* 0x0041442b01007387 */ /* 0x0001e40000100800 */
[----:B0-----:R-:W-:-:S05]  /*9730*/  IADD3 R43, P3, R24, R9, RZ ;  /* 0x00000009182b7210 */ /* 0x001fca0007f7e0ff */
[----:B------:R0:W-:Y:S02]  /*9740*/  STL [R1+0x414c], R43 ;  /* 0x00414c2b01007387 */ /* 0x0001e40000100800 */
[----:B0-----:R-:W-:-:S05]  /*9750*/  IMAD.X R43, R38, 0x1, R16, P2 ;  /* 0x00000001262b7824 */ /* 0x001fca00010e0610 */
        /* <DEDUP_REMOVED lines=17> */
[----:B---3--:R-:W-:Y:S01]  /*9870*/  IMAD.X R38, R33, 0x1, R16, P6 ;  /* 0x0000000121267824 */ /* 0x008fe200030e0610 */
[----:B------:R-:W-:-:S04]  /*9880*/  IADD3 R29, P6, R29, R11, RZ ;  /* 0x0000000b1d1d7210 */ /* 0x000fc80007fde0ff */
[----:B------:R0:W-:Y:S04]  /*9890*/  STL [R1+0x4128], R38 ;  /* 0x0041282601007387 */ /* 0x0001e80000100800 */
[----:B0-----:R-:W3:Y:S04]  /*98a0*/  LDL.LU R38, [R1+0x4474] ;  /* 0x0044740001267983 */ /* 0x001ee80000300800 */
[----:B------:R0:W-:Y:S02]  /*98b0*/  STL [R1+0x4118], R29 ;  /* 0x0041181d01007387 */ /* 0x0001e40000100800 */
[----:B0-----:R-:W-:-:S05]  /*98c0*/  IMAD.X R29, R33, 0x1, R18, P5 ;  /* 0x00000001211d7824 */ /* 0x001fca00028e0612 */
[----:B------:R0:W-:Y:S02]  /*98d0*/  STL [R1+0x4110], R29 ;  /* 0x0041101d01007387 */ /* 0x0001e40000100800 */
[----:B0-----:R-:W-:-:S05]  /*98e0*/  IADD3 R29, P5, R14, R7, RZ ;  /* 0x000000070e1d7210 */ /* 0x001fca0007fbe0ff */
[----:B------:R0:W-:Y:S02]  /*98f0*/  STL [R1+0x411c], R29 ;  /* 0x00411c1d01007387 */ /* 0x0001e40000100800 */
[C---:B0-----:R-:W-:Y:S02]  /*9900*/  IMAD.X R29, R33.reuse, 0x1, R20, P3 ;  /* 0x00000001211d7824 */ /* 0x041fe400018e0614 */
[----:B------:R-:W-:-:S03]  /*9910*/  IMAD.X R33, R33, 0x1, R22, P2 ;  /* 0x0000000121217824 */ /* 0x000fc600010e0616 */
[----:B------:R0:W-:Y:S02]  /*9920*/  STL [R1+0x4114], R29 ;  /* 0x0041141d01007387 */ /* 0x0001e40000100800 */
[----:B0-----:R-:W-:-:S05]  /*9930*/  IADD3 R29, P3, R14, R15, RZ ;  /* 0x0000000f0e1d7210 */ /* 0x001fca0007f7e0ff */
[----:B------:R0:W-:Y:S04]  /*9940*/  STL [R1+0x4120], R29 ;  /* 0x0041201d01007387 */ /* 0x0001e80000100800 */
[----:B0-----:R-:W3:Y:S04]  /*9950*/  LDL.LU R29, [R1+0x4470] ;  /* 0x00447000011d7983 */ /* 0x001ee80000300800 */
[----:B------:R0:W-:Y:S02]  /*9960*/  STL [R1+0x4104], R33 ;  /* 0x0041042101007387 */ /* 0x0001e40000100800 */
[----:B0-----:R-:W-:-:S05]  /*9970*/  IADD3 R33, P2, R14, R9, RZ ;  /* 0x000000090e217210 */ /* 0x001fca0007f5e0ff */
[----:B------:R2:W-:Y:S02]  /*9980*/  STL [R1+0x410c], R33 ;  /* 0x00410c2101007387 */ /* 0x0005e40000100800 */
[----:B--2---:R-:W-:-:S05]  /*9990*/  IMAD.X R33, R35, 0x1, R16, P1 ;  /* 0x0000000123217824 */ /* 0x004fca00008e0610 */
[----:B------:R0:W-:Y:S02]  /*99a0*/  STL [R1+0x4108], R33 ;  /* 0x0041082101007387 */ /* 0x0001e40000100800 */
[----:B0-----:R-:W-:Y:S01]  /*99b0*/  IADD3 R33, P1, R14, R11, RZ ;  /* 0x0000000b0e217210 */ /* 0x001fe20007f3e0ff */
[----:B------:R-:W-:-:S04]  /*99c0*/  IMAD.X R14, R35, 0x1, R18, P0 ;  /* 0x00000001230e7824 */ /* 0x000fc800000e0612 */
[----:B------:R0:W-:Y:S04]  /*99d0*/  STL [R1+0x40f8], R33 ;  /* 0x0040f82101007387 */ /* 0x0001e80000100800 */
[----:B0-----:R-:W2:Y:S04]  /*99e0*/  LDL.LU R33, [R1+0x40] ;  /* 0x0000400001217983 */ /* 0x001ea80000300800 */
[----:B------:R4:W-:Y:S02]  /*99f0*/  STL [R1+0x40f0], R14 ;  /* 0x0040f00e01007387 */ /* 0x0009e40000100800 */
[----:B----4-:R-:W-:-:S05]  /*9a00*/  IADD3 R14, P0, R19, R7, RZ ;  /* 0x00000007130e7210 */ /* 0x010fca0007f1e0ff */
[----:B------:R0:W-:Y:S02]  /*9a10*/  STL [R1+0x40fc], R14 ;  /* 0x0040fc0e01007387 */ /* 0x0001e40000100800 */
[----:B0-----:R-:W-:-:S05]  /*9a20*/  IMAD.X R14, R35, 0x1, R20, P4 ;  /* 0x00000001230e7824 */ /* 0x001fca00020e0614 */
[----:B------:R0:W-:Y:S02]  /*9a30*/  STL [R1+0x40f4], R14 ;  /* 0x0040f40e01007387 */ /* 0x0001e40000100800 */
[----:B0-----:R-:W-:-:S05]  /*9a40*/  IADD3 R14, P4, R19, R15, RZ ;  /* 0x0000000f130e7210 */ /* 0x001fca0007f9e0ff */
[----:B------:R0:W-:Y:S04]  /*9a50*/  STL [R1+0x4100], R14 ;  /* 0x0041000e01007387 */ /* 0x0001e80000100800 */
[----:B0-----:R-:W4:Y:S01]  /*9a60*/  LDL.LU R14, [R1+0x446c] ;  /* 0x00446c00010e7983 */ /* 0x001f220000300800 */
[----:B------:R-:W-:-:S05]  /*9a70*/  IMAD.X R35, R35, 0x1, R22, P6 ;  /* 0x0000000123237824 */ /* 0x000fca00030e0616 */
[----:B------:R0:W-:Y:S02]  /*9a80*/  STL [R1+0x40e4], R35 ;  /* 0x0040e42301007387 */ /* 0x0001e40000100800 */
[----:B0-----:R-:W-:-:S05]  /*9a90*/  IADD3 R35, P6, R19, R9, RZ ;  /* 0x0000000913237210 */ /* 0x001fca0007fde0ff */
[----:B------:R5:W-:Y:S02]  /*9aa0*/  STL [R1+0x40ec], R35 ;  /* 0x0040ec2301007387 */ /* 0x000be40000100800 */
[----:B-----5:R-:W-:Y:S01]  /*9ab0*/  IMAD.X R35, R26, 0x1, R16, P5 ;  /* 0x000000011a237824 */ /* 0x020fe200028e0610 */
[----:B------:R-:W-:-:S04]  /*9ac0*/  IADD3 R19, P5, R19, R11, RZ ;  /* 0x0000000b13137210 */ /* 0x000fc80007fbe0ff */
[----:B------:R0:W-:Y:S04]  /*9ad0*/  STL [R1+0x40e8], R35 ;  /* 0x0040e82301007387 */ /* 0x0001e80000100800 */
[----:B------:R-:W-:Y:S01]  /*9ae0*/  STL [R1+0x40d8], R19 ;  /* 0x0040d81301007387 */ /* 0x000fe20000100800 */
[----:B0-----:R-:W-:-:S05]  /*9af0*/  IMAD.X R35, R26, 0x1, R18, P3 ;  /* 0x000000011a237824 */ /* 0x001fca00018e0612 */
[----:B------:R0:W-:Y:S04]  /*9b00*/  STL [R1+0x40d0], R35 ;  /* 0x0040d02301007387 */ /* 0x0001e80000100800 */
[----:B0-----:R-:W5:Y:S01]  /*9b10*/  LDL.LU R35, [R1+0x3c] ;  /* 0x00003c0001237983 */ /* 0x001f620000300800 */
[----:B----4-:R-:W-:-:S05]  /*9b20*/  IADD3 R19, P3, R14, R7, RZ ;  /* 0x000000070e137210 */ /* 0x010fca0007f7e0ff */
[----:B------:R0:W-:Y:S02]  /*9b30*/  STL [R1+0x40dc], R19 ;  /* 0x0040dc1301007387 */ /* 0x0001e40000100800 */
[----:B0-----:R-:W-:-:S05]  /*9b40*/  IMAD.X R19, R26, 0x1, R20, P2 ;  /* 0x000000011a137824 */ /* 0x001fca00010e0614 */
[----:B------:R0:W-:Y:S02]  /*9b50*/  STL [R1+0x40d4], R19 ;  /* 0x0040d41301007387 */ /* 0x0001e40000100800 */
[----:B0-----:R-:W-:-:S05]  /*9b60*/  IADD3 R19, P2, R14, R15, RZ ;  /* 0x0000000f0e137210 */ /* 0x001fca0007f5e0ff */
[----:B------:R0:W-:Y:S01]  /*9b70*/  STL [R1+0x40e0], R19 ;  /* 0x0040e01301007387 */ /* 0x0001e20000100800 */
[----:B------:R-:W-:-:S03]  /*9b80*/  IMAD.X R26, R26, 0x1, R22, P1 ;  /* 0x000000011a1a7824 */ /* 0x000fc600008e0616 */
[----:B0-----:R-:W4:Y:S04]  /*9b90*/  LDL.LU R19, [R1+0x4468] ;  /* 0x0044680001137983 */ /* 0x001f280000300800 */
[----:B------:R0:W-:Y:S02]  /*9ba0*/  STL [R1+0x40c4], R26 ;  /* 0x0040c41a01007387 */ /* 0x0001e40000100800 */
[----:B0-----:R-:W-:-:S05]  /*9bb0*/  IADD3 R26, P1, R14, R9, RZ ;  /* 0x000000090e1a7210 */ /* 0x001fca0007f3e0ff */
[----:B------:R0:W-:Y:S02]  /*9bc0*/  STL [R1+0x40cc], R26 ;  /* 0x0040cc1a01007387 */ /* 0x0001e40000100800 */
[----:B0-----:R-:W-:-:S05]  /*9bd0*/  IMAD.X R26, R24, 0x1, R16, P0 ;  /* 0x00000001181a7824 */ /* 0x001fca00000e0610 */
[----:B------:R0:W-:Y:S02]  /*9be0*/  STL [R1+0x40c8], R26 ;  /* 0x0040c81a01007387 */ /* 0x0001e40000100800 */
[----:B0-----:R-:W-:Y:S02]  /*9bf0*/  IADD3 R26, P0, R14, R11, RZ ;  /* 0x0000000b0e1a7210 */ /* 0x001fe40007f1e0ff */
[----:B------:R-:W3:Y:S04]  /*9c00*/  LDL.LU R14, [R1+0x44] ;  /* 0x00004400010e7983 */ /* 0x000ee80000300800 */
[----:B------:R0:W-:Y:S02]  /*9c10*/  STL [R1+0x40b8], R26 ;  /* 0x0040b81a01007387 */ /* 0x0001e40000100800 */
[----:B0-----:R-:W-:-:S05]  /*9c20*/  IMAD.X R26, R24, 0x1, R18, P4 ;  /* 0x00000001181a7824 */ /* 0x001fca00020e0612 */
[----:B------:R4:W-:Y:S02]  /*9c30*/  STL [R1+0x40b0], R26 ;  /* 0x0040b01a01007387 */ /* 0x0009e40000100800 */
[----:B----4-:R-:W-:-:S05]  /*9c40*/  IADD3 R26, P4, R19, R7, RZ ;  /* 0x00000007131a7210 */ /* 0x010fca0007f9e0ff */
[----:B------:R0:W-:Y:S02]  /*9c50*/  STL [R1+0x40bc], R26 ;  /* 0x0040bc1a01007387 */ /* 0x0001e40000100800 */
[C---:B0-----:R-:W-:Y:S02]  /*9c60*/  IMAD.X R26, R24.reuse, 0x1, R20, P6 ;  /* 0x00000001181a7824 */ /* 0x041fe400030e0614 */
[----:B------:R-:W-:-:S03]  /*9c70*/  IMAD.X R24, R24, 0x1, R22, P5 ;  /* 0x0000000118187824 */ /* 0x000fc600028e0616 */
[----:B------:R0:W-:Y:S02]  /*9c80*/  STL [R1+0x40b4], R26 ;  /* 0x0040b41a01007387 */ /* 0x0001e40000100800 */
[----:B0-----:R-:W-:-:S05]  /*9c90*/  IADD3 R26, P6, R19, R15, RZ ;  /* 0x0000000f131a7210 */ /* 0x001fca0007fde0ff */
[----:B------:R0:W-:Y:S04]  /*9ca0*/  STL [R1+0x40c0], R26 ;  /* 0x0040c01a01007387 */ /* 0x0001e80000100800 */
[----:B0-----:R-:W4:Y:S04]  /*9cb0*/  LDL.LU R26, [R1+0x4464] ;  /* 0x00446400011a7983 */ /* 0x001f280000300800 */
[----:B------:R0:W-:Y:S02]  /*9cc0*/  STL [R1+0x40a4], R24 ;  /* 0x0040a41801007387 */ /* 0x0001e40000100800 */
[----:B0-----:R-:W-:-:S05]  /*9cd0*/  IADD3 R24, P5, R19, R9, RZ ;  /* 0x0000000913187210 */ /* 0x001fca0007fbe0ff */
[----:B------:R3:W-:Y:S02]  /*9ce0*/  STL [R1+0x40ac], R24 ;  /* 0x0040ac1801007387 */ /* 0x0007e40000100800 */
[----:B---3--:R-:W-:-:S05]  /*9cf0*/  IMAD.X R24, R14, 0x1, R16, P3 ;  /* 0x000000010e187824 */ /* 0x008fca00018e0610 */
[----:B------:R0:W-:Y:S04]  /*9d00*/  STL [R1+0x40a8], R24 ;  /* 0x0040a81801007387 */ /* 0x0001e80000100800 */
[----:B0-----:R-:W3:Y:S01]  /*9d10*/  LDL.LU R24, [R1+0x4460] ;  /* 0x0044600001187983 */ /* 0x001ee20000300800 */
[----:B------:R-:W-:-:S05]  /*9d20*/  IADD3 R19, P3, R19, R11, RZ ;  /* 0x0000000b13137210 */ /* 0x000fca0007f7e0ff */
[----:B------:R0:W-:Y:S02]  /*9d30*/  STL [R1+0x4098], R19 ;  /* 0x0040981301007387 */ /* 0x0001e40000100800 */
[----:B0-----:R-:W-:-:S05]  /*9d40*/  IMAD.X R19, R14, 0x1, R18, P2 ;  /* 0x000000010e137824 */ /* 0x001fca00010e0612 */
[----:B------:R3:W-:Y:S02]  /*9d50*/  STL [R1+0x4090], R19 ;  /* 0x0040901301007387 */ /* 0x0007e40000100800 */
[----:B---3--:R-:W-:-:S05]  /*9d60*/  IADD3 R19, P2, R24, R7, RZ ;  /* 0x0000000718137210 */ /* 0x008fca0007f5e0ff */
[----:B------:R0:W-:Y:S02]  /*9d70*/  STL [R1+0x409c], R19 ;  /* 0x00409c1301007387 */ /* 0x0001e40000100800 */
[----:B0-----:R-:W-:-:S05]  /*9d80*/  IMAD.X R19, R14, 0x1, R20, P1 ;  /* 0x000000010e137824 */ /* 0x001fca00008e0614 */
[----:B------:R0:W-:Y:S01]  /*9d90*/  STL [R1+0x4094], R19 ;  /* 0x0040941301007387 */ /* 0x0001e20000100800 */
[----:B------:R-:W-:Y:S01]  /*9da0*/  IMAD.X R14, R14, 0x1, R22, P0 ;  /* 0x000000010e0e7824 */ /* 0x000fe200000e0616 */
[----:B0-----:R-:W-:-:S05]  /*9db0*/  IADD3 R19, P1, R24, R15, RZ ;  /* 0x0000000f18137210 */ /* 0x001fca0007f3e0ff */
[----:B------:R0:W-:Y:S04]  /*9dc0*/  STL [R1+0x40a0], R19 ;  /* 0x0040a01301007387 */ /* 0x0001e80000100800 */
[----:B------:R2:W-:Y:S01]  /*9dd0*/  STL [R1+0x4084], R14 ;  /* 0x0040840e01007387 */ /* 0x0005e20000100800 */
[----:B0-----:R-:W-:Y:S01]  /*9de0*/  IADD3 R19, P0, R24, R9, RZ ;  /* 0x0000000918137210 */ /* 0x001fe20007f1e0ff */
[----:B--2---:R-:W-:-:S04]  /*9df0*/  IMAD.X R14, R33, 0x1, R16, P4 ;  /* 0x00000001210e7824 */ /* 0x004fc800020e0610 */
[----:B------:R0:W-:Y:S02]  /*9e00*/  STL [R1+0x408c], R19 ;  /* 0x00408c1301007387 */ /* 0x0001e40000100800 */
[----:B0-----:R-:W-:Y:S02]  /*9e10*/  IADD3 R19, P4, R24, R11, RZ ;  /* 0x0000000b18137210 */ /* 0x001fe40007f9e0ff */
[----:B------:R-:W2:Y:S04]  /*9e20*/  LDL.LU R24, [R1+0x34] ;  /* 0x0000340001187983 */ /* 0x000ea80000300800 */
[----:B------:R0:W-:Y:S04]  /*9e30*/  STL [R1+0x4088], R14 ;  /* 0x0040880e01007387 */ /* 0x0001e80000100800 */
[----:B------:R4:W-:Y:S01]  /*9e40*/  STL [R1+0x4078], R19 ;  /* 0x0040781301007387 */ /* 0x0009e20000100800 */
[----:B0-----:R-:W-:Y:S01]  /*9e50*/  IMAD.X R14, R33, 0x1, R18, P6 ;  /* 0x00000001210e7824 */ /* 0x001fe200030e0612 */
[----:B----4-:R-:W-:-:S04]  /*9e60*/  IADD3 R19, P6, R26, R7, RZ ;  /* 0x000000071a137210 */ /* 0x010fc80007fde0ff */
[----:B------:R0:W-:Y:S04]  /*9e70*/  STL [R1+0x4070], R14 ;  /* 0x0040700e01007387 */ /* 0x0001e80000100800 */
[----:B------:R1:W-:Y:S01]  /*9e80*/  STL [R1+0x407c], R19 ;  /* 0x00407c1301007387 */ /* 0x0003e20000100800 */
[----:B0-----:R-:W-:-:S03]  /*9e90*/  IMAD.X R14, R33, 0x1, R20, P5 ;  /* 0x00000001210e7824 */ /* 0x001fc600028e0614 */
[----:B-1----:R-:W3:Y:S04]  /*9ea0*/  LDL.LU R19, [R1+0x30] ;  /* 0x0000300001137983 */ /* 0x002ee80000300800 */
[----:B------:R0:W-:Y:S01]  /*9eb0*/  STL [R1+0x4074], R14 ;  /* 0x0040740e01007387 */ /* 0x0001e20000100800 */
[----:B------:R-:W-:Y:S01]  /*9ec0*/  IMAD.X R33, R33, 0x1, R22, P3 ;  /* 0x0000000121217824 */ /* 0x000fe200018e0616 */
[----:B0-----:R-:W-:-:S05]  /*9ed0*/  IADD3 R14, P5, R26, R15, RZ ;  /* 0x0000000f1a0e7210 */ /* 0x001fca0007fbe0ff */
[----:B------:R0:W-:Y:S04]  /*9ee0*/  STL [R1+0x4080], R14 ;  /* 0x0040800e01007387 */ /* 0x0001e80000100800 */
[----:B------:R5:W-:Y:S01]  /*9ef0*/  STL [R1+0x4064], R33 ;  /* 0x0040642101007387 */ /* 0x000be20000100800 */
[----:B0-----:R-:W-:Y:S01]  /*9f00*/  IADD3 R14, P3, R26, R9, RZ ;  /* 0x000000091a0e7210 */ /* 0x001fe20007f7e0ff */
[----:B-----5:R-:W-:-:S04]  /*9f10*/  IMAD.X R33, R35, 0x1, R16, P2 ;  /* 0x0000000123217824 */ /* 0x020fc800010e0610 */
[----:B------:R0:W-:Y:S02]  /*9f20*/  STL [R1+0x406c], R14 ;  /* 0x00406c0e01007387 */ /* 0x0001e40000100800 */
[----:B0-----:R-:W-:Y:S02]  /*9f30*/  IADD3 R14, P2, R26, R11, RZ ;  /* 0x0000000b1a0e7210 */ /* 0x001fe40007f5e0ff */
[----:B------:R-:W4:Y:S04]  /*9f40*/  LDL.LU R26, [R1+0x38] ;  /* 0x00003800011a7983 */ /* 0x000f280000300800 */
[----:B------:R0:W-:Y:S04]  /*9f50*/  STL [R1+0x4068], R33 ;  /* 0x0040682101007387 */ /* 0x0001e80000100800 */
[----:B------:R1:W-:Y:S01]  /*9f60*/  STL [R1+0x4058], R14 ;  /* 0x0040580e01007387 */ /* 0x0003e20000100800 */
[----:B0-----:R-:W-:Y:S01]  /*9f70*/  IMAD.X R33, R35, 0x1, R18, P1 ;  /* 0x0000000123217824 */ /* 0x001fe200008e0612 */
[----:B-1----:R-:W-:-:S04]  /*9f80*/  IADD3 R14, P1, R29, R7, RZ ;  /* 0x000000071d0e7210 */ /* 0x002fc80007f3e0ff */
[----:B------:R0:W-:Y:S04]  /*9f90*/  STL [R1+0x4050], R33 ;  /* 0x0040502101007387 */ /* 0x0001e80000100800 */
[----:B------:R1:W-:Y:S01]  /*9fa0*/  STL [R1+0x405c], R14 ;  /* 0x00405c0e01007387 */ /* 0x0003e20000100800 */
[----:B0-----:R-:W-:-:S03]  /*9fb0*/  IMAD.X R33, R35, 0x1, R20, P0 ;  /* 0x0000000123217824 */ /* 0x001fc600000e0614 */
[----:B-1----:R-:W5:Y:S04]  /*9fc0*/  LDL.LU R14, [R1+0x2c] ;  /* 0x00002c00010e7983 */ /* 0x002f680000300800 */
[----:B------:R0:W-:Y:S02]  /*9fd0*/  STL [R1+0x4054], R33 ;  /* 0x0040542101007387 */ /* 0x0001e40000100800 */
[----:B0-----:R-:W-:-:S05]  /*9fe0*/  IADD3 R33, P0, R29, R15, RZ ;  /* 0x0000000f1d217210 */ /* 0x001fca0007f1e0ff */
[----:B------:R0:W-:Y:S04]  /*9ff0*/  STL [R1+0x4060], R33 ;  /* 0x0040602101007387 */ /* 0x0001e80000100800 */
[----:B0-----:R-:W2:Y:S01]  /*a000*/  LDL.LU R33, [R1+0x445c] ;  /* 0x00445c0001217983 */ /* 0x001ea20000300800 */
[----:B------:R-:W-:-:S05]  /*a010*/  IMAD.X R35, R35, 0x1, R22, P4 ;  /* 0x0000000123237824 */ /* 0x000fca00020e0616 */
[----:B------:R0:W-:Y:S02]  /*a020*/  STL [R1+0x4044], R35 ;  /* 0x0040442301007387 */ /* 0x0001e40000100800 */
[----:B0-----:R-:W-:-:S05]  /*a030*/  IADD3 R35, P4, R29, R9, RZ ;  /* 0x000000091d237210 */ /* 0x001fca0007f9e0ff */
[----:B------:R4:W-:Y:S02]  /*a040*/  STL [R1+0x404c], R35 ;  /* 0x00404c2301007387 */ /* 0x0009e40000100800 */
[----:B----4-:R-:W-:Y:S01]  /*a050*/  IMAD.X R35, R26, 0x1, R16, P6 ;  /* 0x000000011a237824 */ /* 0x010fe200030e0610 */
[----:B------:R-:W-:-:S04]  /*a060*/  IADD3 R29, P6, R29, R11, RZ ;  /* 0x0000000b1d1d7210 */ /* 0x000fc80007fde0ff */
[----:B------:R0:W-:Y:S04]  /*a070*/  STL [R1+0x4048], R35 ;  /* 0x0040482301007387 */ /* 0x0001e80000100800 */
[----:B------:R-:W-:Y:S01]  /*a080*/  STL [R1+0x4038], R29 ;  /* 0x0040381d01007387 */ /* 0x000fe20000100800 */
[----:B0-----:R-:W-:-:S05]  /*a090*/  IMAD.X R35, R26, 0x1, R18, P5 ;  /* 0x000000011a237824 */ /* 0x001fca00028e0612 */
[----:B------:R0:W-:Y:S02]  /*a0a0*/  STL [R1+0x4030], R35 ;  /* 0x0040302301007387 */ /* 0x0001e40000100800 */
[----:B0-----:R-:W-:Y:S01]  /*a0b0*/  IMAD.X R35, R26, 0x1, R20, P3 ;  /* 0x000000011a237824 */ /* 0x001fe200018e0614 */
[----:B--2---:R-:W-:-:S05]  /*a0c0*/  IADD3 R29, P5, R33, R7, RZ ;  /* 0x00000007211d7210 */ /* 0x004fca0007fbe0ff */
[----:B------:R0:W-:Y:S04]  /*a0d0*/  STL [R1+0x403c], R29 ;  /* 0x00403c1d01007387 */ /* 0x0001e80000100800 */
[----:B0-----:R-:W2:Y:S04]  /*a0e0*/  LDL.LU R29, [R1+0x28] ;  /* 0x00002800011d7983 */ /* 0x001ea80000300800 */
        /* <DEDUP_REMOVED lines=8> */
[----:B0-----:R-:W-:-:S05]  /*a170*/  IMAD.X R26, R24, 0x1, R16, P1 ;  /* 0x00000001181a7824 */ /* 0x001fca00008e0610 */
[----:B------:R0:W-:Y:S02]  /*a180*/  STL [R1+0x4028], R26 ;  /* 0x0040281a01007387 */ /* 0x0001e40000100800 */
[----:B0-----:R-:W-:Y:S01]  /*a190*/  IADD3 R26, P1, R33, R11, RZ ;  /* 0x0000000b211a7210 */ /* 0x001fe20007f3e0ff */
[----:B------:R-:W-:-:S04]  /*a1a0*/  IMAD.X R33, R24, 0x1, R18, P0 ;  /* 0x0000000118217824 */ /* 0x000fc800000e0612 */
[----:B------:R-:W-:Y:S04]  /*a1b0*/  STL [R1+0x4018], R26 ;  /* 0x0040181a01007387 */ /* 0x000fe80000100800 */
[----:B------:R0:W-:Y:S02]  /*a1c0*/  STL [R1+0x4010], R33 ;  /* 0x0040102101007387 */ /* 0x0001e40000100800 */
[C---:B0-----:R-:W-:Y:S02]  /*a1d0*/  IMAD.X R33, R24.reuse, 0x1, R20, P4 ;  /* 0x0000000118217824 */ /* 0x041fe400020e0614 */
[----:B------:R-:W-:Y:S01]  /*a1e0*/  IMAD.X R24, R24, 0x1, R22, P6 ;  /* 0x0000000118187824 */ /* 0x000fe200030e0616 */
[----:B----4-:R-:W-:-:S05]  /*a1f0*/  IADD3 R26, P0, R35, R7, RZ ;  /* 0x00000007231a7210 */ /* 0x010fca0007f1e0ff */
[----:B------:R0:W-:Y:S04]  /*a200*/  STL [R1+0x401c], R26 ;  /* 0x00401c1a01007387 */ /* 0x0001e80000100800 */
[----:B0-----:R-:W4:Y:S04]  /*a210*/  LDL.LU R26, [R1+0x24] ;  /* 0x00002400011a7983 */ /* 0x001f280000300800 */
[----:B------:R0:W-:Y:S02]  /*a220*/  STL [R1+0x4014], R33 ;  /* 0x0040142101007387 */ /* 0x0001e40000100800 */
[----:B0-----:R-:W-:-:S05]  /*a230*/  IADD3 R33, P4, R35, R15, RZ ;  /* 0x0000000f23217210 */ /* 0x001fca0007f9e0ff */
[----:B------:R0:W-:Y:S04]  /*a240*/  STL [R1+0x4020], R33 ;  /* 0x0040202101007387 */ /* 0x0001e80000100800 */
[----:B------:R3:W-:Y:S01]  /*a250*/  STL [R1+0x4004], R24 ;  /* 0x0040041801007387 */ /* 0x0007e20000100800 */
[----:B0-----:R-:W-:Y:S01]  /*a260*/  IADD3 R33, P6, R35, R9, RZ ;  /* 0x0000000923217210 */ /* 0x001fe20007fde0ff */
[----:B---3--:R-:W-:-:S04]  /*a270*/  IMAD.X R24, R19, 0x1, R16, P5 ;  /* 0x0000000113187824 */ /* 0x008fc800028e0610 */
[----:B------:R0:W-:Y:S04]  /*a280*/  STL [R1+0x400c], R33 ;  /* 0x00400c2101007387 */ /* 0x0001e80000100800 */
[----:B------:R1:W-:Y:S01]  /*a290*/  STL [R1+0x4008], R24 ;  /* 0x0040081801007387 */ /* 0x0003e20000100800 */
[----:B0-----:R-:W-:Y:S01]  /*a2a0*/  IADD3 R33, P5, R35, R11, RZ ;  /* 0x0000000b23217210 */ /* 0x001fe20007fbe0ff */
[----:B-1----:R-:W-:Y:S01]  /*a2b0*/  IMAD.X R24, R19, 0x1, R18, P3 ;  /* 0x0000000113187824 */ /* 0x002fe200018e0612 */
[----:B------:R-:W-:-:S03]  /*a2c0*/  IADD3 R35, P3, R38, R7, RZ ;  /* 0x0000000726237210 */ /* 0x000fc60007f7e0ff */
[----:B------:R0:W-:Y:S04]  /*a2d0*/  STL [R1+0x3ff8], R33 ;  /* 0x003ff82101007387 */ /* 0x0001e80000100800 */
[----:B------:R1:W-:Y:S01]  /*a2e0*/  STL [R1+0x3ff0], R24 ;  /* 0x003ff01801007387 */ /* 0x0003e20000100800 */
[----:B0-----:R-:W-:-:S03]  /*a2f0*/  IMAD.X R33, R19, 0x1, R20, P2 ;  /* 0x0000000113217824 */ /* 0x001fc600010e0614 */
[----:B-1----:R-:W3:Y:S04]  /*a300*/  LDL.LU R24, [R1+0x20] ;  /* 0x0000200001187983 */ /* 0x002ee80000300800 */
[----:B------:R0:W-:Y:S04]  /*a310*/  STL [R1+0x3ffc], R35 ;  /* 0x003ffc2301007387 */ /* 0x0001e80000100800 */
[----:B------:R1:W-:Y:S01]  /*a320*/  STL [R1+0x3ff4], R33 ;  /* 0x003ff42101007387 */ /* 0x0003e20000100800 */
[C---:B0-----:R-:W-:Y:S01]  /*a330*/  IADD3 R35, P2, R38.reuse, R15, RZ ;  /* 0x0000000f26237210 */ /* 0x041fe20007f5e0ff */
[----:B-1----:R-:W-:Y:S01]  /*a340*/  IMAD.X R33, R19, 0x1, R22, P1 ;  /* 0x0000000113217824 */ /* 0x002fe200008e0616 */
[----:B------:R-:W-:-:S03]  /*a350*/  IADD3 R19, P1, R38, R9, RZ ;  /* 0x0000000926137210 */ /* 0x000fc60007f3e0ff */
[----:B------:R5:W-:Y:S04]  /*a360*/  STL [R1+0x4000], R35 ;  /* 0x0040002301007387 */ /* 0x000be80000100800 */
[----:B------:R0:W-:Y:S04]  /*a370*/  STL [R1+0x3fe4], R33 ;  /* 0x003fe42101007387 */ /* 0x0001e80000100800 */
[----:B------:R1:W-:Y:S01]  /*a380*/  STL [R1+0x3fec], R19 ;  /* 0x003fec1301007387 */ /* 0x0003e20000100800 */
[----:B-----5:R-:W-:Y:S01]  /*a390*/  IMAD.X R35, R14, 0x1, R16, P0 ;  /* 0x000000010e237824 */ /* 0x020fe200000e0610 */
[----:B0-----:R-:W-:-:S04]  /*a3a0*/  IADD3 R33, P0, R38, R11, RZ ;  /* 0x0000000b26217210 */ /* 0x001fc80007f1e0ff */
[----:B------:R0:W-:Y:S01]  /*a3b0*/  STL [R1+0x3fe8], R35 ;  /* 0x003fe82301007387 */ /* 0x0001e20000100800 */
[----:B-1----:R-:W-:-:S03]  /*a3c0*/  IMAD.X R19, R14, 0x1, R18, P4 ;  /* 0x000000010e137824 */ /* 0x002fc600020e0612 */
[----:B------:R1:W-:Y:S04]  /*a3d0*/  STL [R1+0x3fd8], R33 ;  /* 0x003fd82101007387 */ /* 0x0003e80000100800 */
[----:B------:R5:W-:Y:S01]  /*a3e0*/  STL [R1+0x3fd0], R19 ;  /* 0x003fd01301007387 */ /* 0x000be20000100800 */
[C---:B0-----:R-:W-:Y:S01]  /*a3f0*/  IADD3 R35, P4, R43.reuse, R7, RZ ;  /* 0x000000072b237210 */ /* 0x041fe20007f9e0ff */
[C---:B-1----:R-:W-:Y:S02]  /*a400*/  IMAD.X R33, R14.reuse, 0x1, R20, P6 ;  /* 0x000000010e217824 */ /* 0x042fe400030e0614 */
[----:B-----5:R-:W5:Y:S04]  /*a410*/  LDL.LU R19, [R1+0x1c] ;  /* 0x00001c0001137983 */ /* 0x020f680000300800 */
        /* <DEDUP_REMOVED lines=8> */
[----:B--2---:R-:W-:Y:S01]  /*a4a0*/  IMAD.X R35, R29, 0x1, R16, P3 ;  /* 0x000000011d237824 */ /* 0x004fe200018e0610 */
[----:B0-----:R-:W-:-:S04]  /*a4b0*/  IADD3 R33, P3, R43, R11, RZ ;  /* 0x0000000b2b217210 */ /* 0x001fc80007f7e0ff */
[----:B------:R-:W-:Y:S01]  /*a4c0*/  STL [R1+0x3fc8], R35 ;  /* 0x003fc82301007387 */ /* 0x000fe20000100800 */
[----:B-1----:R-:W-:-:S03]  /*a4d0*/  IMAD.X R14, R29, 0x1, R18, P2 ;  /* 0x000000011d0e7824 */ /* 0x002fc600010e0612 */
[----:B------:R-:W-:Y:S04]  /*a4e0*/  STL [R1+0x3fb8], R33 ;  /* 0x003fb82101007387 */ /* 0x000fe80000100800 */
[----:B------:R0:W-:Y:S04]  /*a4f0*/  STL [R1+0x3fb0], R14 ;  /* 0x003fb00e01007387 */ /* 0x0001e80000100800 */
[----:B0-----:R-:W2:Y:S01]  /*a500*/  LDL.LU R14, [R1+0x18] ;  /* 0x00001800010e7983 */ /* 0x001ea20000300800 */
[----:B------:R-:W-:Y:S01]  /*a510*/  IADD3 R35, P2, R31, R7, RZ ;  /* 0x000000071f237210 */ /* 0x000fe20007f5e0ff */
[----:B------:R-:W-:-:S04]  /*a520*/  IMAD.X R33, R29, 0x1, R20, P1 ;  /* 0x000000011d217824 */ /* 0x000fc800008e0614 */
[----:B------:R0:W-:Y:S04]  /*a530*/  STL [R1+0x3fbc], R35 ;  /* 0x003fbc2301007387 */ /* 0x0001e80000100800 */
[----:B------:R1:W-:Y:S01]  /*a540*/  STL [R1+0x3fb4], R33 ;  /* 0x003fb42101007387 */ /* 0x0003e20000100800 */
[----:B0-----:R-:W-:Y:S01]  /*a550*/  IADD3 R35, P1, R31, R15, RZ ;  /* 0x0000000f1f237210 */ /* 0x001fe20007f3e0ff */
[----:B-1----:R-:W-:Y:S01]  /*a560*/  IMAD.X R33, R29, 0x1, R22, P0 ;  /* 0x000000011d217824 */ /* 0x002fe200000e0616 */
[----:B------:R-:W-:-:S03]  /*a570*/  IADD3 R29, P0, R31, R9, RZ ;  /* 0x000000091f1d7210 */ /* 0x000fc60007f1e0ff */
[----:B------:R4:W-:Y:S04]  /*a580*/  STL [R1+0x3fc0], R35 ;  /* 0x003fc02301007387 */ /* 0x0009e80000100800 */
[----:B------:R0:W-:Y:S04]  /*a590*/  STL [R1+0x3fa4], R33 ;  /* 0x003fa42101007387 */ /* 0x0001e80000100800 */
[----:B------:R1:W-:Y:S01]  /*a5a0*/  STL [R1+0x3fac], R29 ;  /* 0x003fac1d01007387 */ /* 0x0003e20000100800 */
[C---:B----4-:R-:W-:Y:S01]  /*a5b0*/  IMAD.X R35, R26.reuse, 0x1, R16, P4 ;  /* 0x000000011a237824 */ /* 0x050fe200020e0610 */
[----:B0-----:R-:W-:Y:S01]  /*a5c0*/  IADD3 R33, P4, R31, R11, RZ ;  /* 0x0000000b1f217210 */ /* 0x001fe20007f9e0ff */
[----:B-1----:R-:W-:Y:S01]  /*a5d0*/  IMAD.X R29, R26, 0x1, R18, P6 ;  /* 0x000000011a1d7824 */ /* 0x002fe200030e0612 */
[----:B------:R-:W-:-:S02]  /*a5e0*/  IADD3 R31, P6, R2, R7, RZ ;  /* 0x00000007021f7210 */ /* 0x000fc40007fde0ff */
[----:B------:R-:W-:Y:S04]  /*a5f0*/  STL [R1+0x3fa8], R35 ;  /* 0x003fa82301007387 */ /* 0x000fe80000100800 */
[----:B------:R0:W-:Y:S04]  /*a600*/  STL [R1+0x3f98], R33 ;  /* 0x003f982101007387 */ /* 0x0001e80000100800 */
[----:B------:R1:W-:Y:S01]  /*a610*/  STL [R1+0x3f90], R29 ;  /* 0x003f901d01007387 */ /* 0x0003e20000100800 */
[----:B0-----:R-:W-:-:S03]  /*a620*/  IMAD.X R33, R26, 0x1, R20, P5 ;  /* 0x000000011a217824 */ /* 0x001fc600028e0614 */
[----:B-1----:R-:W4:Y:S04]  /*a630*/  LDL.LU R29, [R1+0x14] ;  /* 0x00001400011d7983 */ /* 0x002f280000300800 */
[----:B------:R0:W-:Y:S04]  /*a640*/  STL [R1+0x3f9c], R31 ;  /* 0x003f9c1f01007387 */ /* 0x0001e80000100800 */
[----:B------:R1:W-:Y:S01]  /*a650*/  STL [R1+0x3f94], R33 ;  /* 0x003f942101007387 */ /* 0x0003e20000100800 */
[----:B0-----:R-:W-:Y:S01]  /*a660*/  IADD3 R31, P5, R2, R15, RZ ;  /* 0x0000000f021f7210 */ /* 0x001fe20007fbe0ff */
[----:B-1----:R-:W-:Y:S01]  /*a670*/  IMAD.X R33, R26, 0x1, R22, P3 ;  /* 0x000000011a217824 */ /* 0x002fe200018e0616 */
[----:B------:R-:W-:-:S03]  /*a680*/  IADD3 R26, P3, R2, R9, RZ ;  /* 0x00000009021a7210 */ /* 0x000fc60007f7e0ff */
[----:B------:R3:W-:Y:S04]  /*a690*/  STL [R1+0x3fa0], R31 ;  /* 0x003fa01f01007387 */ /* 0x0007e80000100800 */
[----:B------:R-:W-:Y:S04]  /*a6a0*/  STL [R1+0x3f84], R33 ;  /* 0x003f842101007387 */ /* 0x000fe80000100800 */
[----:B------:R0:W-:Y:S01]  /*a6b0*/  STL [R1+0x3f8c], R26 ;  /* 0x003f8c1a01007387 */ /* 0x0001e20000100800 */
[----:B---3--:R-:W-:Y:S01]  /*a6c0*/  IMAD.X R31, R24, 0x1, R16, P2 ;  /* 0x00000001181f7824 */ /* 0x008fe200010e0610 */
[----:B------:R-:W-:Y:S01]  /*a6d0*/  IADD3 R2, P2, R2, R11, RZ ;  /* 0x0000000b02027210 */ /* 0x000fe20007f5e0ff */
[----:B0-----:R-:W-:-:S03]  /*a6e0*/  IMAD.X R26, R24, 0x1, R18, P1 ;  /* 0x00000001181a7824 */ /* 0x001fc600008e0612 */
[----:B------:R0:W-:Y:S04]  /*a6f0*/  STL [R1+0x3f88], R31 ;  /* 0x003f881f01007387 */ /* 0x0001e80000100800 */
[----:B------:R1:W-:Y:S04]  /*a700*/  STL [R1+0x3f78], R2 ;  /* 0x003f780201007387 */ /* 0x0003e80000100800 */
[----:B------:R3:W-:Y:S01]  /*a710*/  STL [R1+0x3f70], R26 ;  /* 0x003f701a01007387 */ /* 0x0007e20000100800 */
[----:B0-----:R-:W-:Y:S01]  /*a720*/  IADD3 R31, P1, R0, R7, RZ ;  /* 0x00000007001f7210 */ /* 0x001fe20007f3e0ff */
[----:B-1----:R-:W-:-:S02]  /*a730*/  IMAD.X R2, R24, 0x1, R20, P0 ;  /* 0x0000000118027824 */ /* 0x002fc400000e0614 */
[----:B---3--:R-:W3:Y:S01]  /*a740*/  LDL.LU R26, [R1+0x10] ;  /* 0x00001000011a7983 */ /* 0x008ee20000300800 */
[----:B------:R-:W-:-:S03]  /*a750*/  IMAD.X R24, R24, 0x1, R22, P4 ;  /* 0x0000000118187824 */ /* 0x000fc600020e0616 */
[----:B------:R0:W-:Y:S04]  /*a760*/  STL [R1+0x3f7c], R31 ;  /* 0x003f7c1f01007387 */ /* 0x0001e80000100800 */
[----:B------:R1:W-:Y:S01]  /*a770*/  STL [R1+0x3f74], R2 ;  /* 0x003f740201007387 */ /* 0x0003e20000100800 */
[C---:B0-----:R-:W-:Y:S02]  /*a780*/  IADD3 R31, P0, R0.reuse, R15, RZ ;  /* 0x0000000f001f7210 */ /* 0x041fe40007f1e0ff */
[----:B-1----:R-:W-:-:S03]  /*a790*/  IADD3 R2, P4, R0, R9, RZ ;  /* 0x0000000900027210 */ /* 0x002fc60007f9e0ff */
[----:B------:R5:W-:Y:S04]  /*a7a0*/  STL [R1+0x3f80], R31 ;  /* 0x003f801f01007387 */ /* 0x000be80000100800 */
[----:B------:R0:W-:Y:S04]  /*a7b0*/  STL [R1+0x3f64], R24 ;  /* 0x003f641801007387 */ /* 0x0001e80000100800 */
[----:B------:R1:W-:Y:S01]  /*a7c0*/  STL [R1+0x3f6c], R2 ;  /* 0x003f6c0201007387 */ /* 0x0003e20000100800 */
[----:B-----5:R-:W-:Y:S01]  /*a7d0*/  IMAD.X R31, R19, 0x1, R16, P6 ;  /* 0x00000001131f7824 */ /* 0x020fe200030e0610 */
[----:B0-----:R-:W-:-:S04]  /*a7e0*/  IADD3 R24, P6, R0, R11, RZ ;  /* 0x0000000b00187210 */ /* 0x001fc80007fde0ff */
[----:B------:R-:W-:Y:S01]  /*a7f0*/  STL [R1+0x3f68], R31 ;  /* 0x003f681f01007387 */ /* 0x000fe20000100800 */
[----:B-1----:R-:W-:Y:S01]  /*a800*/  IMAD.X R2, R19, 0x1, R18, P5 ;  /* 0x0000000113027824 */ /* 0x002fe200028e0612 */
[----:B------:R-:W-:Y:S02]  /*a810*/  IADD3 R0, P5, R3, R7, RZ ;  /* 0x0000000703007210 */ /* 0x000fe40007fbe0ff */
[----:B------:R0:W-:Y:S04]  /*a820*/  STL [R1+0x3f58], R24 ;  /* 0x003f581801007387 */ /* 0x0001e80000100800 */
[----:B0-----:R-:W5:Y:S04]  /*a830*/  LDL.LU R24, [R1+0xc] ;  /* 0x00000c0001187983 */ /* 0x001f680000300800 */
[----:B------:R0:W-:Y:S04]  /*a840*/  STL [R1+0x3f50], R2 ;  /* 0x003f500201007387 */ /* 0x0001e80000100800 */
[----:B------:R1:W-:Y:S01]  /*a850*/  STL [R1+0x3f5c], R0 ;  /* 0x003f5c0001007387 */ /* 0x0003e20000100800 */
[----:B0-----:R-:W-:Y:S01]  /*a860*/  IMAD.X R2, R19, 0x1, R20, P3 ;  /* 0x0000000113027824 */ /* 0x001fe200018e0614 */
[----:B------:R-:W-:Y:S01]  /*a870*/  IADD3 R31, P3, R3, R15, RZ ;  /* 0x0000000f031f7210 */ /* 0x000fe20007f7e0ff */
[----:B-1----:R-:W-:-:S03]  /*a880*/  IMAD.X R0, R19, 0x1, R22, P2 ;  /* 0x0000000113007824 */ /* 0x002fc600010e0616 */
[----:B------:R0:W-:Y:S04]  /*a890*/  STL [R1+0x3f54], R2 ;  /* 0x003f540201007387 */ /* 0x0001e80000100800 */
[----:B------:R-:W-:Y:S04]  /*a8a0*/  STL [R1+0x3f60], R31 ;  /* 0x003f601f01007387 */ /* 0x000fe80000100800 */
[----:B------:R1:W-:Y:S01]  /*a8b0*/  STL [R1+0x3f44], R0 ;  /* 0x003f440001007387 */ /* 0x0003e20000100800 */
[----:B0-----:R-:W-:Y:S01]  /*a8c0*/  IADD3 R2, P2, R3, R9, RZ ;  /* 0x0000000903027210 */ /* 0x001fe20007f5e0ff */
[----:B--2---:R-:W-:-:S04]  /*a8d0*/  IMAD.X R19, R14, 0x1, R16, P1 ;  /* 0x000000010e137824 */ /* 0x004fc800008e0610 */
[----:B------:R0:W-:Y:S01]  /*a8e0*/  STL [R1+0x3f4c], R2 ;  /* 0x003f4c0201007387 */ /* 0x0001e20000100800 */
[----:B-1----:R-:W-:-:S03]  /*a8f0*/  IADD3 R0, P1, R3, R11, RZ ;  /* 0x0000000b03007210 */ /* 0x002fc60007f3e0ff */
[----:B------:R1:W-:Y:S01]  /*a900*/  STL [R1+0x3f48], R19 ;  /* 0x003f481301007387 */ /* 0x0003e20000100800 */
[C---:B------:R-:W-:Y:S02]  /*a910*/  IMAD.X R3, R14.reuse, 0x1, R20, P4 ;  /* 0x000000010e037824 */ /* 0x040fe400020e0614 */
[----:B0-----:R-:W-:Y:S01]  /*a920*/  IMAD.X R2, R14, 0x1, R18, P0 ;  /* 0x000000010e027824 */ /* 0x001fe200000e0612 */
[----:B-1----:R-:W2:Y:S04]  /*a930*/  LDL.LU R19, [R1+0x8] ;  /* 0x0000080001137983 */ /* 0x002ea80000300800 */
[----:B------:R0:W-:Y:S04]  /*a940*/  STL [R1+0x3f38], R0 ;  /* 0x003f380001007387 */ /* 0x0001e80000100800 */
[----:B------:R1:W-:Y:S01]  /*a950*/  STL [R1+0x3f30], R2 ;  /* 0x003f300201007387 */ /* 0x0003e20000100800 */
[----:B0-----:R-:W-:-:S02]  /*a960*/  IADD3 R0, P0, R6, R7, RZ ;  /* 0x0000000706007210 */ /* 0x001fc40007f1e0ff */
[----:B-1----:R-:W-:-:S03]  /*a970*/  IADD3 R2, P4, R6, R15, RZ ;  /* 0x0000000f06027210 */ /* 0x002fc60007f9e0ff */
[----:B------:R0:W-:Y:S04]  /*a980*/  STL [R1+0x3f3c], R0 ;  /* 0x003f3c0001007387 */ /* 0x0001e80000100800 */
[----:B------:R1:W-:Y:S01]  /*a990*/  STL [R1+0x3f34], R3 ;  /* 0x003f340301007387 */ /* 0x0003e20000100800 */
[----:B0-----:R-:W-:-:S03]  /*a9a0*/  IMAD.X R0, R14, 0x1, R22, P6 ;  /* 0x000000010e007824 */ /* 0x001fc600030e0616 */
[----:B------:R4:W-:Y:S01]  /*a9b0*/  STL [R1+0x3f40], R2 ;  /* 0x003f400201007387 */ /* 0x0009e20000100800 */
[----:B-1----:R-:W-:-:S03]  /*a9c0*/  IADD3 R3, P6, R6, R9, RZ ;  /* 0x0000000906037210 */ /* 0x002fc60007fde0ff */
[----:B------:R0:W-:Y:S04]  /*a9d0*/  STL [R1+0x3f24], R0 ;  /* 0x003f240001007387 */ /* 0x0001e80000100800 */
[----:B------:R1:W-:Y:S04]  /*a9e0*/  STL [R1+0x3f2c], R3 ;  /* 0x003f2c0301007387 */ /* 0x0003e80000100800 */
[----:B------:R-:W2:Y:S01]  /*a9f0*/  LDL.LU R14, [R1+0x4] ;  /* 0x00000400010e7983 */ /* 0x000ea20000300800 */
[----:B------:R-:W-:Y:S01]  /*aa00*/  SHF.R.S32.HI R12, RZ, 0x1f, R17 ;  /* 0x0000001fff0c7819 */ /* 0x000fe20000011411 */
[----:B----4-:R-:W-:Y:S01]  /*aa10*/  IMAD.X R2, R29, 0x1, R16, P5 ;  /* 0x000000011d027824 */ /* 0x010fe200028e0610 */
[----:B0-----:R-:W-:-:S04]  /*aa20*/  IADD3 R0, P5, R6, R11, RZ ;  /* 0x0000000b06007210 */ /* 0x001fc80007fbe0ff */
[----:B------:R0:W-:Y:S01]  /*aa30*/  STL [R1+0x3f28], R2 ;  /* 0x003f280201007387 */ /* 0x0001e20000100800 */
[----:B-1----:R-:W-:-:S03]  /*aa40*/  IMAD.X R3, R29, 0x1, R20, P2 ;  /* 0x000000011d037824 */ /* 0x002fc600010e0614 */
[----:B------:R1:W-:Y:S01]  /*aa50*/  STL [R1+0x3f18], R0 ;  /* 0x003f180001007387 */ /* 0x0003e20000100800 */
[----:B0-----:R-:W-:Y:S01]  /*aa60*/  IMAD.X R2, R29, 0x1, R18, P3 ;  /* 0x000000011d027824 */ /* 0x001fe200018e0612 */
[----:B-1----:R-:W-:-:S04]  /*aa70*/  IADD3 R0, P3, R8, R7, RZ ;  /* 0x0000000708007210 */ /* 0x002fc80007f7e0ff */
[----:B------:R0:W-:Y:S04]  /*aa80*/  STL [R1+0x3f10], R2 ;  /* 0x003f100201007387 */ /* 0x0001e80000100800 */
[----:B------:R1:W-:Y:S01]  /*aa90*/  STL [R1+0x3f1c], R0 ;  /* 0x003f1c0001007387 */ /* 0x0003e20000100800 */
[----:B0-----:R-:W-:-:S03]  /*aaa0*/  IADD3 R2, P2, R8, R15, RZ ;  /* 0x0000000f08027210 */ /* 0x001fc60007f5e0ff */
[----:B------:R0:W-:Y:S01]  /*aab0*/  STL [R1+0x3f14], R3 ;  /* 0x003f140301007387 */ /* 0x0001e20000100800 */
[----:B-1----:R-:W-:-:S03]  /*aac0*/  IMAD.X R0, R29, 0x1, R22, P1 ;  /* 0x000000011d007824 */ /* 0x002fc600008e0616 */
[----:B------:R3:W-:Y:S01]  /*aad0*/  STL [R1+0x3f20], R2 ;  /* 0x003f200201007387 */ /* 0x0007e20000100800 */
[----:B0-----:R-:W-:-:S03]  /*aae0*/  IADD3 R3, P1, R8, R9, RZ ;  /* 0x0000000908037210 */ /* 0x001fc60007f3e0ff */
[----:B------:R0:W-:Y:S04]  /*aaf0*/  STL [R1+0x3f04], R0 ;  /* 0x003f040001007387 */ /* 0x0001e80000100800 */
[----:B------:R1:W-:Y:S01]  /*ab00*/  STL [R1+0x3f0c], R3 ;  /* 0x003f0c0301007387 */ /* 0x0003e20000100800 */
[----:B---3--:R-:W-:Y:S01]  /*ab10*/  IMAD.X R2, R26, 0x1, R16, P0 ;  /* 0x000000011a027824 */ /* 0x008fe200000e0610 */
[----:B0-----:R-:W-:Y:S01]  /*ab20*/  IADD3 R0, P0, R8, R11, RZ ;  /* 0x0000000b08007210 */ /* 0x001fe20007f1e0ff */
[----:B-1----:R-:W-:-:S03]  /*ab30*/  IMAD.X R3, R26, 0x1, R18, P4 ;  /* 0x000000011a037824 */ /* 0x002fc600020e0612 */
[----:B------:R0:W-:Y:S04]  /*ab40*/  STL [R1+0x3f08], R2 ;  /* 0x003f080201007387 */ /* 0x0001e80000100800 */
[----:B------:R1:W-:Y:S01]  /*ab50*/  STL [R1+0x3ef8], R0 ;  /* 0x003ef80001007387 */ /* 0x0003e20000100800 */
[----:B0-----:R-:W-:-:S03]  /*ab60*/  IADD3 R2, P4, R10, R7, RZ ;  /* 0x000000070a027210 */ /* 0x001fc60007f9e0ff */
[----:B------:R0:W-:Y:S01]  /*ab70*/  STL [R1+0x3ef0], R3 ;  /* 0x003ef00301007387 */ /* 0x0001e20000100800 */
[----:B-1----:R-:W-:-:S03]  /*ab80*/  IMAD.X R0, R26, 0x1, R20, P6 ;  /* 0x000000011a007824 */ /* 0x002fc600030e0614 */
[----:B------:R1:W-:Y:S01]  /*ab90*/  STL [R1+0x3efc], R2 ;  /* 0x003efc0201007387 */ /* 0x0003e20000100800 */
[----:B0-----:R-:W-:-:S03]  /*aba0*/  IADD3 R3, P6, R10, R15, RZ ;  /* 0x0000000f0a037210 */ /* 0x001fc60007fde0ff */
[----:B------:R0:W-:Y:S01]  /*abb0*/  STL [R1+0x3ef4], R0 ;  /* 0x003ef40001007387 */ /* 0x0001e20000100800 */
[----:B-1----:R-:W-:-:S03]  /*abc0*/  IMAD.X R2, R26, 0x1, R22, P5 ;  /* 0x000000011a027824 */ /* 0x002fc600028e0616 */
[----:B------:R5:W-:Y:S04]  /*abd0*/  STL [R1+0x3f00], R3 ;  /* 0x003f000301007387 */ /* 0x000be80000100800 */
[----:B------:R1:W-:Y:S01]  /*abe0*/  STL [R1+0x3ee4], R2 ;  /* 0x003ee40201007387 */ /* 0x0003e20000100800 */
[----:B0-----:R-:W-:-:S05]  /*abf0*/  IADD3 R0, P5, R10, R9, RZ ;  /* 0x000000090a007210 */ /* 0x001fca0007fbe0ff */
[----:B------:R0:W-:Y:S01]  /*ac00*/  STL [R1+0x3eec], R0 ;  /* 0x003eec0001007387 */ /* 0x0001e20000100800 */
[----:B-----5:R-:W-:Y:S01]  /*ac10*/  IMAD.X R3, R24, 0x1, R16, P3 ;  /* 0x0000000118037824 */ /* 0x020fe200018e0610 */
[----:B-1----:R-:W-:Y:S01]  /*ac20*/  IADD3 R2, P3, R10, R11, RZ ;  /* 0x0000000b0a027210 */ /* 0x002fe20007f7e0ff */
[----:B0-----:R-:W-:-:S03]  /*ac30*/  IMAD.X R0, R24, 0x1, R18, P2 ;  /* 0x0000000118007824 */ /* 0x001fc600010e0612 */
[----:B------:R0:W-:Y:S04]  /*ac40*/  STL [R1+0x3ee8], R3 ;  /* 0x003ee80301007387 */ /* 0x0001e80000100800 */
[----:B------:R1:W-:Y:S01]  /*ac50*/  STL [R1+0x3ed8], R2 ;  /* 0x003ed80201007387 */ /* 0x0003e20000100800 */
[----:B0-----:R-:W-:-:S03]  /*ac60*/  IADD3 R3, P2, R13, R7, RZ ;  /* 0x000000070d037210 */ /* 0x001fc60007f5e0ff */
[----:B------:R0:W-:Y:S01]  /*ac70*/  STL [R1+0x3ed0], R0 ;  /* 0x003ed00001007387 */ /* 0x0001e20000100800 */
[----:B-1----:R-:W-:-:S03]  /*ac80*/  IMAD.X R2, R24, 0x1, R20, P1 ;  /* 0x0000000118027824 */ /* 0x002fc600008e0614 */
[----:B------:R1:W-:Y:S04]  /*ac90*/  STL [R1+0x3edc], R3 ;  /* 0x003edc0301007387 */ /* 0x0003e80000100800 */
[----:B------:R3:W-:Y:S01]  /*aca0*/  STL [R1+0x3ed4], R2 ;  /* 0x003ed40201007387 */ /* 0x0007e20000100800 */
[----:B0-----:R-:W-:Y:S01]  /*acb0*/  IADD3 R0, P1, R13, R15, RZ ;  /* 0x0000000f0d007210 */ /* 0x001fe20007f3e0ff */
[----:B-1----:R-:W-:-:S04]  /*acc0*/  IMAD.X R3, R24, 0x1, R22, P0 ;  /* 0x0000000118037824 */ /* 0x002fc800000e0616 */
[----:B------:R2:W-:Y:S01]  /*acd0*/  STL [R1+0x3ee0], R0 ;  /* 0x003ee00001007387 */ /* 0x0005e20000100800 */
[----:B---3--:R-:W-:-:S03]  /*ace0*/  IADD3 R2, P0, R13, R9, RZ ;  /* 0x000000090d027210 */ /* 0x008fc60007f1e0ff */
[----:B------:R0:W-:Y:S04]  /*acf0*/  STL [R1+0x3ec4], R3 ;  /* 0x003ec40301007387 */ /* 0x0001e80000100800 */
[----:B------:R1:W-:Y:S01]  /*ad00*/  STL [R1+0x3ecc], R2 ;  /* 0x003ecc0201007387 */ /* 0x0003e20000100800 */
[----:B--2---:R-:W-:Y:S01]  /*ad10*/  IMAD.X R0, R19, 0x1, R16, P4 ;  /* 0x0000000113007824 */ /* 0x004fe200020e0610 */
[----:B0-----:R-:W-:Y:S01]  /*ad20*/  IADD3 R3, P4, R13, R11, RZ ;  /* 0x0000000b0d037210 */ /* 0x001fe20007f9e0ff */
[----:B-1----:R-:W-:-:S03]  /*ad30*/  IMAD.X R2, R19, 0x1, R18, P6 ;  /* 0x0000000113027824 */ /* 0x002fc600030e0612 */
[----:B------:R0:W-:Y:S04]  /*ad40*/  STL [R1+0x3ec8], R0 ;  /* 0x003ec80001007387 */ /* 0x0001e80000100800 */
[----:B------:R1:W-:Y:S04]  /*ad50*/  STL [R1+0x3eb8], R3 ;  /* 0x003eb80301007387 */ /* 0x0003e80000100800 */
[----:B------:R2:W-:Y:S01]  /*ad60*/  STL [R1+0x3eb0], R2 ;  /* 0x003eb00201007387 */ /* 0x0005e20000100800 */
[----:B0-----:R-:W-:Y:S01]  /*ad70*/  IADD3 R0, P6, R17, R7, RZ ;  /* 0x0000000711007210 */ /* 0x001fe20007fde0ff */
[----:B-1----:R-:W-:-:S04]  /*ad80*/  IMAD.X R3, R19, 0x1, R20, P5 ;  /* 0x0000000113037824 */ /* 0x002fc800028e0614 */
[----:B------:R0:W-:Y:S01]  /*ad90*/  STL [R1+0x3ebc], R0 ;  /* 0x003ebc0001007387 */ /* 0x0001e20000100800 */
[----:B--2---:R-:W-:-:S03]  /*ada0*/  IADD3 R2, P5, R17, R15, RZ ;  /* 0x0000000f11027210 */ /* 0x004fc60007fbe0ff */
[----:B------:R1:W-:Y:S04]  /*adb0*/  STL [R1+0x3eb4], R3 ;  /* 0x003eb40301007387 */ /* 0x0003e80000100800 */
[----:B------:R2:W-:Y:S01]  /*adc0*/  STL [R1+0x3ec0], R2 ;  /* 0x003ec00201007387 */ /* 0x0005e20000100800 */
[----:B0-----:R-:W-:Y:S01]  /*add0*/  IMAD.X R0, R19, 0x1, R22, P3 ;  /* 0x0000000113007824 */ /* 0x001fe200018e0616 */
[----:B-1----:R-:W-:-:S04]  /*ade0*/  IADD3 R3, P3, R17, R9, RZ ;  /* 0x0000000911037210 */ /* 0x002fc80007f7e0ff */
[----:B------:R0:W-:Y:S01]  /*adf0*/  STL [R1+0x3ea4], R0 ;  /* 0x003ea40001007387 */ /* 0x0001e20000100800 */
[----:B--2---:R-:W-:-:S03]  /*ae00*/  IMAD.X R2, R14, 0x1, R16, P2 ;  /* 0x000000010e027824 */ /* 0x004fc600010e0610 */
        /* <DEDUP_REMOVED lines=8> */
[----:B-1----:R-:W-:Y:S01]  /*ae90*/  IMAD.X R0, R14, 0x1, R20, P0 ;  /* 0x000000010e007824 */ /* 0x002fe200000e0614 */
[----:B0-----:R-:W-:-:S04]  /*aea0*/  IADD3 R3, P0, R21, R15, RZ ;  /* 0x0000000f15037210 */ /* 0x001fc80007f1e0ff */
[----:B------:R0:W-:Y:S01]  /*aeb0*/  STL [R1+0x3e94], R0 ;  /* 0x003e940001007387 */ /* 0x0001e20000100800 */
[----:B--2---:R-:W-:-:S03]  /*aec0*/  IMAD.X R2, R14, 0x1, R22, P4 ;  /* 0x000000010e027824 */ /* 0x004fc600020e0616 */
        /* <DEDUP_REMOVED lines=10> */
[----:B------:R-:W-:Y:S01]  /*af70*/  STL [R1+0x3e70], R0 ;  /* 0x003e700001007387 */ /* 0x000fe20000100800 */
[----:B--2---:R-:W-:-:S03]  /*af80*/  IMAD.X R2, R12, 0x1, R20, P3 ;  /* 0x000000010c027824 */ /* 0x004fc600018e0614 */
[----:B------:R0:W-:Y:S04]  /*af90*/  STL [R1+0x3e7c], R3 ;  /* 0x003e7c0301007387 */ /* 0x0001e80000100800 */
[----:B------:R1:W-:Y:S01]  /*afa0*/  STL [R1+0x3e74], R2 ;  /* 0x003e740201007387 */ /* 0x0003e20000100800 */
[----:B0-----:R-:W-:-:S03]  /*afb0*/  IMAD.X R3, R12, 0x1, R22, P2 ;  /* 0x000000010c037824 */ /* 0x001fc600010e0616 */
[----:B------:R-:W2:Y:S01]  /*afc0*/  LDL.LU R12, [R1+0x4454] ;  /* 0x00445400010c7983 */ /* 0x000ea20000300800 */
[----:B------:R-:W-:Y:S02]  /*afd0*/  IADD3 R0, P3, R23, R15, RZ ;  /* 0x0000000f17007210 */ /* 0x000fe40007f7e0ff */
[----:B------:R-:W-:-:S03]  /*afe0*/  SHF.R.S32.HI R61, RZ, 0x1f, R21 ;  /* 0x0000001fff3d7819 */ /* 0x000fc60000011415 */
[----:B------:R0:W-:Y:S02]  /*aff0*/  STL [R1+0x3e80], R0 ;  /* 0x003e800001007387 */ /* 0x0001e40000100800 */
[----:B-1----:R-:W-:Y:S02]  /*b000*/  IMAD.X R2, R61, 0x1, R16, P1 ;  /* 0x000000013d027824 */ /* 0x002fe400008e0610 */
[----:B------:R1:W-:Y:S01]  /*b010*/  STL [R1+0x3e64], R3 ;  /* 0x003e640301007387 */ /* 0x0003e20000100800 */
[C---:B0-----:R-:W-:Y:S02]  /*b020*/  IADD3 R0, P2, R23.reuse, R9, RZ ;  /* 0x0000000917007210 */ /* 0x041fe40007f5e0ff */
[----:B-1----:R-:W-:-:S03]  /*b030*/  IADD3 R3, P1, R23, R11, RZ ;  /* 0x0000000b17037210 */ /* 0x002fc60007f3e0ff */
[----:B------:R0:W-:Y:S04]  /*b040*/  STL [R1+0x3e6c], R0 ;  /* 0x003e6c0001007387 */ /* 0x0001e80000100800 */
[----:B------:R1:W-:Y:S01]  /*b050*/  STL [R1+0x3e68], R2 ;  /* 0x003e680201007387 */ /* 0x0003e20000100800 */
[----:B0-----:R-:W-:-:S03]  /*b060*/  IMAD.X R0, R61, 0x1, R18, P0 ;  /* 0x000000013d007824 */ /* 0x001fc600000e0612 */
[----:B------:R0:W-:Y:S01]  /*b070*/  STL [R1+0x3e58], R3 ;  /* 0x003e580301007387 */ /* 0x0001e20000100800 */
[----:B-1----:R-:W-:-:S03]  /*b080*/  IADD3 R2, P0, R25, R7, RZ ;  /* 0x0000000719027210 */ /* 0x002fc60007f1e0ff */
[----:B------:R1:W-:Y:S01]  /*b090*/  STL [R1+0x3e50], R0 ;  /* 0x003e500001007387 */ /* 0x0003e20000100800 */
[----:B------:R-:W-:Y:S01]  /*b0a0*/  SHF.R.S32.HI R45, RZ, 0x1f, R23 ;  /* 0x0000001fff2d7819 */ /* 0x000fe20000011417 */
[----:B0-----:R-:W-:Y:S02]  /*b0b0*/  IMAD.X R3, R61, 0x1, R20, P4 ;  /* 0x000000013d037824 */ /* 0x001fe400020e0614 */
[----:B------:R0:W-:Y:S01]  /*b0c0*/  STL [R1+0x3e5c], R2 ;  /* 0x003e5c0201007387 */ /* 0x0001e20000100800 */
[----:B-1----:R-:W-:-:S03]  /*b0d0*/  IADD3 R0, P4, R25, R15, RZ ;  /* 0x0000000f19007210 */ /* 0x002fc60007f9e0ff */
[----:B------:R1:W-:Y:S04]  /*b0e0*/  STL [R1+0x3e54], R3 ;  /* 0x003e540301007387 */ /* 0x0003e80000100800 */
[----:B------:R3:W-:Y:S01]  /*b0f0*/  STL [R1+0x3e60], R0 ;  /* 0x003e600001007387 */ /* 0x0007e20000100800 */
[----:B0-----:R-:W-:Y:S01]  /*b100*/  IMAD.X R2, R61, 0x1, R22, P6 ;  /* 0x000000013d027824 */ /* 0x001fe200030e0616 */
[----:B-1----:R-:W-:-:S04]  /*b110*/  IADD3 R3, P6, R25, R9, RZ ;  /* 0x0000000919037210 */ /* 0x002fc80007fde0ff */
[----:B------:R0:W-:Y:S01]  /*b120*/  STL [R1+0x3e44], R2 ;  /* 0x003e440201007387 */ /* 0x0001e20000100800 */
[----:B---3--:R-:W-:-:S03]  /*b130*/  IMAD.X R0, R45, 0x1, R16, P5 ;  /* 0x000000012d007824 */ /* 0x008fc600028e0610 */
[----:B------:R1:W-:Y:S04]  /*b140*/  STL [R1+0x3e4c], R3 ;  /* 0x003e4c0301007387 */ /* 0x0003e80000100800 */
[----:B------:R3:W-:Y:S01]  /*b150*/  STL [R1+0x3e48], R0 ;  /* 0x003e480001007387 */ /* 0x0007e20000100800 */
[----:B0-----:R-:W-:Y:S01]  /*b160*/  IADD3 R2, P5, R25, R11, RZ ;  /* 0x0000000b19027210 */ /* 0x001fe20007fbe0ff */
[----:B-1----:R-:W-:-:S04]  /*b170*/  IMAD.X R3, R45, 0x1, R18, P3 ;  /* 0x000000012d037824 */ /* 0x002fc800018e0612 */
[----:B------:R0:W-:Y:S01]  /*b180*/  STL [R1+0x3e38], R2 ;  /* 0x003e380201007387 */ /* 0x0001e20000100800 */
[----:B---3--:R-:W-:-:S03]  /*b190*/  IADD3 R0, P3, R28, R7, RZ ;  /* 0x000000071c007210 */ /* 0x008fc60007f7e0ff */
[----:B------:R1:W-:Y:S01]  /*b1a0*/  STL [R1+0x3e30], R3 ;  /* 0x003e300301007387 */ /* 0x0003e20000100800 */
[----:B------:R-:W-:-:S03]  /*b1b0*/  SHF.R.S32.HI R46, RZ, 0x1f, R25 ;  /* 0x0000001fff2e7819 */ /* 0x000fc60000011419 */
        /* <DEDUP_REMOVED lines=13> */
[----:B0-----:R-:W-:Y:S01]  /*b290*/  IMAD.X R2, R46, 0x1, R18, P4 ;  /* 0x000000012e027824 */ /* 0x001fe200020e0612 */
[----:B-1----:R-:W-:-:S04]  /*b2a0*/  IADD3 R3, P4, R30, R7, RZ ;  /* 0x000000071e037210 */ /* 0x002fc80007f9e0ff */
[----:B------:R0:W-:Y:S01]  /*b2b0*/  STL [R1+0x3e10], R2 ;  /* 0x003e100201007387 */ /* 0x0001e20000100800 */
[----:B---3--:R-:W-:-:S03]  /*b2c0*/  IMAD.X R0, R46, 0x1, R20, P6 ;  /* 0x000000012e007824 */ /* 0x008fc600030e0614 */
[----:B------:R1:W-:Y:S01]  /*b2d0*/  STL [R1+0x3e1c], R3 ;  /* 0x003e1c0301007387 */ /* 0x0003e20000100800 */
[----:B------:R-:W-:-:S03]  /*b2e0*/  SHF.R.S32.HI R47, RZ, 0x1f, R28 ;  /* 0x0000001fff2f7819 */ /* 0x000fc6000001141c */
        /* <DEDUP_REMOVED lines=218> */
[----:B--2---:R-:W-:Y:S01]  /*c090*/  IADD3 R2, P3, R12, R7, RZ ;  /* 0x000000070c027210 */ /* 0x004fe20007f7e0ff */
[----:B0-----:R-:W-:-:S04]  /*c0a0*/  IMAD.X R3, R59, 0x1, R20, P2 ;  /* 0x000000013b037824 */ /* 0x001fc800010e0614 */
[----:B------:R0:W-:Y:S01]  /*c0b0*/  STL [R1+0x4448], R2 ;  /* 0x0044480201007387 */ /* 0x0001e20000100800 */
[----:B-1----:R-:W-:-:S03]  /*c0c0*/  IADD3 R0, P2, R12, R15, RZ ;  /* 0x0000000f0c007210 */ /* 0x002fc60007f5e0ff */
[----:B------:R1:W-:Y:S04]  /*c0d0*/  STL [R1+0x3c78], R3 ;  /* 0x003c780301007387 */ /* 0x0003e80000100800 */
[----:B------:R2:W-:Y:S01]  /*c0e0*/  STL [R1+0x3c74], R0 ;  /* 0x003c740001007387 */ /* 0x0005e20000100800 */
[----:B0-----:R-:W-:Y:S01]  /*c0f0*/  IMAD.X R2, R59, 0x1, R22, P1 ;  /* 0x000000013b027824 */ /* 0x001fe200008e0616 */
[----:B-1----:R-:W-:-:S04]  /*c100*/  IADD3 R3, P1, R12, R9, RZ ;  /* 0x000000090c037210 */ /* 0x002fc80007f3e0ff */
[----:B------:R0:W-:Y:S01]  /*c110*/  STL [R1+0x3c70], R2 ;  /* 0x003c700201007387 */ /* 0x0001e20000100800 */
[----:B--2---:R-:W-:-:S03]  /*c120*/  IMAD.X R0, R60, 0x1, R16, P0 ;  /* 0x000000013c007824 */ /* 0x004fc600000e0610 */
[----:B------:R1:W-:Y:S04]  /*c130*/  STL [R1+0x3c6c], R3 ;  /* 0x003c6c0301007387 */ /* 0x0003e80000100800 */
[----:B------:R2:W-:Y:S01]  /*c140*/  STL [R1+0x3c68], R0 ;  /* 0x003c680001007387 */ /* 0x0005e20000100800 */
[----:B0-----:R-:W-:Y:S02]  /*c150*/  IADD3 R2, P0, R12, R11, RZ ;  /* 0x0000000b0c027210 */ /* 0x001fe40007f1e0ff */
[----:B------:R-:W-:Y:S01]  /*c160*/  SHF.R.S32.HI R12, RZ, 0x1f, R12 ;  /* 0x0000001fff0c7819 */ /* 0x000fe2000001140c */
[C---:B-1----:R-:W-:Y:S02]  /*c170*/  IMAD.X R3, R60.reuse, 0x1, R20, P6 ;  /* 0x000000013c037824 */ /* 0x042fe400030e0614 */
[----:B------:R0:W-:Y:S01]  /*c180*/  STL [R1+0x3c64], R2 ;  /* 0x003c640201007387 */ /* 0x0001e20000100800 */
[----:B--2---:R-:W-:-:S05]  /*c190*/  IMAD.X R0, R60, 0x1, R18, P4 ;  /* 0x000000013c007824 */ /* 0x004fca00020e0612 */
[----:B------:R1:W-:Y:S01]  /*c1a0*/  STL [R1+0x3c5c], R0 ;  /* 0x003c5c0001007387 */ /* 0x0003e20000100800 */
[----:B0-----:R-:W-:-:S03]  /*c1b0*/  IMAD.X R2, R60, 0x1, R22, P5 ;  /* 0x000000013c027824 */ /* 0x001fc600028e0616 */
[----:B------:R0:W-:Y:S01]  /*c1c0*/  STL [R1+0x3c60], R3 ;  /* 0x003c600301007387 */ /* 0x0001e20000100800 */
[----:B-1----:R-:W-:-:S03]  /*c1d0*/  IMAD.X R0, R12, 0x1, R16, P3 ;  /* 0x000000010c007824 */ /* 0x002fc600018e0610 */
[----:B------:R1:W-:Y:S01]  /*c1e0*/  STL [R1+0x3c58], R2 ;  /* 0x003c580201007387 */ /* 0x0003e20000100800 */
[----:B0-----:R-:W-:-:S03]  /*c1f0*/  IMAD.X R3, R12, 0x1, R18, P2 ;  /* 0x000000010c037824 */ /* 0x001fc600010e0612 */
[----:B------:R0:W-:Y:S01]  /*c200*/  STL [R1+0x4444], R0 ;  /* 0x0044440001007387 */ /* 0x0001e20000100800 */
[----:B-1----:R-:W-:-:S03]  /*c210*/  IMAD.X R2, R12, 0x1, R20, P1 ;  /* 0x000000010c027824 */ /* 0x002fc600008e0614 */
[----:B------:R-:W-:Y:S01]  /*c220*/  STL [R1+0x3c54], R3 ;  /* 0x003c540301007387 */ /* 0x000fe20000100800 */
[----:B0-----:R-:W-:-:S03]  /*c230*/  IMAD.X R0, R12, 0x1, R22, P0 ;  /* 0x000000010c007824 */ /* 0x001fc600000e0616 */
[----:B------:R-:W2:Y:S04]  /*c240*/  LDL.LU R38, [R1+0x144] ;  /* 0x0001440001267983 */ /* 0x000ea80000300800 */
[----:B------:R-:W-:Y:S04]  /*c250*/  STL [R1+0x3c50], R2 ;  /* 0x003c500201007387 */ /* 0x000fe80000100800 */
[----:B------:R-:W3:Y:S04]  /*c260*/  LDL.LU R35, [R1+0x140] ;  /* 0x0001400001237983 */ /* 0x000ee80000300800 */
[----:B------:R2:W-:Y:S04]  /*c270*/  STL [R1+0x1c8c], R0 ;  /* 0x001c8c0001007387 */ /* 0x0005e80000100800 */
[----:B------:R-:W4:Y:S04]  /*c280*/  LDL.LU R33, [R1+0x13c] ;  /* 0x00013c0001217983 */ /* 0x000f280000300800 */
[----:B------:R-:W5:Y:S04]  /*c290*/  LDL.LU R29, [R1+0x138] ;  /* 0x00013800011d7983 */ /* 0x000f680000300800 */
[----:B------:R-:W5:Y:S04]  /*c2a0*/  LDL.LU R26, [R1+0x134] ;  /* 0x00013400011a7983 */ /* 0x000f680000300800 */
[----:B------:R-:W5:Y:S04]  /*c2b0*/  LDL.LU R24, [R1+0x130] ;  /* 0x0001300001187983 */ /* 0x000f680000300800 */
[----:B------:R-:W5:Y:S04]  /*c2c0*/  LDL.LU R19, [R1+0x12c] ;  /* 0x00012c0001137983 */ /* 0x000f680000300800 */
[----:B------:R-:W5:Y:S01]  /*c2d0*/  LDL.LU R14, [R1+0x128] ;  /* 0x00012800010e7983 */ /* 0x000f620000300800 */
[----:B--2---:R-:W-:-:S02]  /*c2e0*/  IMAD R0, R38, UR55, RZ ;  /* 0x0000003726007c24 */ /* 0x004fc4000f8e02ff */
[----:B---3--:R-:W-:-:S03]  /*c2f0*/  IMAD R2, R35, UR55, RZ ;  /* 0x0000003723027c24 */ /* 0x008fc6000f8e02ff */
[----:B------:R-:W-:Y:S01]  /*c300*/  IADD3 R16, P6, R0, UR34, RZ ;  /* 0x0000002200107c10 */ /* 0x000fe2000ffde0ff */
[----:B----4-:R-:W-:Y:S01]  /*c310*/  IMAD R3, R33, UR55, RZ ;  /* 0x0000003721037c24 */ /* 0x010fe2000f8e02ff */
[----:B------:R-:W-:Y:S01]  /*c320*/  IADD3 R18, P5, R2, UR34, RZ ;  /* 0x0000002202127c10 */ /* 0x000fe2000ffbe0ff */
[----:B-----5:R-:W-:Y:S02]  /*c330*/  IMAD R4, R29, UR55, RZ ;  /* 0x000000371d047c24 */ /* 0x020fe4000f8e02ff */
[----:B------:R-:W-:-:S03]  /*c340*/  IMAD R5, R26, UR55, RZ ;  /* 0x000000371a057c24 */ /* 0x000fc6000f8e02ff */
[----:B------:R-:W-:Y:S01]  /*c350*/  IADD3 R20, P3, R4, UR34, RZ ;  /* 0x0000002204147c10 */ /* 0x000fe2000ff7e0ff */
[----:B------:R-:W-:Y:S01]  /*c360*/  IMAD R6, R24, UR55, RZ ;  /* 0x0000003718067c24 */ /* 0x000fe2000f8e02ff */
[----:B------:R-:W-:Y:S01]  /*c370*/  IADD3 R21, P2, R5, UR34, RZ ;  /* 0x0000002205157c10 */ /* 0x000fe2000ff5e0ff */
[----:B------:R-:W-:Y:S01]  /*c380*/  IMAD R7, R19, UR55, RZ ;  /* 0x0000003713077c24 */ /* 0x000fe2000f8e02ff */
[----:B------:R-:W-:Y:S01]  /*c390*/  IADD3 R19, P4, R3, UR34, RZ ;  /* 0x0000002203137c10 */ /* 0x000fe2000ff9e0ff */
[----:B------:R-:W-:Y:S01]  /*c3a0*/  STL [R1+0x1100], R16 ;  /* 0x0011001001007387 */ /* 0x000fe20000100800 */
[----:B------:R-:W-:Y:S01]  /*c3b0*/  IMAD R8, R14, UR55, RZ ;  /* 0x000000370e087c24 */ /* 0x000fe2000f8e02ff */
[----:B------:R-:W-:Y:S02]  /*c3c0*/  IADD3 R22, P1, R6, UR34, RZ ;  /* 0x0000002206167c10 */ /* 0x000fe4000ff3e0ff */
[----:B------:R-:W-:Y:S01]  /*c3d0*/  STL [R1+0x1108], R18 ;  /* 0x0011081201007387 */ /* 0x000fe20000100800 */
[----:B------:R-:W-:Y:S01]  /*c3e0*/  IADD3 R23, P0, R7, UR34, RZ ;  /* 0x0000002207177c10 */ /* 0x000fe2000ff1e0ff */
[----:B------:R-:W-:Y:S01]  /*c3f0*/  UIMAD UR5, UR5, 0x69, URZ ;  /* 0x00000069050578a4 */ /* 0x000fe2000f8e023f */
[----:B------:R-:W-:Y:S01]  /*c400*/  LEA.HI.X.SX32 R9, R0, UR35, 0x1, P6 ;  /* 0x0000002300097c11 */ /* 0x000fe2000b0f0eff */
[----:B------:R-:W-:Y:S01]  /*c410*/  STL [R1+0x1110], R19 ;  /* 0x0011101301007387 */ /* 0x000fe20000100800 */
[----:B------:R-:W-:Y:S01]  /*c420*/  IADD3 R24, P6, R8, UR34, RZ ;  /* 0x0000002208187c10 */ /* 0x000fe2000ffde0ff */
[----:B------:R-:W-:Y:S01]  /*c430*/  UIMAD UR34, UR61, 0x7f, URZ ;  /* 0x0000007f3d2278a4 */ /* 0x000fe2000f8e023f */
[----:B------:R-:W-:Y:S01]  /*c440*/  LEA.HI.X.SX32 R10, R2, UR35, 0x1, P5 ;  /* 0x00000023020a7c11 */ /* 0x000fe2000a8f0eff */
[----:B------:R-:W-:Y:S01]  /*c450*/  STL [R1+0x1118], R20 ;  /* 0x0011181401007387 */ /* 0x000fe20000100800 */
[----:B------:R-:W-:Y:S01]  /*c460*/  LEA.HI.X.SX32 R11, R3, UR35, 0x1, P4 ;  /* 0x00000023030b7c11 */ /* 0x000fe2000a0f0eff */
[----:B------:R-:W-:Y:S01]  /*c470*/  UIMAD UR7, UR7, 0x67, URZ ;  /* 0x00000067070778a4 */ /* 0x000fe2000f8e023f */
[----:B------:R-:W0:Y:S01]  /*c480*/  LDC R29, c[0x0][0x230] ;  /* 0x00008c00ff1d7b82 */ /* 0x000e220000000800 */
[----:B------:R-:W-:Y:S01]  /*c490*/  STL [R1+0x1120], R21 ;  /* 0x0011201501007387 */ /* 0x000fe20000100800 */
[----:B------:R-:W-:Y:S01]  /*c4a0*/  LEA.HI.X.SX32 R12, R4, UR35, 0x1, P3 ;  /* 0x00000023040c7c11 */ /* 0x000fe200098f0eff */
[----:B------:R-:W-:-:S02]  /*c4b0*/  UIMAD UR8, UR8, 0x66, URZ ;  /* 0x00000066080878a4 */ /* 0x000fc4000f8e023f */
[----:B------:R-:W-:Y:S01]  /*c4c0*/  STL [R1+0x1128], R22 ;  /* 0x0011281601007387 */ /* 0x000fe20000100800 */
[----:B------:R-:W-:Y:S01]  /*c4d0*/  LEA.HI.X.SX32 R13, R5, UR35, 0x1, P2 ;  /* 0x00000023050d7c11 */ /* 0x000fe200090f0eff */
[----:B------:R-:W-:Y:S02]  /*c4e0*/  UIMAD UR9, UR9, 0x65, URZ ;  /* 0x00000065090978a4 */ /* 0x000fe4000f8e023f */
[----:B------:R-:W-:Y:S01]  /*c4f0*/  STL [R1+0x1130], R23 ;  /* 0x0011301701007387 */ /* 0x000fe20000100800 */
[----:B------:R-:W-:Y:S01]  /*c500*/  LEA.HI.X.SX32 R14, R6, UR35, 0x1, P1 ;  /* 0x00000023060e7c11 */ /* 0x000fe200088f0eff */
[----:B------:R-:W-:Y:S02]  /*c510*/  UIMAD UR10, UR10, 0x64, URZ ;  /* 0x000000640a0a78a4 */ /* 0x000fe4000f8e023f */
[----:B------:R-:W-:Y:S01]  /*c520*/  STL [R1+0x10fc], R9 ;  /* 0x0010fc0901007387 */ /* 0x000fe20000100800 */
[----:B------:R-:W-:Y:S01]  /*c530*/  LEA.HI.X.SX32 R15, R7, UR35, 0x1, P0 ;  /* 0x00000023070f7c11 */ /* 0x000fe200080f0eff */
[----:B------:R-:W-:-:S02]  /*c540*/  UIMAD UR11, UR11, 0x63, URZ ;  /* 0x000000630b0b78a4 */ /* 0x000fc4000f8e023f */
[----:B------:R-:W-:Y:S01]  /*c550*/  STL [R1+0x1138], R24 ;  /* 0x0011381801007387 */ /* 0x000fe20000100800 */
[----:B------:R-:W-:Y:S01]  /*c560*/  LEA.HI.X.SX32 R17, R8, UR35, 0x1, P6 ;  /* 0x0000002308117c11 */ /* 0x000fe2000b0f0eff */
[----:B------:R-:W-:Y:S02]  /*c570*/  UIMAD UR12, UR12, 0x62, URZ ;  /* 0x000000620c0c78a4 */ /* 0x000fe4000f8e023f */
[----:B------:R-:W-:Y:S01]  /*c580*/  STL [R1+0x1104], R10 ;  /* 0x0011040a01007387 */ /* 0x000fe20000100800 */
[----:B------:R-:W-:Y:S01]  /*c590*/  IADD3 R3, P6, R24, UR34, RZ ;  /* 0x0000002218037c10 */ /* 0x000fe2000ffde0ff */
[----:B------:R-:W-:Y:S02]  /*c5a0*/  UIMAD UR13, UR13, 0x61, URZ ;  /* 0x000000610d0d78a4 */ /* 0x000fe4000f8e023f */
[----:B------:R-:W-:Y:S01]  /*c5b0*/  STL [R1+0x110c], R11 ;  /* 0x00110c0b01007387 */ /* 0x000fe20000100800 */
[----:B------:R-:W-:Y:S01]  /*c5c0*/  IADD3 R0, P5, R23, UR34, RZ ;  /* 0x0000002217007c10 */ /* 0x000fe2000ffbe0ff */
[----:B------:R-:W-:-:S02]  /*c5d0*/  UIMAD UR14, UR14, 0x60, URZ ;  /* 0x000000600e0e78a4 */ /* 0x000fc4000f8e023f */
[----:B------:R-:W-:Y:S01]  /*c5e0*/  STL [R1+0x1114], R12 ;  /* 0x0011140c01007387 */ /* 0x000fe20000100800 */
[----:B------:R-:W-:Y:S02]  /*c5f0*/  UIMAD UR15, UR15, 0x5f, URZ ;  /* 0x0000005f0f0f78a4 */ /* 0x000fe4000f8e023f */
[----:B------:R-:W-:Y:S01]  /*c600*/  UIMAD UR16, UR16, 0x5e, URZ ;  /* 0x0000005e101078a4 */ /* 0x000fe2000f8e023f */
[----:B------:R-:W-:Y:S01]  /*c610*/  STL [R1+0x111c], R13 ;  /* 0x00111c0d01007387 */ /* 0x000fe20000100800 */
[----:B------:R-:W-:Y:S01]  /*c620*/  IADD3 R2, P4, R22, UR34, RZ ;  /* 0x0000002216027c10 */ /* 0x000fe2000ff9e0ff */
[----:B------:R-:W-:Y:S02]  /*c630*/  UIMAD UR17, UR17, 0x5d, URZ ;  /* 0x0000005d111178a4 */ /* 0x000fe4000f8e023f */
[----:B------:R-:W-:Y:S01]  /*c640*/  STL [R1+0x1124], R14 ;  /* 0x0011240e01007387 */ /* 0x000fe20000100800 */
[----:B------:R-:W-:Y:S02]  /*c650*/  UIMAD UR18, UR18, 0x5c, URZ ;  /* 0x0000005c121278a4 */ /* 0x000fe4000f8e023f */
[----:B------:R-:W-:Y:S01]  /*c660*/  UIMAD UR19, UR19, 0x5b, URZ ;  /* 0x0000005b131378a4 */ /* 0x000fe2000f8e023f */
[----:B------:R-:W-:Y:S01]  /*c670*/  STL [R1+0x112c], R15 ;  /* 0x00112c0f01007387 */ /* 0x000fe20000100800 */
[----:B------:R-:W-:-:S02]  /*c680*/  USHF.R.S32.HI UR35, URZ, 0x1f, UR34 ;  /* 0x0000001f3f237899 */ /* 0x000fc40008011422 */
[----:B------:R-:W-:Y:S01]  /*c690*/  UIMAD UR20, UR20, 0x5a, URZ ;  /* 0x0000005a141478a4 */ /* 0x000fe2000f8e023f */
[----:B------:R-:W-:Y:S01]  /*c6a0*/  STL [R1+0x1134], R17 ;  /* 0x0011341101007387 */ /* 0x000fe20000100800 */
[----:B------:R-:W-:Y:S02]  /*c6b0*/  UIMAD UR21, UR21, 0x59, URZ ;  /* 0x00000059151578a4 */ /* 0x000fe4000f8e023f */
[----:B------:R-:W-:Y:S01]  /*c6c0*/  UIMAD UR22, UR22, 0x58, URZ ;  /* 0x00000058161678a4 */ /* 0x000fe2000f8e023f */
[----:B------:R1:W-:Y:S01]  /*c6d0*/  STL [R1+0x1c94], R3 ;  /* 0x001c940301007387 */ /* 0x0003e20000100800 */
[----:B------:R-:W-:Y:S02]  /*c6e0*/  UIMAD UR23, UR23, 0x57, URZ ;  /* 0x00000057171778a4 */ /* 0x000fe4000f8e023f */
[----:B------:R-:W-:Y:S01]  /*c6f0*/  UIMAD UR24, UR24, 0x56, URZ ;  /* 0x00000056181878a4 */ /* 0x000fe2000f8e023f */
[----:B------:R2:W-:Y:S01]  /*c700*/  STL [R1+0x1c9c], R0 ;  /* 0x001c9c0001007387 */ /* 0x0005e20000100800 */
[----:B------:R-:W-:-:S02]  /*c710*/  UIMAD UR25, UR25, 0x55, URZ ;  /* 0x00000055191978a4 */ /* 0x000fc4000f8e023f */
[----:B------:R-:W-:Y:S02]  /*c720*/  UIMAD UR26, UR26, 0x54, URZ ;  /* 0x000000541a1a78a4 */ /* 0x000fe4000f8e023f */
[----:B------:R-:W-:Y:S01]  /*c730*/  UIMAD UR27, UR27, 0x53, URZ ;  /* 0x000000531b1b78a4 */ /* 0x000fe2000f8e023f */
[----:B-1----:R-:W-:Y:S01]  /*c740*/  IADD3 R3, P3, R21, UR34, RZ ;  /* 0x0000002215037c10 */ /* 0x002fe2000ff7e0ff */
[----:B------:R1:W-:Y:S01]  /*c750*/  STL [R1+0x1ca4], R2 ;  /* 0x001ca40201007387 */ /* 0x0003e20000100800 */
[----:B------:R-:W-:Y:S01]  /*c760*/  UIMAD UR28, UR28, 0x52, URZ ;  /* 0x000000521c1c78a4 */ /* 0x000fe2000f8e023f */
[----:B--2---:R-:W-:Y:S02]  /*c770*/  IADD3 R0, P2, R20, UR34, RZ ;  /* 0x0000002214007c10 */ /* 0x004fe4000ff5e0ff */
[----:B------:R2:W-:Y:S01]  /*c780*/  STL [R1+0x1cac], R3 ;  /* 0x001cac0301007387 */ /* 0x0005e20000100800 */
[----:B------:R-:W-:Y:S02]  /*c790*/  UIMAD UR29, UR29, 0x51, URZ ;  /* 0x000000511d1d78a4 */ /* 0x000fe4000f8e023f */
[----:B------:R-:W-:Y:S01]  /*c7a0*/  UIMAD UR30, UR30, 0x50, URZ ;  /* 0x000000501e1e78a4 */ /* 0x000fe2000f8e023f */
[----:B------:R3:W-:Y:S01]  /*c7b0*/  STL [R1+0x1cb4], R0 ;  /* 0x001cb40001007387 */ /* 0x0007e20000100800 */
[----:B------:R-:W-:Y:S01]  /*c7c0*/  UIMAD UR31, UR31, 0x4f, URZ ;  /* 0x0000004f1f1f78a4 */ /* 0x000fe2000f8e023f */
[----:B-1----:R-:W-:Y:S01]  /*c7d0*/  IADD3 R2, P1, R19, UR34, RZ ;  /* 0x0000002213027c10 */ /* 0x002fe2000ff3e0ff */
[----:B------:R-:W-:-:S02]  /*c7e0*/  UIMAD UR36, UR36, 0x4e, URZ ;  /* 0x0000004e242478a4 */ /* 0x000fc4000f8e023f */
[----:B------:R-:W-:Y:S01]  /*c7f0*/  UIMAD UR37, UR37, 0x4d, URZ ;  /* 0x0000004d252578a4 */ /* 0x000fe2000f8e023f */
[----:B--2---:R-:W-:Y:S01]  /*c800*/  IADD3 R3, P0, R18, UR34, RZ ;  /* 0x0000002212037c10 */ /* 0x004fe2000ff1e0ff */
[----:B------:R1:W-:Y:S01]  /*c810*/  STL [R1+0x1cbc], R2 ;  /* 0x001cbc0201007387 */ /* 0x0003e20000100800 */
[----:B------:R-:W-:Y:S01]  /*c820*/  UIMAD UR38, UR38, 0x4c, URZ ;  /* 0x0000004c262678a4 */ /* 0x000fe2000f8e023f */
[----:B---3--:R-:W-:Y:S02]  /*c830*/  IADD3.X R0, R17, UR35, RZ, P6, !PT ;  /* 0x0000002311007c10 */ /* 0x008fe4000b7fe4ff */
        /* <DEDUP_REMOVED lines=8> */
[----:B--2---:R-:W-:Y:S01]  /*c8c0*/  IADD3.X R3, R14, UR35, RZ, P4, !PT ;  /* 0x000000230e037c10 */ /* 0x004fe2000a7fe4ff */
[----:B------:R-:W-:Y:S02]  /*c8d0*/  UIMAD UR44, UR44, 0x46, URZ ;  /* 0x000000462c2c78a4 */ /* 0x000fe4000f8e023f */
[----:B------:R-:W-:Y:S01]  /*c8e0*/  UIMAD UR45, UR45, 0x45, URZ ;  /* 0x000000452d2d78a4 */ /* 0x000fe2000f8e023f */
[----:B---3--:R-:W-:Y:S01]  /*c8f0*/  IADD3.X R0, R15, UR35, RZ, P5, !PT ;  /* 0x000000230f007c10 */ /* 0x008fe2000affe4ff */
[----:B------:R1:W-:Y:S01]  /*c900*/  STL [R1+0x1ccc], R2 ;  /* 0x001ccc0201007387 */ /* 0x0003e20000100800 */
[----:B------:R-:W-:Y:S02]  /*c910*/  UIMAD UR46, UR46, 0x44, URZ ;  /* 0x000000442e2e78a4 */ /* 0x000fe4000f8e023f */
[----:B------:R-:W-:Y:S01]  /*c920*/  UIMAD UR47, UR47, 0x43, URZ ;  /* 0x000000432f2f78a4 */ /* 0x000fe2000f8e023f */
[----:B------:R2:W-:Y:S01]  /*c930*/  STL [R1+0x1c98], R0 ;  /* 0x001c980001007387 */ /* 0x0005e20000100800 */
[----:B------:R-:W-:-:S02]  /*c940*/  UIMAD UR48, UR48, 0x42, URZ ;  /* 0x00000042303078a4 */ /* 0x000fc4000f8e023f */
[----:B------:R-:W-:Y:S02]  /*c950*/  UIMAD UR49, UR49, 0x41, URZ ;  /* 0x00000041313178a4 */ /* 0x000fe4000f8e023f */
[----:B------:R-:W-:Y:S01]  /*c960*/  USHF.L.U32 UR50, UR50, 0x6, URZ ;  /* 0x0000000632327899 */ /* 0x000fe2000800063f */
[----:B-1----:R-:W-:Y:S01]  /*c970*/  IADD3.X R2, R13, UR35, RZ, P3, !PT ;  /* 0x000000230d027c10 */ /* 0x002fe20009ffe4ff */
[----:B------:R1:W-:Y:S01]  /*c980*/  STL [R1+0x1ca0], R3 ;  /* 0x001ca00301007387 */ /* 0x0003e20000100800 */
[----:B------:R-:W-:Y:S01]  /*c990*/  UIMAD UR51, UR51, 0x3f, URZ ;  /* 0x0000003f333378a4 */ /* 0x000fe2000f8e023f */
[----:B--2---:R-:W-:Y:S02]  /*c9a0*/  IADD3.X R0, R12, UR35, RZ, P2, !PT ;  /* 0x000000230c007c10 */ /* 0x004fe400097fe4ff */
[----:B------:R2:W-:Y:S01]  /*c9b0*/  STL [R1+0x1ca8], R2 ;  /* 0x001ca80201007387 */ /* 0x0005e20000100800 */
[----:B------:R-:W-:Y:S02]  /*c9c0*/  UIMAD UR34, UR61, 0x7e, URZ ;  /* 0x0000007e3d2278a4 */ /* 0x000fe4000f8e023f */
[----:B------:R-:W-:Y:S01]  /*c9d0*/  UIMAD UR52, UR52, 0x3e, URZ ;  /* 0x0000003e343478a4 */ /* 0x000fe2000f8e023f */
[----:B------:R3:W-:Y:S01]  /*c9e0*/  STL [R1+0x1cb0], R0 ;  /* 0x001cb00001007387 */ /* 0x0007e20000100800 */
[----:B------:R-:W-:Y:S01]  /*c9f0*/  UIMAD UR53, UR53, 0x3d, URZ ;  /* 0x0000003d353578a4 */ /* 0x000fe2000f8e023f */
[----:B-1----:R-:W-:Y:S01]  /*ca00*/  IADD3.X R3, R11, UR35, RZ, P1, !PT ;  /* 0x000000230b037c10 */ /* 0x002fe20008ffe4ff */
[----:B------:R-:W-:Y:S01]  /*ca10*/  UIMAD UR54, UR54, 0x3c, URZ ;  /* 0x0000003c363678a4 */ /* 0x000fe2000f8e023f */
[----:B------:R-:W-:Y:S01]  /*ca20*/  ULDC UR55, c[0x0][0x238] ;  /* 0x00008e0000377ab9 */ /* 0x000fe20000000800 */
[----:B--2---:R-:W-:-:S02]  /*ca30*/  IADD3.X R2, R10, UR35, RZ, P0, !PT ;  /* 0x000000230a027c10 */ /* 0x004fc400087fe4ff */
[----:B------:R1:W-:Y:S01]  /*ca40*/  STL [R1+0x1cb8], R3 ;  /* 0x001cb80301007387 */ /* 0x0003e20000100800 */
[----:B---3--:R-:W-:-:S03]  /*ca50*/  IADD3.X R0, R9, UR35, RZ, P6, !PT ;  /* 0x0000002309007c10 */ /* 0x008fc6000b7fe4ff */
[----:B------:R2:W-:Y:S04]  /*ca60*/  STL [R1+0x1cc0], R2 ;  /* 0x001cc00201007387 */ /* 0x0005e80000100800 */
[----:B------:R3:W-:Y:S01]  /*ca70*/  STL [R1+0x1cc8], R0 ;  /* 0x001cc80001007387 */ /* 0x0007e20000100800 */
[----:B-1----:R-:W-:Y:S01]  /*ca80*/  IADD3 R3, P6, R24, UR34, RZ ;  /* 0x0000002218037c10 */ /* 0x002fe2000ffde0ff */
[----:B------:R-:W-:Y:S02]  /*ca90*/  USHF.R.S32.HI UR35, URZ, 0x1f, UR34 ;  /* 0x0000001f3f237899 */ /* 0x000fe40008011422 */
[----:B--2---:R-:W-:Y:S02]  /*caa0*/  IADD3 R2, P4, R22, UR34, RZ ;  /* 0x0000002216027c10 */ /* 0x004fe4000ff9e0ff */
[----:B---3--:R-:W-:Y:S01]  /*cab0*/  IADD3 R0, P5, R23, UR34, RZ ;  /* 0x0000002217007c10 */ /* 0x008fe2000ffbe0ff */
[----:B------:R1:W-:Y:S04]  /*cac0*/  STL [R1+0x1cd4], R3 ;  /* 0x001cd40301007387 */ /* 0x0003e80000100800 */
[----:B------:R2:W-:Y:S01]  /*cad0*/  STL [R1+0x1cdc], R0 ;  /* 0x001cdc0001007387 */ /* 0x0005e20000100800 */
[----:B-1----:R-:W-:-:S03]  /*cae0*/  IADD3 R3, P3, R21, UR34, RZ ;  /* 0x0000002215037c10 */ /* 0x002fc6000ff7e0ff */
[----:B------:R1:W-:Y:S01]  /*caf0*/  STL [R1+0x1ce4], R2 ;  /* 0x001ce40201007387 */ /* 0x0003e20000100800 */
[----:B--2---:R-:W-:-:S03]  /*cb00*/  IADD3 R0, P2, R20, UR34, RZ ;  /* 0x0000002214007c10 */ /* 0x004fc6000ff5e0ff */
[----:B------:R2:W-:Y:S04]  /*cb10*/  STL [R1+0x1cec], R3 ;  /* 0x001cec0301007387 */ /* 0x0005e80000100800 */
[----:B------:R3:W-:Y:S01]  /*cb20*/  STL [R1+0x1cf4], R0 ;  /* 0x001cf40001007387 */ /* 0x0007e20000100800 */
[----:B-1----:R-:W-:Y:S02]  /*cb30*/  IADD3 R2, P1, R19, UR34, RZ ;  /* 0x0000002213027c10 */ /* 0x002fe4000ff3e0ff */
[----:B--2---:R-:W-:-:S03]  /*cb40*/  IADD3 R3, P0, R18, UR34, RZ ;  /* 0x0000002212037c10 */ /* 0x004fc6000ff1e0ff */
[----:B------:R1:W-:Y:S01]  /*cb50*/  STL [R1+0x1cfc], R2 ;  /* 0x001cfc0201007387 */ /* 0x0003e20000100800 */
[----:B---3--:R-:W-:-:S03]  /*cb60*/  IADD3.X R0, R17, UR35, RZ, P6, !PT ;  /* 0x0000002311007c10 */ /* 0x008fc6000b7fe4ff */
[----:B------:R2:W-:Y:S04]  /*cb70*/  STL [R1+0x1d04], R3 ;  /* 0x001d040301007387 */ /* 0x0005e80000100800 */
[----:B------:R3:W-:Y:S01]  /*cb80*/  STL [R1+0x1cd0], R0 ;  /* 0x001cd00001007387 */ /* 0x0007e20000100800 */
[----:B-1----:R-:W-:Y:S02]  /*cb90*/  IADD3 R2, P6, R16, UR34, RZ ;  /* 0x0000002210027c10 */ /* 0x002fe4000ffde0ff */
[----:B--2---:R-:W-:Y:S02]  /*cba0*/  IADD3.X R3, R14, UR35, RZ, P4, !PT ;  /* 0x000000230e037c10 */ /* 0x004fe4000a7fe4ff */
[----:B---3--:R-:W-:Y:S01]  /*cbb0*/  IADD3.X R0, R15, UR35, RZ, P5, !PT ;  /* 0x000000230f007c10 */ /* 0x008fe2000affe4ff */
[----:B------:R1:W-:Y:S04]  /*cbc0*/  STL [R1+0x1d0c], R2 ;  /* 0x001d0c0201007387 */ /* 0x0003e80000100800 */
[----:B------:R2:W-:Y:S01]  /*cbd0*/  STL [R1+0x1cd8], R0 ;  /* 0x001cd80001007387 */ /* 0x0005e20000100800 */
[----:B-1----:R-:W-:-:S03]  /*cbe0*/  IADD3.X R2, R13, UR35, RZ, P3, !PT ;  /* 0x000000230d027c10 */ /* 0x002fc60009ffe4ff */
[----:B------:R1:W-:Y:S01]  /*cbf0*/  STL [R1+0x1ce0], R3 ;  /* 0x001ce00301007387 */ /* 0x0003e20000100800 */
[----:B--2---:R-:W-:-:S03]  /*cc00*/  IADD3.X R0, R12, UR35, RZ, P2, !PT ;  /* 0x000000230c007c10 */ /* 0x004fc600097fe4ff */
[----:B------:R2:W-:Y:S01]  /*cc10*/  STL [R1+0x1ce8], R2 ;  /* 0x001ce80201007387 */ /* 0x0005e20000100800 */
[----:B------:R-:W-:-:S03]  /*cc20*/  UIMAD UR34, UR61, 0x7d, URZ ;  /* 0x0000007d3d2278a4 */ /* 0x000fc6000f8e023f */
[----:B------:R3:W-:Y:S01]  /*cc30*/  STL [R1+0x1cf0], R0 ;  /* 0x001cf00001007387 */ /* 0x0007e20000100800 */
[----:B-1----:R-:W-:Y:S02]  /*cc40*/  IADD3.X R3, R11, UR35, RZ, P1, !PT ;  /* 0x000000230b037c10 */ /* 0x002fe40008ffe4ff */
[----:B--2---:R-:W-:-:S03]  /*cc50*/  IADD3.X R2, R10, UR35, RZ, P0, !PT ;  /* 0x000000230a027c10 */ /* 0x004fc600087fe4ff */
        /* <DEDUP_REMOVED lines=468> */
[----:B------:R-:W-:Y:S01]  /*e9a0*/  UIMAD UR34, UR61, 0x6f, URZ ;  /* 0x0000006f3d2278a4 */ /* 0x000fe2000f8e023f */
[----:B-1----:R-:W-:-:S02]  /*e9b0*/  IADD3.X R2, R13, UR35, RZ, P3, !PT ;  /* 0x000000230d027c10 */ /* 0x002fc40009ffe4ff */
[----:B------:R1:W-:Y:S01]  /*e9c0*/  STL [R1+0x2060], R3 ;  /* 0x0020600301007387 */ /* 0x0003e20000100800 */
[----:B--2---:R-:W-:-:S03]  /*e9d0*/  IADD3.X R0, R12, UR35, RZ, P2, !PT ;  /* 0x000000230c007c10 */ /* 0x004fc600097fe4ff */
[----:B------:R2:W-:Y:S04]  /*e9e0*/  STL [R1+0x2068], R2 ;  /* 0x0020680201007387 */ /* 0x0005e80000100800 */
[----:B------:R3:W-:Y:S01]  /*e9f0*/  STL [R1+0x2070], R0 ;  /* 0x0020700001007387 */ /* 0x0007e20000100800 */
[----:B-1----:R-:W-:Y:S02]  /*ea00*/  IADD3.X R3, R11, UR35, RZ, P1, !PT ;  /* 0x000000230b037c10 */ /* 0x002fe40008ffe4ff */
[----:B--2---:R-:W-:-:S03]  /*ea10*/  IADD3.X R2, R10, UR35, RZ, P0, !PT ;  /* 0x000000230a027c10 */ /* 0x004fc600087fe4ff */
[----:B------:R1:W-:Y:S01]  /*ea20*/  STL [R1+0x2078], R3 ;  /* 0x0020780301007387 */ /* 0x0003e20000100800 */
[----:B---3--:R-:W-:-:S03]  /*ea30*/  IADD3.X R0, R9, UR35, RZ, P6, !PT ;  /* 0x0000002309007c10 */ /* 0x008fc6000b7fe4ff */
[----:B------:R2:W-:Y:S04]  /*ea40*/  STL [R1+0x2080], R2 ;  /* 0x0020800201007387 */ /* 0x0005e80000100800 */
[----:B------:R3:W-:Y:S01]  /*ea50*/  STL [R1+0x2088], R0 ;  /* 0x0020880001007387 */ /* 0x0007e20000100800 */
[----:B-1----:R-:W-:Y:S02]  /*ea60*/  IADD3 R3, P6, R24, UR34, RZ ;  /* 0x0000002218037c10 */ /* 0x002fe4000ffde0ff */
[----:B--2---:R-:W-:-:S03]  /*ea70*/  IADD3 R2, P5, R23, UR34, RZ ;  /* 0x0000002217027c10 */ /* 0x004fc6000ffbe0ff */
[----:B------:R1:W-:Y:S01]  /*ea80*/  STL [R1+0x2094], R3 ;  /* 0x0020940301007387 */ /* 0x0003e20000100800 */
[----:B---3--:R-:W-:-:S03]  /*ea90*/  IADD3 R0, P4, R22, UR34, RZ ;  /* 0x0000002216007c10 */ /* 0x008fc6000ff9e0ff */
[----:B------:R2:W-:Y:S01]  /*eaa0*/  STL [R1+0x209c], R2 ;  /* 0x00209c0201007387 */ /* 0x0005e20000100800 */
[----:B------:R-:W-:-:S03]  /*eab0*/  USHF.R.S32.HI UR35, URZ, 0x1f, UR34 ;  /* 0x0000001f3f237899 */ /* 0x000fc60008011422 */
[----:B------:R3:W-:Y:S01]  /*eac0*/  STL [R1+0x20a4], R0 ;  /* 0x0020a40001007387 */ /* 0x0007e20000100800 */
[----:B-1----:R-:W-:Y:S02]  /*ead0*/  IADD3 R3, P3, R21, UR34, RZ ;  /* 0x0000002215037c10 */ /* 0x002fe4000ff7e0ff */
[----:B--2---:R-:W-:-:S03]  /*eae0*/  IADD3 R2, P2, R20, UR34, RZ ;  /* 0x0000002214027c10 */ /* 0x004fc6000ff5e0ff */
[----:B------:R1:W-:Y:S01]  /*eaf0*/  STL [R1+0x20ac], R3 ;  /* 0x0020ac0301007387 */ /* 0x0003e20000100800 */
[----:B---3--:R-:W-:-:S03]  /*eb00*/  IADD3 R0, P1, R19, UR34, RZ ;  /* 0x0000002213007c10 */ /* 0x008fc6000ff3e0ff */
[----:B------:R2:W-:Y:S04]  /*eb10*/  STL [R1+0x20b4], R2 ;  /* 0x0020b40201007387 */ /* 0x0005e80000100800 */
[----:B------:R3:W-:Y:S01]  /*eb20*/  STL [R1+0x20bc], R0 ;  /* 0x0020bc0001007387 */ /* 0x0007e20000100800 */
[----:B-1----:R-:W-:Y:S02]  /*eb30*/  IADD3 R3, P0, R18, UR34, RZ ;  /* 0x0000002212037c10 */ /* 0x002fe4000ff1e0ff */
[----:B--2---:R-:W-:-:S03]  /*eb40*/  IADD3.X R2, R17, UR35, RZ, P6, !PT ;  /* 0x0000002311027c10 */ /* 0x004fc6000b7fe4ff */
[----:B------:R1:W-:Y:S01]  /*eb50*/  STL [R1+0x20c4], R3 ;  /* 0x0020c40301007387 */ /* 0x0003e20000100800 */
[----:B---3--:R-:W-:-:S03]  /*eb60*/  IADD3 R0, P6, R16, UR34, RZ ;  /* 0x0000002210007c10 */ /* 0x008fc6000ffde0ff */
[----:B------:R-:W-:Y:S01]  /*eb70*/  STL [R1+0x2090], R2 ;  /* 0x0020900201007387 */ /* 0x000fe20000100800 */
[----:B------:R-:W-:Y:S01]  /*eb80*/  UIMAD UR55, UR55, 0x3b, URZ ;  /* 0x0000003b373778a4 */ /* 0x000fe2000f8e023f */
[----:B------:R-:W-:Y:S02]  /*eb90*/  ULDC UR34, c[0x0][0x238] ;  /* 0x00008e0000227ab9 */ /* 0x000fe40000000800 */
[----:B------:R2:W-:Y:S01]  /*eba0*/  STL [R1+0x20cc], R0 ;  /* 0x0020cc0001007387 */ /* 0x0005e20000100800 */
[----:B-1----:R-:W-:Y:S02]  /*ebb0*/  IADD3.X R3, R14, UR35, RZ, P4, !PT ;  /* 0x000000230e037c10 */ /* 0x002fe4000a7fe4ff */
[----:B--2---:R-:W-:Y:S02]  /*ebc0*/  IADD3.X R0, R15, UR35, RZ, P5, !PT ;  /* 0x000000230f007c10 */ /* 0x004fe4000affe4ff */
[----:B------:R-:W-:-:S03]  /*ebd0*/  IADD3.X R2, R13, UR35, RZ, P3, !PT ;  /* 0x000000230d027c10 */ /* 0x000fc60009ffe4ff */
[----:B------:R1:W-:Y:S04]  /*ebe0*/  STL [R1+0x2098], R0 ;  /* 0x0020980001007387 */ /* 0x0003e80000100800 */
[----:B------:R2:W-:Y:S01]  /*ebf0*/  STL [R1+0x20a0], R3 ;  /* 0x0020a00301007387 */ /* 0x0005e20000100800 */
[----:B-1----:R-:W-:-:S03]  /*ec00*/  IADD3.X R0, R12, UR35, RZ, P2, !PT ;  /* 0x000000230c007c10 */ /* 0x002fc600097fe4ff */
[----:B------:R1:W-:Y:S01]  /*ec10*/  STL [R1+0x20a8], R2 ;  /* 0x0020a80201007387 */ /* 0x0003e20000100800 */
[----:B--2---:R-:W-:-:S03]  /*ec20*/  IADD3.X R3, R11, UR35, RZ, P1, !PT ;  /* 0x000000230b037c10 */ /* 0x004fc60008ffe4ff */
[----:B------:R2:W-:Y:S01]  /*ec30*/  STL [R1+0x20b0], R0 ;  /* 0x0020b00001007387 */ /* 0x0005e20000100800 */
[----:B-1----:R-:W-:-:S03]  /*ec40*/  IADD3.X R2, R10, UR35, RZ, P0, !PT ;  /* 0x000000230a027c10 */ /* 0x002fc600087fe4ff */
[----:B------:R1:W-:Y:S01]  /*ec50*/  STL [R1+0x20b8], R3 ;  /* 0x0020b80301007387 */ /* 0x0003e20000100800 */
[----:B--2---:R-:W-:-:S03]  /*ec60*/  IADD3.X R0, R9, UR35, RZ, P6, !PT ;  /* 0x0000002309007c10 */ /* 0x004fc6000b7fe4ff */
        /* <DEDUP_REMOVED lines=299> */
[----:B------:R2:W-:Y:S01]  /*ff20*/  STL [R1+0x22d0], R2 ;  /* 0x0022d00201007387 */ /* 0x0005e20000100800 */
[----:B------:R-:W3:Y:S01]  /*ff30*/  S2R R26, SR_TID.X ;  /* 0x00000000001a7919 */ /* 0x000ee20000002100 */
[----:B------:R-:W-:Y:S01]  /*ff40*/  UIMAD UR7, UR7, 0x32, URZ ;  /* 0x00000032070778a4 */ /* 0x000fe2000f8e023f */
[----:B-1----:R-:W-:Y:S01]  /*ff50*/  IADD3.X R3, R14, UR35, RZ, P4, !PT ;  /* 0x000000230e037c10 */ /* 0x002fe2000a7fe4ff */
[----:B------:R-:W-:Y:S01]  /*ff60*/  ULDC UR8, c[0x0][0x238] ;  /* 0x00008e0000087ab9 */ /* 0x000fe20000000800 */
[----:B------:R1:W-:Y:S01]  /*ff70*/  STL [R1+0x230c], R0 ;  /* 0x00230c0001007387 */ /* 0x0003e20000100800 */
[----:B--2---:R-:W-:Y:S02]  /*ff80*/  IADD3.X R2, R13, UR35, RZ, P3, !PT ;  /* 0x000000230d027c10 */ /* 0x004fe40009ffe4ff */
[----:B-1----:R-:W-:-:S05]  /*ff90*/  IADD3.X R0, R15, UR35, RZ, P5, !PT ;  /* 0x000000230f007c10 */ /* 0x002fca000affe4ff */
        /* <DEDUP_REMOVED lines=14> */
[----:B----4-:R-:W-:-:S03]  /*10080*/  IADD3 R0, P4, R22, UR9, RZ ;  /* 0x0000000916007c10 */ /* 0x010fc6000ff9e0ff */
[----:B------:R2:W-:Y:S01]  /*10090*/  STL [R1+0x231c], R2 ;  /* 0x00231c0201007387 */ /* 0x0005e20000100800 */
[----:B------:R-:W-:-:S03]  /*100a0*/  USHF.R.S32.HI UR35, URZ, 0x1f, UR9 ;  /* 0x0000001f3f237899 */ /* 0x000fc60008011409 */
[----:B------:R4:W-:Y:S01]  /*100b0*/  STL [R1+0x2324], R0 ;  /* 0x0023240001007387 */ /* 0x0009e20000100800 */
[----:B-1----:R-:W-:Y:S02]  /*100c0*/  IADD3 R3, P3, R21, UR9, RZ ;  /* 0x0000000915037c10 */ /* 0x002fe4000ff7e0ff */
[----:B--2---:R-:W-:-:S03]  /*100d0*/  IADD3 R2, P2, R20, UR9, RZ ;  /* 0x0000000914027c10 */ /* 0x004fc6000ff5e0ff */
[----:B------:R1:W-:Y:S01]  /*100e0*/  STL [R1+0x232c], R3 ;  /* 0x00232c0301007387 */ /* 0x0003e20000100800 */
[----:B----4-:R-:W-:-:S03]  /*100f0*/  IADD3 R0, P1, R19, UR9, RZ ;  /* 0x0000000913007c10 */ /* 0x010fc6000ff3e0ff */
[----:B------:R2:W-:Y:S04]  /*10100*/  STL [R1+0x2334], R2 ;  /* 0x0023340201007387 */ /* 0x0005e80000100800 */
[----:B------:R4:W-:Y:S01]  /*10110*/  STL [R1+0x233c], R0 ;  /* 0x00233c0001007387 */ /* 0x0009e20000100800 */
[----:B-1----:R-:W-:Y:S02]  /*10120*/  IADD3 R3, P0, R18, UR9, RZ ;  /* 0x0000000912037c10 */ /* 0x002fe4000ff1e0ff */
[----:B--2---:R-:W-:-:S03]  /*10130*/  IADD3.X R2, R17, UR35, RZ, P6, !PT ;  /* 0x0000002311027c10 */ /* 0x004fc6000b7fe4ff */
[----:B------:R1:W-:Y:S01]  /*10140*/  STL [R1+0x2344], R3 ;  /* 0x0023440301007387 */ /* 0x0003e20000100800 */
[----:B----4-:R-:W-:-:S03]  /*10150*/  IADD3 R0, P6, R16, UR9, RZ ;  /* 0x0000000910007c10 */ /* 0x010fc6000ffde0ff */
        /* <DEDUP_REMOVED lines=561> */
[----:B------:R-:W-:Y:S01]  /*12470*/  USHF.L.U32 UR24, UR24, 0x5, URZ ;  /* 0x0000000518187899 */ /* 0x000fe2000800063f */
        /* <DEDUP_REMOVED lines=315> */
[----:B0-----:R-:W-:Y:S01]  /*13830*/  VIADD R29, R29, 0x7f ;  /* 0x0000007f1d1d7836 */ /* 0x001fe20000000000 */
[----:B------:R-:W-:Y:S01]  /*13840*/  ULDC UR38, c[0x0][0x238] ;  /* 0x00008e0000267ab9 */ /* 0x000fe20000000800 */
[----:B------:R0:W-:Y:S01]  /*13850*/  STL [R1+0x298c], R0 ;  /* 0x00298c0001007387 */ /* 0x0001e20000100800 */
[----:B-1----:R-:W-:Y:S02]  /*13860*/  IADD3.X R3, R14, UR35, RZ, P4, !PT ;  /* 0x000000230e037c10 */ /* 0x002fe4000a7fe4ff */
[----:B0-----:R-:W-:Y:S02]  /*13870*/  IADD3.X R0, R15, UR35, RZ, P5, !PT ;  /* 0x000000230f007c10 */ /* 0x001fe4000affe4ff */
[----:B------:R-:W-:-:S03]  /*13880*/  IADD3.X R2, R13, UR35, RZ, P3, !PT ;  /* 0x000000230d027c10 */ /* 0x000fc60009ffe4ff */
[----:B------:R0:W-:Y:S04]  /*13890*/  STL [R1+0x2958], R0 ;  /* 0x0029580001007387 */ /* 0x0001e80000100800 */
[----:B------:R1:W-:Y:S01]  /*138a0*/  STL [R1+0x2960], R3 ;  /* 0x0029600301007387 */ /* 0x0003e20000100800 */
[----:B0-----:R-:W-:-:S03]  /*138b0*/  IADD3.X R0, R12, UR35, RZ, P2, !PT ;  /* 0x000000230c007c10 */ /* 0x001fc600097fe4ff */
[----:B------:R0:W-:Y:S01]  /*138c0*/  STL [R1+0x2968], R2 ;  /* 0x0029680201007387 */ /* 0x0001e20000100800 */
[----:B-1----:R-:W-:-:S03]  /*138d0*/  IADD3.X R3, R11, UR35, RZ, P1, !PT ;  /* 0x000000230b037c10 */ /* 0x002fc60008ffe4ff */
[----:B------:R1:W-:Y:S01]  /*138e0*/  STL [R1+0x2970], R0 ;  /* 0x0029700001007387 */ /* 0x0003e20000100800 */
[----:B0-----:R-:W-:-:S03]  /*138f0*/  IADD3.X R2, R10, UR35, RZ, P0, !PT ;  /* 0x000000230a027c10 */ /* 0x001fc600087fe4ff */
[----:B------:R0:W-:Y:S01]  /*13900*/  STL [R1+0x2978], R3 ;  /* 0x0029780301007387 */ /* 0x0001e20000100800 */
[----:B-1----:R-:W-:-:S03]  /*13910*/  IADD3.X R0, R9, UR35, RZ, P6, !PT ;  /* 0x0000002309007c10 */ /* 0x002fc6000b7fe4ff */
[----:B------:R1:W-:Y:S04]  /*13920*/  STL [R1+0x2980], R2 ;  /* 0x0029800201007387 */ /* 0x0003e80000100800 */
[----:B------:R2:W-:Y:S01]  /*13930*/  STL [R1+0x2988], R0 ;  /* 0x0029880001007387 */ /* 0x0005e20000100800 */
[----:B0-----:R-:W-:Y:S02]  /*13940*/  IADD3 R3, P6, R24, UR39, RZ ;  /* 0x0000002718037c10 */ /* 0x001fe4000ffde0ff */
[----:B-1----:R-:W-:-:S03]  /*13950*/  IADD3 R2, P5, R23, UR39, RZ ;  /* 0x0000002717027c10 */ /* 0x002fc6000ffbe0ff */
[----:B------:R0:W-:Y:S01]  /*13960*/  STL [R1+0x2994], R3 ;  /* 0x0029940301007387 */ /* 0x0001e20000100800 */
[----:B--2---:R-:W-:-:S03]  /*13970*/  IADD3 R0, P4, R22, UR39, RZ ;  /* 0x0000002716007c10 */ /* 0x004fc6000ff9e0ff */
[----:B------:R1:W-:Y:S01]  /*13980*/  STL [R1+0x299c], R2 ;  /* 0x00299c0201007387 */ /* 0x0003e20000100800 */
[----:B------:R-:W-:-:S03]  /*13990*/  USHF.R.S32.HI UR35, URZ, 0x1f, UR39 ;  /* 0x0000001f3f237899 */ /* 0x000fc60008011427 */
[----:B------:R2:W-:Y:S01]  /*139a0*/  STL [R1+0x29a4], R0 ;  /* 0x0029a40001007387 */ /* 0x0005e20000100800 */
[----:B0-----:R-:W-:Y:S02]  /*139b0*/  IADD3 R3, P3, R21, UR39, RZ ;  /* 0x0000002715037c10 */ /* 0x001fe4000ff7e0ff */
[----:B-1----:R-:W-:-:S03]  /*139c0*/  IADD3 R2, P2, R20, UR39, RZ ;  /* 0x0000002714027c10 */ /* 0x002fc6000ff5e0ff */
[----:B------:R0:W-:Y:S01]  /*139d0*/  STL [R1+0x29ac], R3 ;  /* 0x0029ac0301007387 */ /* 0x0001e20000100800 */
[----:B--2---:R-:W-:-:S03]  /*139e0*/  IADD3 R0, P1, R19, UR39, RZ ;  /* 0x0000002713007c10 */ /* 0x004fc6000ff3e0ff */
[----:B------:R1:W-:Y:S04]  /*139f0*/  STL [R1+0x29b4], R2 ;  /* 0x0029b40201007387 */ /* 0x0003e80000100800 */
[----:B------:R2:W-:Y:S01]  /*13a00*/  STL [R1+0x29bc], R0 ;  /* 0x0029bc0001007387 */ /* 0x0005e20000100800 */
[----:B0-----:R-:W-:Y:S02]  /*13a10*/  IADD3 R3, P0, R18, UR39, RZ ;  /* 0x0000002712037c10 */ /* 0x001fe4000ff1e0ff */
[----:B-1----:R-:W-:-:S03]  /*13a20*/  IADD3.X R2, R17, UR35, RZ, P6, !PT ;  /* 0x0000002311027c10 */ /* 0x002fc6000b7fe4ff */
[----:B------:R0:W-:Y:S01]  /*13a30*/  STL [R1+0x29c4], R3 ;  /* 0x0029c40301007387 */ /* 0x0001e20000100800 */
[----:B--2---:R-:W-:-:S03]  /*13a40*/  IADD3 R0, P6, R16, UR39, RZ ;  /* 0x0000002710007c10 */ /* 0x004fc6000ffde0ff */
[----:B------:R-:W-:Y:S01]  /*13a50*/  STL [R1+0x2990], R2 ;  /* 0x0029900201007387 */ /* 0x000fe20000100800 */
[----:B------:R-:W-:Y:S01]  /*13a60*/  UIMAD UR38, UR38, 0x16, URZ ;  /* 0x00000016262678a4 */ /* 0x000fe2000f8e023f */
[----:B------:R-:W-:Y:S02]  /*13a70*/  ULDC UR39, c[0x0][0x238] ;  /* 0x00008e0000277ab9 */ /* 0x000fe40000000800 */
[----:B------:R1:W-:Y:S01]  /*13a80*/  STL [R1+0x29cc], R0 ;  /* 0x0029cc0001007387 */ /* 0x0003e20000100800 */
[----:B0-----:R-:W-:Y:S02]  /*13a90*/  IADD3.X R3, R14, UR35, RZ, P4, !PT ;  /* 0x000000230e037c10 */ /* 0x001fe4000a7fe4ff */
[----:B-1----:R-:W-:Y:S02]  /*13aa0*/  IADD3.X R0, R15, UR35, RZ, P5, !PT ;  /* 0x000000230f007c10 */ /* 0x002fe4000affe4ff */
        /* <DEDUP_REMOVED lines=205> */
[----:B------:R-:W-:Y:S01]  /*14780*/  USHF.L.U32 UR44, UR44, 0x4, URZ ;  /* 0x000000042c2c7899 */ /* 0x000fe2000800063f */
        /* <DEDUP_REMOVED lines=524> */
[----:B------:R-:W-:-:S03]  /*16850*/  ULDC UR59, c[0x0][0x238] ;  /* 0x00008e00003b7ab9 */ /* 0x000fc60000000800 */
        /* <DEDUP_REMOVED lines=32> */
[----:B------:R1:W-:Y:S01]  /*16a60*/  STL [R1+0x2f10], R2 ;  /* 0x002f100201007387 */ /* 0x0003e20000100800 */
[----:B------:R-:W-:-:S03]  /*16a70*/  ULDC UR60, c[0x0][0x238] ;  /* 0x00008e00003c7ab9 */ /* 0x000fc60000000800 */
[----:B------:R2:W-:Y:S01]  /*16a80*/  STL [R1+0x2f4c], R0 ;  /* 0x002f4c0001007387 */ /* 0x0005e20000100800 */
[----:B0-----:R-:W-:Y:S02]  /*16a90*/  IADD3.X R3, R14, UR35, RZ, P4, !PT ;  /* 0x000000230e037c10 */ /* 0x001fe4000a7fe4ff */
[----:B-1----:R-:W-:Y:S02]  /*16aa0*/  IADD3.X R2, R13, UR35, RZ, P3, !PT ;  /* 0x000000230d027c10 */ /* 0x002fe40009ffe4ff */
[----:B--2---:R-:W-:-:S05]  /*16ab0*/  IADD3.X R0, R15, UR35, RZ, P5, !PT ;  /* 0x000000230f007c10 */ /* 0x004fca000affe4ff */
        /* <DEDUP_REMOVED lines=12> */
[----:B-1----:R-:W-:Y:S02]  /*16b80*/  IADD3 R2, P6, R24, UR5, RZ ;  /* 0x0000000518027c10 */ /* 0x002fe4000ffde0ff */
[----:B--2---:R-:W-:-:S03]  /*16b90*/  IADD3 R0, P4, R22, UR5, RZ ;  /* 0x0000000516007c10 */ /* 0x004fc6000ff9e0ff */
[----:B------:R0:W-:Y:S01]  /*16ba0*/  STL [R1+0x2f54], R2 ;  /* 0x002f540201007387 */ /* 0x0001e20000100800 */
[----:B------:R-:W-:-:S03]  /*16bb0*/  USHF.R.S32.HI UR35, URZ, 0x1f, UR5 ;  /* 0x0000001f3f237899 */ /* 0x000fc60008011405 */
[----:B------:R1:W-:Y:S04]  /*16bc0*/  STL [R1+0x2f5c], R3 ;  /* 0x002f5c0301007387 */ /* 0x0003e80000100800 */
[----:B------:R2:W-:Y:S01]  /*16bd0*/  STL [R1+0x2f64], R0 ;  /* 0x002f640001007387 */ /* 0x0005e20000100800 */
[----:B0-----:R-:W-:Y:S02]  /*16be0*/  IADD3 R2, P3, R21, UR5, RZ ;  /* 0x0000000515027c10 */ /* 0x001fe4000ff7e0ff */
[----:B-1----:R-:W-:-:S03]  /*16bf0*/  IADD3 R3, P2, R20, UR5, RZ ;  /* 0x0000000514037c10 */ /* 0x002fc6000ff5e0ff */
[----:B------:R0:W-:Y:S01]  /*16c00*/  STL [R1+0x2f6c], R2 ;  /* 0x002f6c0201007387 */ /* 0x0001e20000100800 */
[----:B--2---:R-:W-:-:S03]  /*16c10*/  IADD3 R0, P1, R19, UR5, RZ ;  /* 0x0000000513007c10 */ /* 0x004fc6000ff3e0ff */
[----:B------:R-:W-:Y:S04]  /*16c20*/  STL [R1+0x2f74], R3 ;  /* 0x002f740301007387 */ /* 0x000fe80000100800 */
[----:B------:R1:W-:Y:S01]  /*16c30*/  STL [R1+0x2f7c], R0 ;  /* 0x002f7c0001007387 */ /* 0x0003e20000100800 */
[----:B0-----:R-:W-:Y:S02]  /*16c40*/  IADD3 R2, P0, R18, UR5, RZ ;  /* 0x0000000512027c10 */ /* 0x001fe4000ff1e0ff */
[----:B-1----:R-:W-:-:S03]  /*16c50*/  IADD3.X R0, R17, UR35, RZ, P6, !PT ;  /* 0x0000002311007c10 */ /* 0x002fc6000b7fe4ff */
[----:B------:R-:W-:Y:S04]  /*16c60*/  STL [R1+0x2f84], R2 ;  /* 0x002f840201007387 */ /* 0x000fe80000100800 */
[----:B------:R0:W-:Y:S02]  /*16c70*/  STL [R1+0x2f50], R0 ;  /* 0x002f500001007387 */ /* 0x0001e40000100800 */
[----:B0-----:R-:W-:Y:S01]  /*16c80*/  IADD3 R0, P6, R16, UR5, RZ ;  /* 0x0000000510007c10 */ /* 0x001fe2000ffde0ff */
[----:B------:R-:W-:-:S04]  /*16c90*/  ULDC UR5, c[0x0][0x238] ;  /* 0x00008e0000057ab9 */ /* 0x000fc80000000800 */
[----:B------:R0:W-:Y:S01]  /*16ca0*/  STL [R1+0x2f8c], R0 ;  /* 0x002f8c0001007387 */ /* 0x0001e20000100800 */
[----:B------:R-:W-:Y:S02]  /*16cb0*/  IADD3.X R5, R14, UR35, RZ, P4, !PT ;  /* 0x000000230e057c10 */ /* 0x000fe4000a7fe4ff */
[----:B------:R-:W-:Y:S02]  /*16cc0*/  IADD3.X R4, R13, UR35, RZ, P3, !PT ;  /* 0x000000230d047c10 */ /* 0x000fe40009ffe4ff */
[----:B0-----:R-:W-:-:S05]  /*16cd0*/  IADD3.X R0, R15, UR35, RZ, P5, !PT ;  /* 0x000000230f007c10 */ /* 0x001fca000affe4ff */
        /* <DEDUP_REMOVED lines=13> */
[----:B--2---:R-:W-:Y:S01]  /*16db0*/  IADD3 R0, P5, R23, UR6, RZ ;  /* 0x0000000617007c10 */ /* 0x004fe2000ffbe0ff */
        /* <DEDUP_REMOVED lines=15> */
[----:B------:R-:W-:Y:S01]  /*16eb0*/  IADD3.X R6, R14, UR35, RZ, P4, !PT ;  /* 0x000000230e067c10 */ /* 0x000fe2000a7fe4ff */
[----:B------:R-:W-:Y:S02]  /*16ec0*/  ULDC UR6, c[0x0][0x238] ;  /* 0x00008e0000067ab9 */ /* 0x000fe40000000800 */
[----:B------:R1:W-:Y:S01]  /*16ed0*/  STL [R1+0x2fcc], R4 ;  /* 0x002fcc0401007387 */ /* 0x0003e20000100800 */
[----:B0-----:R-:W-:Y:S02]  /*16ee0*/  IADD3.X R5, R13, UR35, RZ, P3, !PT ;  /* 0x000000230d057c10 */ /* 0x001fe40009ffe4ff */
[----:B-1----:R-:W-:-:S05]  /*16ef0*/  IADD3.X R4, R15, UR35, RZ, P5, !PT ;  /* 0x000000230f047c10 */ /* 0x002fca000affe4ff */
        /* <DEDUP_REMOVED lines=9> */
[----:B------:R1:W-:Y:S01]  /*16f90*/  STL [R1+0x2fc0], R5 ;  /* 0x002fc00501007387 */ /* 0x0003e20000100800 */
[----:B---3--:R-:W-:-:S03]  /*16fa0*/  LOP3.LUT R3, R26, 0x3, RZ, 0xc0, !PT ;  /* 0x000000031a037812 */ /* 0x008fc600078ec0ff */
[----:B------:R2:W-:Y:S01]  /*16fb0*/  STL [R1+0x2fc8], R4 ;  /* 0x002fc80401007387 */ /* 0x0005e20000100800 */
[----:B0-----:R-:W-:Y:S02]  /*16fc0*/  IADD3 R6, P6, R24, UR7, RZ ;  /* 0x0000000718067c10 */ /* 0x001fe4000ffde0ff */
[----:B-1----:R-:W-:-:S03]  /*16fd0*/  IADD3 R5, P5, R23, UR7, RZ ;  /* 0x0000000717057c10 */ /* 0x002fc6000ffbe0ff */
[----:B------:R0:W-:Y:S01]  /*16fe0*/  STL [R1+0x2fd4], R6 ;  /* 0x002fd40601007387 */ /* 0x0001e20000100800 */
[----:B--2---:R-:W-:-:S03]  /*16ff0*/  IADD3 R4, P4, R22, UR7, RZ ;  /* 0x0000000716047c10 */ /* 0x004fc6000ff9e0ff */
[----:B------:R1:W-:Y:S01]  /*17000*/  STL [R1+0x2fdc], R5 ;  /* 0x002fdc0501007387 */ /* 0x0003e20000100800 */
[----:B------:R-:W-:Y:S01]  /*17010*/  SHF.R.U32.HI R0, RZ, 0x2, R26 ;  /* 0x00000002ff007819 */ /* 0x000fe2000001161a */
[----:B------:R-:W-:Y:S02]  /*17020*/  USHF.R.S32.HI UR35, URZ, 0x1f, UR7 ;  /* 0x0000001f3f237899 */ /* 0x000fe40008011407 */
[----:B------:R2:W-:Y:S01]  /*17030*/  STL [R1+0x2fe4], R4 ;  /* 0x002fe40401007387 */ /* 0x0005e20000100800 */
[----:B0-----:R-:W-:Y:S01]  /*17040*/  IADD3 R6, P3, R21, UR7, RZ ;  /* 0x0000000715067c10 */ /* 0x001fe2000ff7e0ff */
[----:B------:R-:W-:Y:S01]  /*17050*/  IMAD R3, R3, 0x420, RZ ;  /* 0x0000042003037824 */ /* 0x000fe200078e02ff */
[----:B-1----:R-:W-:-:S03]  /*17060*/  IADD3 R5, P2, R20, UR7, RZ ;  /* 0x0000000714057c10 */ /* 0x002fc6000ff5e0ff */
[----:B------:R0:W-:Y:S01]  /*17070*/  STL [R1+0x2fec], R6 ;  /* 0x002fec0601007387 */ /* 0x0001e20000100800 */
[----:B------:R-:W-:Y:S02]  /*17080*/  SGXT.U32 R0, R0, 0x3 ;  /* 0x000000030000781a */ /* 0x000fe40000000000 */
[----:B--2---:R-:W-:Y:S01]  /*17090*/  IADD3 R4, P1, R19, UR7, RZ ;  /* 0x0000000713047c10 */ /* 0x004fe2000ff3e0ff */
[----:B------:R1:W-:Y:S01]  /*170a0*/  STL [R1+0x2ff4], R5 ;  /* 0x002ff40501007387 */ /* 0x0003e20000100800 */
[----:B------:R-:W-:-:S03]  /*170b0*/  LOP3.LUT R0, R3, R0, RZ, 0xfc, !PT ;  /* 0x0000000003007212 */ /* 0x000fc600078efcff */
[----:B------:R2:W-:Y:S01]  /*170c0*/  STL [R1+0x2ffc], R4 ;  /* 0x002ffc0401007387 */ /* 0x0005e20000100800 */
[----:B0-----:R-:W-:Y:S02]  /*170d0*/  IADD3 R6, P0, R18, UR7, RZ ;  /* 0x0000000712067c10 */ /* 0x001fe4000ff1e0ff */
[----:B------:R-:W-:Y:S02]  /*170e0*/  IADD3.X R3, R15, UR35, RZ, P5, !PT ;  /* 0x000000230f037c10 */ /* 0x000fe4000affe4ff */
[----:B-1----:R-:W-:Y:S01]  /*170f0*/  IADD3.X R5, R17, UR35, RZ, P6, !PT ;  /* 0x0000002311057c10 */ /* 0x002fe2000b7fe4ff */
[----:B------:R-:W-:Y:S01]  /*17100*/  STL [R1+0x3004], R6 ;  /* 0x0030040601007387 */ /* 0x000fe20000100800 */
[----:B--2---:R-:W-:-:S03]  /*17110*/  IADD3 R4, P6, R16, UR7, RZ ;  /* 0x0000000710047c10 */ /* 0x004fc6000ffde0ff */
[----:B------:R0:W-:Y:S01]  /*17120*/  STL [R1+0x2fd0], R5 ;  /* 0x002fd00501007387 */ /* 0x0001e20000100800 */
[----:B------:R-:W-:Y:S01]  /*17130*/  SHF.R.S32.HI R2, RZ, 0x1f, R29 ;  /* 0x0000001fff027819 */ /* 0x000fe2000001141d */
[----:B------:R-:W-:Y:S02]  /*17140*/  ULDC UR7, c[0x0][0x238] ;  /* 0x00008e0000077ab9 */ /* 0x000fe40000000800 */
[----:B------:R1:W-:Y:S04]  /*17150*/  STL [R1+0x300c], R4 ;  /* 0x00300c0401007387 */ /* 0x0003e80000100800 */
[----:B------:R2:W-:Y:S01]  /*17160*/  STL [R1+0x2fd8], R3 ;  /* 0x002fd80301007387 */ /* 0x0005e20000100800 */
[----:B0-----:R-:W-:Y:S02]  /*17170*/  IADD3.X R5, R14, UR35, RZ, P4, !PT ;  /* 0x000000230e057c10 */ /* 0x001fe4000a7fe4ff */
[----:B-1----:R-:W-:-:S03]  /*17180*/  IADD3.X R4, R13, UR35, RZ, P3, !PT ;  /* 0x000000230d047c10 */ /* 0x002fc60009ffe4ff */
[----:B------:R0:W-:Y:S01]  /*17190*/  STL [R1+0x2fe0], R5 ;  /* 0x002fe00501007387 */ /* 0x0001e20000100800 */
[----:B--2---:R-:W-:-:S03]  /*171a0*/  IADD3.X R3, R12, UR35, RZ, P2, !PT ;  /* 0x000000230c037c10 */ /* 0x004fc600097fe4ff */
        /* <DEDUP_REMOVED lines=61> */
[----:B------:R-:W-:Y:S02]  /*17580*/  USHF.R.S32.HI UR58, URZ, 0x1f, UR58 ;  /* 0x0000001f3f3a7899 */ /* 0x000fe4000801143a */
[----:B------:R1:W-:Y:S01]  /*17590*/  STL [R1+0x308c], R5 ;  /* 0x00308c0501007387 */ /* 0x0003e20000100800 */
[----:B------:R-:W-:Y:S01]  /*175a0*/  LOP3.LUT R3, R26, 0x7, RZ, 0xc0, !PT ;  /* 0x000000071a037812 */ /* 0x000fe200078ec0ff */
[----:B------:R-:W-:Y:S01]  /*175b0*/  ULDC UR9, c[0x0][0x238] ;  /* 0x00008e0000097ab9 */ /* 0x000fe20000000800 */
        /* <DEDUP_REMOVED lines=24> */
[----:B------:R1:W-:Y:S01]  /*17740*/  STL [R1+0x30b4], R6 ;  /* 0x0030b40601007387 */ /* 0x0003e20000100800 */
[----:B------:R-:W-:-:S03]  /*17750*/  IMAD.SHL.U32 R4, R26, 0x2, RZ ;  /* 0x000000021a047824 */ /* 0x000fc600078e00ff */
[----:B------:R2:W-:Y:S01]  /*17760*/  STL [R1+0x30bc], R5 ;  /* 0x0030bc0501007387 */ /* 0x0005e20000100800 */
[----:B0-----:R-:W-:Y:S01]  /*17770*/  IADD3 R7, P0, R18, UR10, RZ ;  /* 0x0000000a12077c10 */ /* 0x001fe2000ff1e0ff */
[----:B------:R-:W-:Y:S01]  /*17780*/  IMAD R3, R3, 0x90, RZ ;  /* 0x0000009003037824 */ /* 0x000fe200078e02ff */
[----:B-1----:R-:W-:-:S03]  /*17790*/  IADD3.X R6, R17, UR35, RZ, P6, !PT ;  /* 0x0000002311067c10 */ /* 0x002fc6000b7fe4ff */
[----:B------:R-:W-:Y:S01]  /*177a0*/  STL [R1+0x30c4], R7 ;  /* 0x0030c40701007387 */ /* 0x000fe20000100800 */
[----:B--2---:R-:W-:-:S03]  /*177b0*/  IADD3 R5, P6, R16, UR10, RZ ;  /* 0x0000000a10057c10 */ /* 0x004fc6000ffde0ff */
[----:B------:R-:W-:Y:S01]  /*177c0*/  STL [R1+0x3090], R6 ;  /* 0x0030900601007387 */ /* 0x000fe20000100800 */
[----:B------:R-:W-:Y:S01]  /*177d0*/  LOP3.LUT R3, R3, 0x30, R4, 0x78, !PT ;  /* 0x0000003003037812 */ /* 0x000fe200078e7804 */
[----:B------:R-:W-:Y:S02]  /*177e0*/  ULDC UR10, c[0x0][0x238] ;  /* 0x00008e00000a7ab9 */ /* 0x000fe40000000800 */
[----:B------:R0:W-:Y:S01]  /*177f0*/  STL [R1+0x30cc], R5 ;  /* 0x0030cc0501007387 */ /* 0x0001e20000100800 */
[----:B------:R-:W-:Y:S02]  /*17800*/  IADD3.X R4, R14, UR35, RZ, P4, !PT ;  /* 0x000000230e047c10 */ /* 0x000fe4000a7fe4ff */
[----:B0-----:R-:W-:-:S05]  /*17810*/  IADD3.X R5, R15, UR35, RZ, P5, !PT ;  /* 0x000000230f057c10 */ /* 0x001fca000affe4ff */
[----:B------:R0:W-:Y:S04]  /*17820*/  STL [R1+0x3098], R5 ;  /* 0x0030980501007387 */ /* 0x0001e80000100800 */
[----:B------:R1:W-:Y:S01]  /*17830*/  STL [R1+0x30a0], R4 ;  /* 0x0030a00401007387 */ /* 0x0003e20000100800 */
[----:B------:R-:W-:Y:S02]  /*17840*/  IADD3.X R6, R11, UR35, RZ, P1, !PT ;  /* 0x000000230b067c10 */ /* 0x000fe40008ffe4ff */
[----:B0-----:R-:W-:Y:S02]  /*17850*/  IADD3.X R5, R13, UR35, RZ, P3, !PT ;  /* 0x000000230d057c10 */ /* 0x001fe40009ffe4ff */
[----:B-1----:R-:W-:-:S03]  /*17860*/  IADD3.X R4, R12, UR35, RZ, P2, !PT ;  /* 0x000000230c047c10 */ /* 0x002fc600097fe4ff */
[----:B------:R0:W-:Y:S04]  /*17870*/  STL [R1+0x30a8], R5 ;  /* 0x0030a80501007387 */ /* 0x0001e80000100800 */
        /* <DEDUP_REMOVED lines=21> */
[----:B------:R-:W-:Y:S01]  /*179d0*/  STL [R1+0x3104], R6 ;  /* 0x0031040601007387 */ /* 0x000fe20000100800 */
[----:B--2---:R-:W-:-:S03]  /*179e0*/  IADD3 R4, P6, R16, UR11, RZ ;  /* 0x0000000b10047c10 */ /* 0x004fc6000ffde0ff */
[----:B------:R-:W-:Y:S01]  /*179f0*/  STL [R1+0x30d0], R5 ;  /* 0x0030d00501007387 */ /* 0x000fe20000100800 */
[----:B------:R-:W-:Y:S01]  /*17a00*/  LEA.HI R2, R2, R29, RZ, 0x7 ;  /* 0x0000001d02027211 */ /* 0x000fe200078f38ff */
[----:B------:R-:W-:Y:S02]  /*17a10*/  ULDC UR11, c[0x0][0x238] ;  /* 0x00008e00000b7ab9 */ /* 0x000fe40000000800 */
[----:B------:R0:W-:Y:S04]  /*17a20*/  STL [R1+0x310c], R4 ;  /* 0x00310c0401007387 */ /* 0x0001e80000100800 */
        /* <DEDUP_REMOVED lines=504> */
[----:B------:R-:W-:Y:S01]  /*199b0*/  STL [R1+0xb6c], RZ ;  /* 0x000b6cff01007387 */ /* 0x000fe20000100800 */
[----:B0-----:R-:W-:-:S03]  /*199c0*/  IADD3.X R4, R15, UR35, RZ, P5, !PT ;  /* 0x000000230f047c10 */ /* 0x001fc6000affe4ff */
[----:B------:R-:W-:Y:S04]  /*199d0*/  STL [R1+0xc80], RZ ;  /* 0x000c80ff01007387 */ /* 0x000fe80000100800 */
[----:B------:R-:W-:Y:S04]  /*199e0*/  STL [R1+0xc84], RZ ;  /* 0x000c84ff01007387 */ /* 0x000fe80000100800 */
[----:B------:R-:W-:Y:S04]  /*199f0*/  STL [R1+0xc88], RZ ;  /* 0x000c88ff01007387 */ /* 0x000fe80000100800 */
[----:B------:R-:W-:Y:S01]  /*19a00*/  STL [R1+0xc8c], RZ ;  /* 0x000c8cff01007387 */ /* 0x000fe20000100800 */
[----:B------:R-:W-:-:S03]  /*19a10*/  IADD3.X R6, R14, UR35, RZ, P4, !PT ;  /* 0x000000230e067c10 */ /* 0x000fc6000a7fe4ff */
[----:B------:R-:W-:Y:S01]  /*19a20*/  STL [R1+0xbf0], RZ ;  /* 0x000bf0ff01007387 */ /* 0x000fe20000100800 */
[----:B------:R-:W-:-:S03]  /*19a30*/  IADD3.X R5, R13, UR35, RZ, P3, !PT ;  /* 0x000000230d057c10 */ /* 0x000fc60009ffe4ff */
[----:B------:R-:W-:Y:S04]  /*19a40*/  STL [R1+0xbf4], RZ ;  /* 0x000bf4ff01007387 */ /* 0x000fe80000100800 */
[----:B------:R-:W-:Y:S04]  /*19a50*/  STL [R1+0xbf8], RZ ;  /* 0x000bf8ff01007387 */ /* 0x000fe80000100800 */
[----:B------:R-:W-:Y:S04]  /*19a60*/  STL [R1+0xbfc], RZ ;  /* 0x000bfcff01007387 */ /* 0x000fe80000100800 */
        /* <DEDUP_REMOVED lines=11> */
[----:B0-----:R-:W-:Y:S01]  /*19b20*/  IADD3 R6, P6, R24, UR12, RZ ;  /* 0x0000000c18067c10 */ /* 0x001fe2000ffde0ff */
[----:B------:R-:W-:Y:S02]  /*19b30*/  USHF.R.S32.HI UR35, URZ, 0x1f, UR12 ;  /* 0x0000001f3f237899 */ /* 0x000fe4000801140c */
[----:B-1----:R-:W-:Y:S02]  /*19b40*/  IADD3 R5, P4, R22, UR12, RZ ;  /* 0x0000000c16057c10 */ /* 0x002fe4000ff9e0ff */
[----:B--2---:R-:W-:Y:S01]  /*19b50*/  IADD3 R4, P5, R23, UR12, RZ ;  /* 0x0000000c17047c10 */ /* 0x004fe2000ffbe0ff */
[----:B------:R0:W-:Y:S04]  /*19b60*/  STL [R1+0x3114], R6 ;  /* 0x0031140601007387 */ /* 0x0001e80000100800 */
[----:B------:R1:W-:Y:S01]  /*19b70*/  STL [R1+0x311c], R4 ;  /* 0x00311c0401007387 */ /* 0x0003e20000100800 */
[----:B0-----:R-:W-:-:S03]  /*19b80*/  IADD3 R6, P3, R21, UR12, RZ ;  /* 0x0000000c15067c10 */ /* 0x001fc6000ff7e0ff */
[----:B------:R0:W-:Y:S01]  /*19b90*/  STL [R1+0x3124], R5 ;  /* 0x0031240501007387 */ /* 0x0001e20000100800 */
[----:B-1----:R-:W-:-:S03]  /*19ba0*/  IADD3 R4, P2, R20, UR12, RZ ;  /* 0x0000000c14047c10 */ /* 0x002fc6000ff5e0ff */
[----:B------:R1:W-:Y:S04]  /*19bb0*/  STL [R1+0x312c], R6 ;  /* 0x00312c0601007387 */ /* 0x0003e80000100800 */
[----:B------:R2:W-:Y:S01]  /*19bc0*/  STL [R1+0x3134], R4 ;  /* 0x0031340401007387 */ /* 0x0005e20000100800 */
[----:B0-----:R-:W-:Y:S02]  /*19bd0*/  IADD3 R5, P1, R19, UR12, RZ ;  /* 0x0000000c13057c10 */ /* 0x001fe4000ff3e0ff */
[----:B-1----:R-:W-:-:S03]  /*19be0*/  IADD3 R6, P0, R18, UR12, RZ ;  /* 0x0000000c12067c10 */ /* 0x002fc6000ff1e0ff */
[----:B------:R0:W-:Y:S01]  /*19bf0*/  STL [R1+0x313c], R5 ;  /* 0x00313c0501007387 */ /* 0x0001e20000100800 */
[----:B--2---:R-:W-:-:S03]  /*19c00*/  IADD3.X R4, R17, UR35, RZ, P6, !PT ;  /* 0x0000002311047c10 */ /* 0x004fc6000b7fe4ff */
[----:B------:R1:W-:Y:S04]  /*19c10*/  STL [R1+0x3144], R6 ;  /* 0x0031440601007387 */ /* 0x0003e80000100800 */
[----:B------:R2:W-:Y:S01]  /*19c20*/  STL [R1+0x3110], R4 ;  /* 0x0031100401007387 */ /* 0x0005e20000100800 */
[----:B0-----:R-:W-:Y:S02]  /*19c30*/  IADD3 R5, P6, R16, UR12, RZ ;  /* 0x0000000c10057c10 */ /* 0x001fe4000ffde0ff */
[----:B-1----:R-:W-:Y:S02]  /*19c40*/  IADD3.X R6, R14, UR35, RZ, P4, !PT ;  /* 0x000000230e067c10 */ /* 0x002fe4000a7fe4ff */
[----:B--2---:R-:W-:Y:S01]  /*19c50*/  IADD3.X R4, R15, UR35, RZ, P5, !PT ;  /* 0x000000230f047c10 */ /* 0x004fe2000affe4ff */
[----:B------:R0:W-:Y:S04]  /*19c60*/  STL [R1+0x314c], R5 ;  /* 0x00314c0501007387 */ /* 0x0001e80000100800 */
[----:B------:R1:W-:Y:S01]  /*19c70*/  STL [R1+0x3118], R4 ;  /* 0x0031180401007387 */ /* 0x0003e20000100800 */
[----:B0-----:R-:W-:-:S03]  /*19c80*/  IADD3.X R5, R13, UR35, RZ, P3, !PT ;  /* 0x000000230d057c10 */ /* 0x001fc60009ffe4ff */
[----:B------:R0:W-:Y:S01]  /*19c90*/  STL [R1+0x3120], R6 ;  /* 0x0031200601007387 */ /* 0x0001e20000100800 */
[----:B-1----:R-:W-:-:S03]  /*19ca0*/  IADD3.X R4, R12, UR35, RZ, P2, !PT ;  /* 0x000000230c047c10 */ /* 0x002fc600097fe4ff */
        /* <DEDUP_REMOVED lines=697> */
[----:B------:R-:W-:Y:S01]  /*1c840*/  STL [R1+0x36a0], R6 ;  /* 0x0036a00601007387 */ /* 0x000fe20000100800 */
[----:B--2---:R-:W-:-:S03]  /*1c850*/  IADD3.X R4, R9, UR22, RZ, P6, !PT ;  /* 0x0000001609047c10 */ /* 0x004fc6000b7fe4ff */
[----:B------:R-:W-:Y:S01]  /*1c860*/  STL [R1+0x36a8], R5 ;  /* 0x0036a80501007387 */ /* 0x000fe20000100800 */
[----:B------:R-:W-:-:S03]  /*1c870*/  SHF.R.S32.HI R2, RZ, 0x7, R2 ;  /* 0x00000007ff027819 */ /* 0x000fc60000011402 */
[----:B------:R0:W-:Y:S01]  /*1c880*/  STL [R1+0x36b0], R4 ;  /* 0x0036b00401007387 */ /* 0x0001e20000100800 */
[C---:B------:R-:W-:Y:S02]  /*1c890*/  LOP3.LUT R2, R0.reuse, 0x60, RZ, 0x3c, !PT ;  /* 0x0000006000027812 */ /* 0x040fe400078e3cff */
[----:B------:R-:W-:Y:S02]  /*1c8a0*/  IADD3 R2, P1, R23, UR38, RZ ;  /* 0x0000002617027c10 */ /* 0x000fe4000ff3e0ff */
[----:B0-----:R-:W-:Y:S02]  /*1c8b0*/  LOP3.LUT R4, R0, 0x20, RZ, 0x3c, !PT ;  /* 0x0000002000047812 */ /* 0x001fe400078e3cff */
[----:B------:R-:W-:Y:S02]  /*1c8c0*/  LOP3.LUT R4, R3, 0x40, RZ, 0x3c, !PT ;  /* 0x0000004003047812 */ /* 0x000fe400078e3cff */
[----:B------:R-:W-:Y:S02]  /*1c8d0*/  IADD3 R3, P2, R24, UR38, RZ ;  /* 0x0000002618037c10 */ /* 0x000fe4000ff5e0ff */
[----:B------:R-:W-:Y:S01]  /*1c8e0*/  IADD3 R4, P0, R22, UR38, RZ ;  /* 0x0000002616047c10 */ /* 0x000fe2000ff1e0ff */
[----:B------:R-:W-:-:S02]  /*1c8f0*/  USHF.R.S32.HI UR12, URZ, 0x1f, UR38 ;  /* 0x0000001f3f0c7899 */ /* 0x000fc40008011426 */
        /* <DEDUP_REMOVED lines=14> */
[----:B-1----:R-:W-:-:S03]  /*1c9e0*/  IADD3.X R3, R15, UR12, RZ, P1, !PT ;  /* 0x0000000c0f037c10 */ /* 0x002fc60008ffe4ff */
[----:B------:R0:W-:Y:S01]  /*1c9f0*/  STL [R1+0x36f4], R4 ;  /* 0x0036f40401007387 */ /* 0x0001e20000100800 */
[----:B--2---:R-:W-:-:S03]  /*1ca00*/  IADD3 R2, P1, R24, UR39, RZ ;  /* 0x0000002718027c10 */ /* 0x004fc6000ff3e0ff */
[----:B------:R1:W-:Y:S04]  /*1ca10*/  STL [R1+0x36c0], R3 ;  /* 0x0036c00301007387 */ /* 0x0003e80000100800 */
[----:B------:R2:W-:Y:S01]  /*1ca20*/  STL [R1+0x36fc], R2 ;  /* 0x0036fc0201007387 */ /* 0x0005e20000100800 */
[----:B0-----:R-:W-:Y:S02]  /*1ca30*/  IADD3.X R4, R14, UR12, RZ, P0, !PT ;  /* 0x0000000c0e047c10 */ /* 0x001fe400087fe4ff */
        /* <DEDUP_REMOVED lines=14> */
[----:B--2---:R-:W-:Y:S01]  /*1cb20*/  IADD3.X R2, R10, UR12, RZ, P3, !PT ;  /* 0x0000000c0a027c10 */ /* 0x004fe20009ffe4ff */
[----:B------:R-:W-:Y:S02]  /*1cb30*/  USHF.R.S32.HI UR23, URZ, 0x1f, UR39 ;  /* 0x0000001f3f177899 */ /* 0x000fe40008011427 */
        /* <DEDUP_REMOVED lines=30> */
[----:B------:R1:W-:Y:S01]  /*1cd20*/  STL [R1+0x3720], R3 ;  /* 0x0037200301007387 */ /* 0x0003e20000100800 */
[----:B------:R-:W-:-:S03]  /*1cd30*/  USHF.R.S32.HI UR17, URZ, 0x1f, UR40 ;  /* 0x0000001f3f117899 */ /* 0x000fc60008011428 */
        /* <DEDUP_REMOVED lines=29> */
[----:B------:R1:W-:Y:S01]  /*1cf10*/  STL [R1+0x3794], R3 ;  /* 0x0037940301007387 */ /* 0x0003e20000100800 */
[----:B------:R-:W-:-:S03]  /*1cf20*/  USHF.R.S32.HI UR24, URZ, 0x1f, UR41 ;  /* 0x0000001f3f187899 */ /* 0x000fc60008011429 */
        /* <DEDUP_REMOVED lines=599> */
[----:B------:R-:W-:-:S03]  /*1f4a0*/  UIMAD UR11, UR11, 0x23, URZ ;  /* 0x000000230b0b78a4 */ /* 0x000fc6000f8e023f */
        /* <DEDUP_REMOVED lines=51> */
[----:B-1----:R-:W-:Y:S02]  /*1f7e0*/  IADD3.X R3, R10, UR37, RZ, P2, !PT ;  /* 0x000000250a037c10 */ /* 0x002fe400097fe4ff */
[----:B--2---:R-:W-:Y:S01]  /*1f7f0*/  IADD3.X R2, R9, UR37, RZ, P1, !PT ;  /* 0x0000002509027c10 */ /* 0x004fe20008ffe4ff */
[----:B------:R0:W-:Y:S04]  /*1f800*/  STL [R1+0x3c38], R4 ;  /* 0x003c380401007387 */ /* 0x0001e80000100800 */
[----:B------:R0:W-:Y:S04]  /*1f810*/  STL [R1+0x3c48], R2 ;  /* 0x003c480201007387 */ /* 0x0001e80000100800 */
[----:B------:R0:W-:Y:S01]  /*1f820*/  STL [R1+0x3c40], R3 ;  /* 0x003c400301007387 */ /* 0x0001e20000100800 */
[----:B------:R-:W-:Y:S01]  /*1f830*/  USHF.L.U32 UR61, UR61, 0x7, URZ ;  /* 0x000000073d3d7899 */ /* 0x000fe2000800063f */
[----:B------:R-:W-:-:S03]  /*1f840*/  LOP3.LUT R5, R0, 0x40, RZ, 0x3c, !PT ;  /* 0x0000004000057812 */ /* 0x000fc600078e3cff */
[----:B------:R-:W-:-:S12]  /*1f850*/  USHF.R.S32.HI UR22, URZ, 0x1f, UR61 ;  /* 0x0000001f3f167899 */ /* 0x000fd8000801143d */
.L_x_1:
[----:B------:R-:W2:Y:S01]  /*1f860*/  LDL R5, [R1+0x10fc] ;  /* 0x0010fc0001057983 */ /* 0x000ea20000100800 */
[----:B0-----:R-:W0:Y:S03]  /*1f870*/  LDC R2, c[0x0][0x230] ;  /* 0x00008c00ff027b82 */ /* 0x001e260000000800 */
[----:B--2---:R1:W-:Y:S04]  /*1f880*/  STL [R1+0x53c4], R5 ;  /* 0x0053c40501007387 */ /* 0x0043e80000100800 */
[----:B------:R-:W2:Y:S04]  /*1f890*/  LDL R4, [R1+0x1100] ;  /* 0x0011000001047983 */ /* 0x000ea80000100800 */
[----:B-1----:R-:W0:Y:S04]  /*1f8a0*/  LDL R5, [R1+0x1998] ;  /* 0x0019980001057983 */ /* 0x002e280000100800 */
[----:B------:R-:W-:Y:S04]  /*1f8b0*/  STL [R1+0x45f4], R29 ;  /* 0x0045f41d01007387 */ /* 0x000fe80000100800 */
        /* <DEDUP_REMOVED lines=884> */
[----:B------:R1:W-:Y:S04]  /*23000*/  STL [R1+0x53c0], R30 ;  /* 0x0053c01e01007387 */ /* 0x0003e80000100800 */
        /* <DEDUP_REMOVED lines=50> */
[----:B------:R-:W-:Y:S01]  /*23330*/  STL [R1+0x4520], R55 ;  /* 0x0045203701007387 */ /* 0x000fe20000100800 */
[----:B0-----:R-:W-:-:S03]  /*23340*/  IMAD R2, R5, -0x80, R2 ;  /* 0xffffff8005027824 */ /* 0x001fc600078e0202 */
[----:B------:R-:W-:Y:S04]  /*23350*/  STL [R1+0x451c], R57 ;  /* 0x00451c3901007387 */ /* 0x000fe80000100800 */
[----:B------:R-:W-:Y:S04]  /*23360*/  STL [R1+0x4518], R59 ;  /* 0x0045183b01007387 */ /* 0x000fe80000100800 */
[----:B------:R-:W-:Y:S04]  /*23370*/  STL [R1+0x4514], R61 ;  /* 0x0045143d01007387 */ /* 0x000fe80000100800 */
[----:B-----5:R-:W-:Y:S04]  /*23380*/  STL [R1+0x4454], R0 ;  /* 0x0044540001007387 */ /* 0x020fe80000100800 */
[----:B------:R-:W2:Y:S01]  /*23390*/  LDL.LU R5, [R1+0x53c4] ;  /* 0x0053c40001057983 */ /* 0x000ea20000300800 */
[----:B------:R-:W-:-:S02]  /*233a0*/  ISETP.GT.AND P0, PT, R2, RZ, PT ;  /* 0x000000ff0200720c */ /* 0x000fc40003f04270 */
[----:B-1----:R-:W-:-:S11]  /*233b0*/  PRMT R30, RZ, 0x7610, R30 ;  /* 0x00007610ff1e7816 */ /* 0x002fd6000000001e */
[----:B--2---:R-:W2:Y:S04]  /*233c0*/  @P0 LDG.E.U8 R30, desc[UR32][R4.64] ;  /* 0x00000020041e0981 */ /* 0x004ea8000c1e1100 */
[----:B--2---:R0:W-:Y:S04]  /*233d0*/  STL [R1+0x1784], R30 ;  /* 0x0017841e01007387 */ /* 0x0041e80000100800 */
[----:B0-----:R-:W2:Y:S04]  /*233e0*/  LDL.LU R30, [R1+0x53c0] ;  /* 0x0053c000011e7983 */ /* 0x001ea80000300800 */
[----:B------:R-:W3:Y:S04]  /*233f0*/  LDL R4, [R1+0x1104] ;  /* 0x0011040001047983 */ /* 0x000ee80000100800 */
[----:B------:R-:W3:Y:S01]  /*23400*/  LDL R5, [R1+0x1108] ;  /* 0x0011080001057983 */ /* 0x000ee20000100800 */
[----:B------:R-:W-:-:S02]  /*23410*/  PRMT R29, RZ, 0x7610, R29 ;  /* 0x00007610ff1d7816 */ /* 0x000fc4000000001d */
[----:B---3--:R-:W-:-:S04]  /*23420*/  @P0 LOP3.LUT R5, R5, R4, RZ, 0x3c, !PT ;  /* 0x0000000405050212 */ /* 0x008fc800078e3cff */
[----:B------:R-:W-:-:S04]  /*23430*/  @P0 LOP3.LUT R4, R5, R4, RZ, 0x3c, !PT ;  /* 0x0000000405040212 */ /* 0x000fc800078e3cff */
[----:B------:R-:W-:-:S05]  /*23440*/  @P0 LOP3.LUT R5, R5, R4, RZ, 0x3c, !PT ;  /* 0x0000000405050212 */ /* 0x000fca00078e3cff */
[----:B------:R-:W3:Y:S04]  /*23450*/  @P0 LDG.E.U8 R29, desc[UR32][R4.64] ;  /* 0x00000020041d0981 */ /* 0x000ee8000c1e1100 */
[----:B---3--:R0:W-:Y:S04]  /*23460*/  STL [R1+0x1780], R29 ;  /* 0x0017801d01007387 */ /* 0x0081e80000100800 */
[----:B0-----:R-:W3:Y:S04]  /*23470*/  LDL.LU R29, [R1+0x53bc] ;  /* 0x0053bc00011d7983 */ /* 0x001ee80000300800 */
[----:B------:R-:W4:Y:S04]  /*23480*/  LDL R4, [R1+0x110c] ;  /* 0x00110c0001047983 */ /* 0x000f280000100800 */
[----:B------:R-:W4:Y:S01]  /*23490*/  LDL R5, [R1+0x1110] ;  /* 0x0011100001057983 */ /* 0x000f220000100800 */
[----:B------:R-:W-:-:S02]  /*234a0*/  PRMT R31, RZ, 0x7610, R31 ;  /* 0x00007610ff1f7816 */ /* 0x000fc4000000001f */
[----:B----4-:R-:W-:-:S04]  /*234b0*/  @P0 LOP3.LUT R5, R5, R4, RZ, 0x3c, !PT ;  /* 0x0000000405050212 */ /* 0x010fc800078e3cff */
[----:B------:R-:W-:-:S04]  /*234c0*/  @P0 LOP3.LUT R4, R5, R4, RZ, 0x3c, !PT ;  /* 0x0000000405040212 */ /* 0x000fc800078e3cff */
[----:B------:R-:W-:-:S05]  /*234d0*/  @P0 LOP3.LUT R5, R5, R4, RZ, 0x3c, !PT ;  /* 0x0000000405050212 */ /* 0x000fca00078e3cff */
[----:B------:R-:W4:Y:S04]  /*234e0*/  @P0 LDG.E.U8 R31, desc[UR32][R4.64] ;  /* 0x00000020041f0981 */ /* 0x000f28000c1e1100 */
[----:B----4-:R0:W-:Y:S04]  /*234f0*/  STL [R1+0x177c], R31 ;  /* 0x00177c1f01007387 */ /* 0x0101e80000100800 */
[----:B0-----:R-:W4:Y:S04]  /*23500*/  LDL.LU R31, [R1+0x53b8] ;  /* 0x0053b800011f7983 */ /* 0x001f280000300800 */
[----:B------:R-:W2:Y:S04]  /*23510*/  LDL R4, [R1+0x1114] ;  /* 0x0011140001047983 */ /* 0x000ea80000100800 */
[----:B------:R-:W2:Y:S01]  /*23520*/  LDL R5, [R1+0x1118] ;  /* 0x0011180001057983 */ /* 0x000ea20000100800 */
[----:B---3--:R-:W-:-:S02]  /*23530*/  PRMT R29, RZ, 0x7610, R29 ;  /* 0x00007610ff1d7816 */ /* 0x008fc4000000001d */
[----:B--2---:R-:W-:-:S04]  /*23540*/  @P0 LOP3.LUT R5, R5, R4, RZ, 0x3c, !PT ;  /* 0x0000000405050212 */ /* 0x004fc800078e3cff */
[----:B------:R-:W-:-:S04]  /*23550*/  @P0 LOP3.LUT R4, R5, R4, RZ, 0x3c, !PT ;  /* 0x0000000405040212 */ /* 0x000fc800078e3cff */
[----:B------:R-:W-:-:S05]  /*23560*/  @P0 LOP3.LUT R5, R5, R4, RZ, 0x3c, !PT ;  /* 0x0000000405050212 */ /* 0x000fca00078e3cff */
[----:B------:R-:W2:Y:S04]  /*23570*/  @P0 LDG.E.U8 R29, desc[UR32][R4.64] ;  /* 0x00000020041d0981 */ /* 0x000ea8000c1e1100 */
[----:B--2---:R0:W-:Y:S04]  /*23580*/  STL [R1+0x1778], R29 ;  /* 0x0017781d01007387 */ /* 0x0041e80000100800 */
[----:B0-----:R-:W2:Y:S04]  /*23590*/  LDL.LU R29, [R1+0x53b4] ;  /* 0x0053b400011d7983 */ /* 0x001ea80000300800 */
[----:B------:R-:W3:Y:S04]  /*235a0*/  LDL R4, [R1+0x111c] ;  /* 0x00111c0001047983 */ /* 0x000ee80000100800 */
[----:B------:R-:W3:Y:S01]  /*235b0*/  LDL R5, [R1+0x1120] ;  /* 0x0011200001057983 */ /* 0x000ee20000100800 */
[----:B----4-:R-:W-:-:S02]  /*235c0*/  PRMT R31, RZ, 0x7610, R31 ;  /* 0x00007610ff1f7816 */ /* 0x010fc4000000001f */
        /* <DEDUP_REMOVED lines=8> */
[----:B--2---:R-:W-:-:S02]  /*23650*/  PRMT R29, RZ, 0x7610, R29 ;  /* 0x00007610ff1d7816 */ /* 0x004fc4000000001d */
[----:B----4-:R-:W-:-:S04]  /*23660*/  @P0 LOP3.LUT R5, R5, R4, RZ, 0x3c, !PT ;  /* 0x0000000405050212 */ /* 0x010fc800078e3cff */
[----:B------:R-:W-:-:S04]  /*23670*/  @P0 LOP3.LUT R4, R5, R4, RZ, 0x3c, !PT ;  /* 0x0000000405040212 */ /* 0x000fc800078e3cff */
[----:B------:R-:W-:-:S05]  /*23680*/  @P0 LOP3.LUT R5, R5, R4, RZ, 0x3c, !PT ;  /* 0x0000000405050212 */ /* 0x000fca00078e3cff */
[----:B------:R-:W2:Y:S04]  /*23690*/  @P0 LDG.E.U8 R29, desc[UR32][R4.64] ;  /* 0x00000020041d0981 */ /* 0x000ea8000c1e1100 */
[----:B--2---:R0:W-:Y:S04]  /*236a0*/  STL [R1+0x1770], R29 ;  /* 0x0017701d01007387 */ /* 0x0041e80000100800 */
[----:B0-----:R-:W2:Y:S04]  /*236b0*/  LDL.LU R29, [R1+0x53ac] ;  /* 0x0053ac00011d7983 */ /* 0x001ea80000300800 */
[----:B------:R-:W4:Y:S04]  /*236c0*/  LDL R4, [R1+0x112c] ;  /* 0x00112c0001047983 */ /* 0x000f280000100800 */
[----:B------:R-:W4:Y:S01]  /*236d0*/  LDL R5, [R1+0x1130] ;  /* 0x0011300001057983 */ /* 0x000f220000100800 */
[----:B---3--:R-:W-:-:S02]  /*236e0*/  PRMT R31, RZ, 0x7610, R31 ;  /* 0x00007610ff1f7816 */ /* 0x008fc4000000001f */
[----:B----4-:R-:W-:-:S04]  /*236f0*/  @P0 LOP3.LUT R5, R5, R4, RZ, 0x3c, !PT ;  /* 0x0000000405050212 */ /* 0x010fc800078e3cff */
        /* <DEDUP_REMOVED lines=11> */
[----:B------:R-:W2:Y:S01]  /*237b0*/  @P0 LDG.E.U8 R29, desc[UR32][R4.64] ;  /* 0x00000020041d0981 */ /* 0x000ea2000c1e1100 */
[----:B------:R-:W-:-:S03]  /*237c0*/  ISETP.GT.AND P1, PT, R2, 0x1, PT ;  /* 0x000000010200780c */ /* 0x000fc60003f24270 */
        /* <DEDUP_REMOVED lines=8015> */
[----:B------:R-:W-:-:S02]  /*42cc0*/  PRMT R28, RZ, 0x7610, R28 ;  /* 0x00007610ff1c7816 */ /* 0x000fc4000000001c */
        /* <DEDUP_REMOVED lines=12> */
[----:B------:R-:W3:Y:S01]  /*42d90*/  @P0 LDG.E.U8 R27, desc[UR32][R4.64] ;  /* 0x00000020041b0981 */ /* 0x000ee2000c1e1100 */
[----:B------:R-:W-:-:S03]  /*42da0*/  ISETP.GT.AND P1, PT, R2, 0x6f, PT ;  /* 0x0000006f0200780c */ /* 0x000fc60003f24270 */
        /* <DEDUP_REMOVED lines=71> */
[----:B------:R-:W2:Y:S01]  /*43220*/  @P1 LDG.E.U8 R11, desc[UR32][R4.64] ;  /* 0x00000020040b1981 */ /* 0x000ea2000c1e1100 */
[----:B------:R-:W-:-:S03]  /*43230*/  ISETP.GT.AND P0, PT, R2, 0x70, PT ;  /* 0x000000700200780c */ /* 0x000fc60003f04270 */
        /* <DEDUP_REMOVED lines=71> */
[----:B------:R-:W4:Y:S01]  /*436b0*/  @P0 LDG.E.U8 R18, desc[UR32][R4.64] ;  /* 0x0000002004120981 */ /* 0x000f22000c1e1100 */
[----:B------:R-:W-:-:S03]  /*436c0*/  ISETP.GT.AND P1, PT, R2, 0x71, PT ;  /* 0x000000710200780c */ /* 0x000fc60003f24270 */
        /* <DEDUP_REMOVED lines=309> */
[----:B------:R0:W2:Y:S04]  /*44a20*/  @P1 LDG.E.U8 R29, desc[UR32][R4.64] ;  /* 0x00000020041d1981 */ /* 0x0000a8000c1e1100 */
[----:B------:R-:W0:Y:S04]  /*44a30*/  LDL R4, [R1+0x1f38] ;  /* 0x001f380001047983 */ /* 0x000e280000100800 */
[----:B------:R-:W0:Y:S01]  /*44a40*/  LDL R5, [R1+0x1f3c] ;  /* 0x001f3c0001057983 */ /* 0x000e220000100800 */
[----:B------:R-:W-:Y:S02]  /*44a50*/  PRMT R57, RZ, 0x7610, R57 ;  /* 0x00007610ff397816 */ /* 0x000fe40000000039 */
[----:B0-----:R-:W-:-:S04]  /*44a60*/  @P1 LOP3.LUT R5, R5, R4, RZ, 0x3c, !PT ;  /* 0x0000000405051212 */ /* 0x001fc800078e3cff */
[----:B------:R-:W-:-:S04]  /*44a70*/  @P1 LOP3.LUT R4, R5, R4, RZ, 0x3c, !PT ;  /* 0x0000000405041212 */ /* 0x000fc800078e3cff */
[----:B------:R-:W-:-:S05]  /*44a80*/  @P1 LOP3.LUT R5, R5, R4, RZ, 0x3c, !PT ;  /* 0x0000000405051212 */ /* 0x000fca00078e3cff */
[----:B------:R-:W3:Y:S04]  /*44a90*/  @P1 LDG.E.U8 R57, desc[UR32][R4.64] ;  /* 0x0000002004391981 */ /* 0x000ee8000c1e1100 */
[----:B--2---:R0:W-:Y:S04]  /*44aa0*/  STL [R1+0x74], R29 ;  /* 0x0000741d01007387 */ /* 0x0041e80000100800 */
[----:B0-----:R-:W2:Y:S04]  /*44ab0*/  LDL R29, [R1+0x1f1c] ;  /* 0x001f1c00011d7983 */ /* 0x001ea80000100800 */
        /* <DEDUP_REMOVED lines=8> */
[----:B------:R0:W4:Y:S04]  /*44b40*/  @P1 LDG.E.U8 R31, desc[UR32][R4.64] ;  /* 0x00000020041f1981 */ /* 0x000128000c1e1100 */
[----:B------:R-:W0:Y:S04]  /*44b50*/  LDL R4, [R1+0x1f28] ;  /* 0x001f280001047983 */ /* 0x000e280000100800 */
[----:B------:R-:W0:Y:S01]  /*44b60*/  LDL R5, [R1+0x1f2c] ;  /* 0x001f2c0001057983 */ /* 0x000e220000100800 */
[----:B------:R-:W-:Y:S02]  /*44b70*/  PRMT R30, RZ, 0x7610, R30 ;  /* 0x00007610ff1e7816 */ /* 0x000fe4000000001e */
[----:B0-----:R-:W-:-:S04]  /*44b80*/  @P1 LOP3.LUT R5, R5, R4, RZ, 0x3c, !PT ;  /* 0x0000000405051212 */ /* 0x001fc800078e3cff */
[----:B------:R-:W-:-:S04]  /*44b90*/  @P1 LOP3.LUT R4, R5, R4, RZ, 0x3c, !PT ;  /* 0x0000000405041212 */ /* 0x000fc800078e3cff */
[----:B------:R-:W-:Y:S01]  /*44ba0*/  @P1 LOP3.LUT R5, R5, R4, RZ, 0x3c, !PT ;  /* 0x0000000405051212 */ /* 0x000fe200078e3cff */
[----:B----4-:R0:W-:Y:S04]  /*44bb0*/  STL [R1+0x6c], R31 ;  /* 0x00006c1f01007387 */ /* 0x0101e80000100800 */
[----:B------:R1:W4:Y:S01]  /*44bc0*/  @P1 LDG.E.U8 R30, desc[UR32][R4.64] ;  /* 0x00000020041e1981 */ /* 0x000322000c1e1100 */
[----:B------:R-:W-:-:S03]  /*44bd0*/  PRMT R59, RZ, 0x7610, R59 ;  /* 0x00007610ff3b7816 */ /* 0x000fc6000000003b */
[----:B0-----:R-:W3:Y:S04]  /*44be0*/  LDL R31, [R1+0x1f0c] ;  /* 0x001f0c00011f7983 */ /* 0x001ee80000100800 */
[----:B------:R-:W1:Y:S04]  /*44bf0*/  LDL R4, [R1+0x1f20] ;  /* 0x001f200001047983 */ /* 0x000e680000100800 */
[----:B------:R-:W1:Y:S02]  /*44c00*/  LDL R5, [R1+0x1f24] ;  /* 0x001f240001057983 */ /* 0x000e640000100800 */
[----:B-1----:R-:W-:-:S04]  /*44c10*/  @P1 LOP3.LUT R5, R5, R4, RZ, 0x3c, !PT ;  /* 0x0000000405051212 */ /* 0x002fc800078e3cff */
[----:B------:R-:W-:-:S04]  /*44c20*/  @P1 LOP3.LUT R4, R5, R4, RZ, 0x3c, !PT ;  /* 0x0000000405041212 */ /* 0x000fc800078e3cff */
[----:B------:R-:W-:-:S05]  /*44c30*/  @P1 LOP3.LUT R5, R5, R4, RZ, 0x3c, !PT ;  /* 0x0000000405051212 */ /* 0x000fca00078e3cff */
[----:B------:R-:W2:Y:S04]  /*44c40*/  @P1 LDG.E.U8 R59, desc[UR32][R4.64] ;  /* 0x00000020043b1981 */ /* 0x000ea8000c1e1100 */
[----:B----4-:R0:W-:Y:S04]  /*44c50*/  STL [R1+0x68], R30 ;  /* 0x0000681e01007387 */ /* 0x0101e80000100800 */
[----:B0-----:R-:W4:Y:S04]  /*44c60*/  LDL R30, [R1+0x1f04] ;  /* 0x001f0400011e7983 */ /* 0x001f280000100800 */
[----:B--2---:R0:W-:Y:S04]  /*44c70*/  STL [R1+0x64], R59 ;  /* 0x0000643b01007387 */ /* 0x0041e80000100800 */
[----:B0-----:R-:W2:Y:S04]  /*44c80*/  LDL.LU R59, [R1+0x4518] ;  /* 0x00451800013b7983 */ /* 0x001ea80000300800 */
[----:B------:R-:W3:Y:S01]  /*44c90*/  LDL R5, [R1+0x1f18] ;  /* 0x001f180001057983 */ /* 0x000ee20000100800 */
[----:B------:R-:W-:Y:S01]  /*44ca0*/  PRMT R61, RZ, 0x7610, R61 ;  /* 0x00007610ff3d7816 */ /* 0x000fe2000000003d */
[----:B------:R-:W-:-:S02]  /*44cb0*/  @P1 IMAD.MOV.U32 R4, RZ, RZ, R29 ;  /* 0x000000ffff041224 */ /* 0x000fc400078e001d */
[----:B------:R-:W2:Y:S04]  /*44cc0*/  LDL R29, [R1+0x1efc] ;  /* 0x001efc00011d7983 */ /* 0x000ea80000100800 */
[----:B---3--:R-:W3:Y:S04]  /*44cd0*/  @P1 LDG.E.U8 R61, desc[UR32][R4.64] ;  /* 0x00000020043d1981 */ /* 0x008ee8000c1e1100 */
[----:B---3--:R0:W-:Y:S04]  /*44ce0*/  STL [R1+0x60], R61 ;  /* 0x0000603d01007387 */ /* 0x0081e80000100800 */
[----:B0-----:R-:W3:Y:S04]  /*44cf0*/  LDL.LU R61, [R1+0x4514] ;  /* 0x00451400013d7983 */ /* 0x001ee80000300800 */
[----:B------:R-:W4:Y:S04]  /*44d00*/  LDL R4, [R1+0x1f10] ;  /* 0x001f100001047983 */ /* 0x000f280000100800 */
[----:B------:R-:W4:Y:S01]  /*44d10*/  LDL R5, [R1+0x1f14] ;  /* 0x001f140001057983 */ /* 0x000f220000100800 */
[----:B------:R-:W-:-:S02]  /*44d20*/  PRMT R28, RZ, 0x7610, R28 ;  /* 0x00007610ff1c7816 */ /* 0x000fc4000000001c */
[----:B------:R-:W-:Y:S02]  /*44d30*/  ISETP.GT.AND P0, PT, R2, 0x76, PT ;  /* 0x000000760200780c */ /* 0x000fe40003f04270 */
[----:B----4-:R-:W-:-:S04]  /*44d40*/  @P1 LOP3.LUT R5, R5, R4, RZ, 0x3c, !PT ;  /* 0x0000000405051212 */ /* 0x010fc800078e3cff */
[----:B------:R-:W-:-:S04]  /*44d50*/  @P1 LOP3.LUT R4, R5, R4, RZ, 0x3c, !PT ;  /* 0x0000000405041212 */ /* 0x000fc800078e3cff */
[----:B------:R-:W-:-:S05]  /*44d60*/  @P1 LOP3.LUT R5, R5, R4, RZ, 0x3c, !PT ;  /* 0x0000000405051212 */ /* 0x000fca00078e3cff */
[----:B------:R0:W4:Y:S04]  /*44d70*/  @P1 LDG.E.U8 R28, desc[UR32][R4.64] ;  /* 0x00000020041c1981 */ /* 0x000128000c1e1100 */
[----:B------:R-:W2:Y:S01]  /*44d80*/  LDL R5, [R1+0x1f08] ;  /* 0x001f080001057983 */ /* 0x000ea20000100800 */
[----:B------:R-:W-:Y:S01]  /*44d90*/  PRMT R27, RZ, 0x7610, R27 ;  /* 0x00007610ff1b7816 */ /* 0x000fe2000000001b */
[----:B0-----:R-:W-:Y:S02]  /*44da0*/  @P0 IMAD.MOV.U32 R4, RZ, RZ, R31 ;  /* 0x000000ffff040224 */ /* 0x001fe400078e001f */
[----:B----4-:R0:W-:Y:S01]  /*44db0*/  STL [R1+0x5c], R28 ;  /* 0x00005c1c01007387 */ /* 0x0101e20000100800 */
[----:B------:R-:W-:-:S03]  /*44dc0*/  PRMT R26, RZ, 0x7610, R26 ;  /* 0x00007610ff1a7816 */ /* 0x000fc6000000001a */
[----:B------:R-:W4:Y:S04]  /*44dd0*/  LDL R31, [R1+0x1ee8] ;  /* 0x001ee800011f7983 */ /* 0x000f280000100800 */
[----:B--2---:R1:W2:Y:S04]  /*44de0*/  @P0 LDG.E.U8 R27, desc[UR32][R4.64] ;  /* 0x00000020041b0981 */ /* 0x0042a8000c1e1100 */
[----:B0-----:R-:W3:Y:S04]  /*44df0*/  LDL R28, [R1+0x1ef4] ;  /* 0x001ef400011c7983 */ /* 0x001ee80000100800 */
[----:B------:R-:W4:Y:S01]  /*44e00*/  LDL R5, [R1+0x1f00] ;  /* 0x001f000001057983 */ /* 0x000f220000100800 */
[----:B-1----:R-:W-:-:S03]  /*44e10*/  @P0 IMAD.MOV.U32 R4, RZ, RZ, R30 ;  /* 0x000000ffff040224 */ /* 0x002fc600078e001e */
[----:B--2---:R0:W-:Y:S01]  /*44e20*/  STL [R1+0x58], R27 ;  /* 0x0000581b01007387 */ /* 0x0041e20000100800 */
[----:B------:R-:W-:-:S03]  /*44e30*/  PRMT R6, RZ, 0x7610, R6 ;  /* 0x00007610ff067816 */ /* 0x000fc60000000006 */
[----:B------:R-:W2:Y:S04]  /*44e40*/  LDL R30, [R1+0x1ee0] ;  /* 0x001ee000011e7983 */ /* 0x000ea80000100800 */
[----:B----4-:R1:W4:Y:S04]  /*44e50*/  @P0 LDG.E.U8 R26, desc[UR32][R4.64] ;  /* 0x00000020041a0981 */ /* 0x010328000c1e1100 */
[----:B0-----:R-:W2:Y:S04]  /*44e60*/  LDL R27, [R1+0x1eec] ;  /* 0x001eec00011b7983 */ /* 0x001ea80000100800 */
[----:B------:R-:W3:Y:S01]  /*44e70*/  LDL R5, [R1+0x1ef8] ;  /* 0x001ef80001057983 */ /* 0x000ee20000100800 */
[----:B-1----:R-:W-:-:S03]  /*44e80*/  @P0 IMAD.MOV.U32 R4, RZ, RZ, R29 ;  /* 0x000000ffff040224 */ /* 0x002fc600078e001d */
[----:B----4-:R0:W-:Y:S01]  /*44e90*/  STL [R1+0x54], R26 ;  /* 0x0000541a01007387 */ /* 0x0101e20000100800 */
[----:B------:R-:W-:Y:S02]  /*44ea0*/  PRMT R13, RZ, 0x7610, R13 ;  /* 0x00007610ff0d7816 */ /* 0x000fe4000000000d */
[----:B------:R-:W-:Y:S02]  /*44eb0*/  PRMT R9, RZ, 0x7610, R9 ;  /* 0x00007610ff097816 */ /* 0x000fe40000000009 */
[----:B------:R-:W-:Y:S01]  /*44ec0*/  PRMT R10, RZ, 0x7610, R10 ;  /* 0x00007610ff0a7816 */ /* 0x000fe2000000000a */
[----:B------:R-:W4:Y:S04]  /*44ed0*/  LDL R29, [R1+0x1ed8] ;  /* 0x001ed800011d7983 */ /* 0x000f280000100800 */
[----:B---3--:R1:W3:Y:S04]  /*44ee0*/  @P0 LDG.E.U8 R6, desc[UR32][R4.64] ;  /* 0x0000002004060981 */ /* 0x0082e8000c1e1100 */
[----:B0-----:R-:W4:Y:S04]  /*44ef0*/  LDL R26, [R1+0x1ee4] ;  /* 0x001ee400011a7983 */ /* 0x001f280000100800 */
[----:B------:R-:W2:Y:S01]  /*44f00*/  LDL R5, [R1+0x1ef0] ;  /* 0x001ef00001057983 */ /* 0x000ea20000100800 */
[----:B-1----:R-:W-:-:S05]  /*44f10*/  @P0 IMAD.MOV.U32 R4, RZ, RZ, R28 ;  /* 0x000000ffff040224 */ /* 0x002fca00078e001c */
[----:B--2---:R0:W2:Y:S02]  /*44f20*/  @P0 LDG.E.U8 R13, desc[UR32][R4.64] ;  /* 0x00000020040d0981 */ /* 0x0040a4000c1e1100 */
[----:B0-----:R-:W-:Y:S02]  /*44f30*/  @P0 IMAD.MOV.U32 R4, RZ, RZ, R27 ;  /* 0x000000ffff040224 */ /* 0x001fe400078e001b */
[----:B------:R-:W-:-:S05]  /*44f40*/  @P0 IMAD.MOV.U32 R5, RZ, RZ, R31 ;  /* 0x000000ffff050224 */ /* 0x000fca00078e001f */
[----:B------:R4:W2:Y:S02]  /*44f50*/  @P0 LDG.E.U8 R9, desc[UR32][R4.64] ;  /* 0x0000002004090981 */ /* 0x0008a4000c1e1100 */
[----:B----4-:R-:W-:Y:S02]  /*44f60*/  @P0 IMAD.MOV.U32 R4, RZ, RZ, R26 ;  /* 0x000000ffff040224 */ /* 0x010fe400078e001a */
[----:B------:R-:W-:-:S05]  /*44f70*/  @P0 IMAD.MOV.U32 R5, RZ, RZ, R30 ;  /* 0x000000ffff050224 */ /* 0x000fca00078e001e */
[----:B------:R-:W4:Y:S04]  /*44f80*/  @P0 LDG.E.U8 R10, desc[UR32][R4.64] ;  /* 0x00000020040a0981 */ /* 0x000f28000c1e1100 */
[----:B---3--:R0:W-:Y:S04]  /*44f90*/  STL [R1+0x50], R6 ;  /* 0x0000500601007387 */ /* 0x0081e80000100800 */
[----:B------:R-:W3:Y:S04]  /*44fa0*/  LDL R28, [R1+0x1ed0] ;  /* 0x001ed000011c7983 */ /* 0x000ee80000100800 */
[----:B0-----:R-:W3:Y:S04]  /*44fb0*/  LDL R6, [R1+0x1edc] ;  /* 0x001edc0001067983 */ /* 0x001ee80000100800 */
[----:B--2---:R0:W-:Y:S04]  /*44fc0*/  STL [R1+0x4c], R13 ;  /* 0x00004c0d01007387 */ /* 0x0041e80000100800 */
[----:B------:R-:W2:Y:S04]  /*44fd0*/  LDL R27, [R1+0x1ec8] ;  /* 0x001ec800011b7983 */ /* 0x000ea80000100800 */
[----:B0-----:R-:W2:Y:S04]  /*44fe0*/  LDL R13, [R1+0x1ed4] ;  /* 0x001ed400010d7983 */ /* 0x001ea80000100800 */
[----:B------:R0:W-:Y:S04]  /*44ff0*/  STL [R1+0x48], R9 ;  /* 0x0000480901007387 */ /* 0x0001e80000100800 */
[----:B------:R-:W2:Y:S04]  /*45000*/  LDL R26, [R1+0x1ec0] ;  /* 0x001ec000011a7983 */ /* 0x000ea80000100800 */
[----:B0-----:R-:W2:Y:S04]  /*45010*/  LDL R9, [R1+0x1ecc] ;  /* 0x001ecc0001097983 */ /* 0x001ea80000100800 */
[----:B----4-:R0:W-:Y:S04]  /*45020*/  STL [R1+0x44], R10 ;  /* 0x0000440a01007387 */ /* 0x0101e80000100800 */
[----:B0-----:R-:W4:Y:S01]  /*45030*/  LDL R10, [R1+0x1ec4] ;  /* 0x001ec400010a7983 */ /* 0x001f220000100800 */
[----:B------:R-:W-:-:S02]  /*45040*/  ISETP.GT.AND P1, PT, R2, 0x77, PT ;  /* 0x000000770200780c */ /* 0x000fc40003f24270 */
[----:B------:R-:W-:Y:S01]  /*45050*/  PRMT R0, RZ, 0x7610, R0 ;  /* 0x00007610ff007816 */ /* 0x000fe20000000000 */
[----:B---3--:R-:W-:Y:S02]  /*45060*/  @P0 IMAD.MOV.U32 R4, RZ, RZ, R6 ;  /* 0x000000ffff040224 */ /* 0x008fe400078e0006 */
[----:B------:R-:W-:Y:S01]  /*45070*/  @P0 IMAD.MOV.U32 R5, RZ, RZ, R29 ;  /* 0x000000ffff050224 */ /* 0x000fe200078e001d */
[----:B------:R-:W-:Y:S02]  /*45080*/  PRMT R7, RZ, 0x7610, R7 ;  /* 0x00007610ff077816 */ /* 0x000fe40000000007 */
[----:B------:R-:W-:Y:S02]  /*45090*/  PRMT R8, RZ, 0x7610, R8 ;  /* 0x00007610ff087816 */ /* 0x000fe40000000008 */
[----:B------:R-:W-:Y:S01]  /*450a0*/  PRMT R11, RZ, 0x7610, R11 ;  /* 0x00007610ff0b7816 */ /* 0x000fe2000000000b */
[----:B------:R-:W3:Y:S04]  /*450b0*/  LDL R6, [R1+0x1eb8] ;  /* 0x001eb80001067983 */ /* 0x000ee80000100800 */
[----:B------:R0:W3:Y:S02]  /*450c0*/  @P0 LDG.E.U8 R0, desc[UR32][R4.64] ;  /* 0x0000002004000981 */ /* 0x0000e4000c1e1100 */
[----:B0-----:R-:W-:-:S02]  /*450d0*/  @P0 IMAD.MOV.U32 R5, RZ, RZ, R28 ;  /* 0x000000ffff050224 */ /* 0x001fc400078e001c */
[----:B--2---:R-:W-:-:S05]  /*450e0*/  @P0 IMAD.MOV.U32 R4, RZ, RZ, R13 ;  /* 0x000000ffff040224 */ /* 0x004fca00078e000d */
[----:B------:R0:W2:Y:S02]  /*450f0*/  @P0 LDG.E.U8 R7, desc[UR32][R4.64] ;  /* 0x0000002004070981 */ /* 0x0000a4000c1e1100 */
[----:B0-----:R-:W-:Y:S02]  /*45100*/  @P1 IMAD.MOV.U32 R5, RZ, RZ, R27 ;  /* 0x000000ffff051224 */ /* 0x001fe400078e001b */
[----:B------:R-:W-:-:S05]  /*45110*/  @P1 IMAD.MOV.U32 R4, RZ, RZ, R9 ;  /* 0x000000ffff041224 */ /* 0x000fca00078e0009 */
[----:B------:R0:W2:Y:S02]  /*45120*/  @P1 LDG.E.U8 R8, desc[UR32][R4.64] ;  /* 0x0000002004081981 */ /* 0x0000a4000c1e1100 */
[----:B0-----:R-:W-:Y:S02]  /*45130*/  @P1 IMAD.MOV.U32 R5, RZ, RZ, R26 ;  /* 0x000000ffff051224 */ /* 0x001fe400078e001a */
[----:B----4-:R-:W-:-:S05]  /*45140*/  @P1 IMAD.MOV.U32 R4, RZ, RZ, R10 ;  /* 0x000000ffff041224 */ /* 0x010fca00078e000a */
        /* <DEDUP_REMOVED lines=12> */
[----:B------:R-:W-:Y:S01]  /*45210*/  PRMT R25, RZ, 0x7610, R25 ;  /* 0x00007610ff197816 */ /* 0x000fe20000000019 */
[----:B------:R-:W-:-:S02]  /*45220*/  @P1 IMAD.MOV.U32 R5, RZ, RZ, R6 ;  /* 0x000000ffff051224 */ /* 0x000fc400078e0006 */
[----:B---3--:R-:W-:Y:S01]  /*45230*/  @P1 IMAD.MOV.U32 R4, RZ, RZ, R0 ;  /* 0x000000ffff041224 */ /* 0x008fe200078e0000 */
[----:B------:R-:W3:Y:S04]  /*45240*/  LDL R6, [R1+0x1e98] ;  /* 0x001e980001067983 */ /* 0x000ee80000100800 */
[----:B------:R-:W3:Y:S01]  /*45250*/  LDL R0, [R1+0x1e9c] ;  /* 0x001e9c0001007983 */ /* 0x000ee20000100800 */
[----:B------:R-:W-:-:S03]  /*45260*/  PRMT R24, RZ, 0x7610, R24 ;  /* 0x00007610ff187816 */ /* 0x000fc60000000018 */
[----:B------:R0:W3:Y:S01]  /*45270*/  @P1 LDG.E.U8 R25, desc[UR32][R4.64] ;  /* 0x0000002004191981 */ /* 0x0000e2000c1e1100 */
[----:B------:R-:W-:Y:S01]  /*45280*/  PRMT R23, RZ, 0x7610, R23 ;  /* 0x00007610ff177816 */ /* 0x000fe20000000017 */
[----:B0-----:R-:W-:Y:S02]  /*45290*/  @P1 IMAD.MOV.U32 R5, RZ, RZ, R13 ;  /* 0x000000ffff051224 */ /* 0x001fe400078e000d */
[----:B------:R-:W3:Y:S01]  /*452a0*/  LDL R13, [R1+0x1e90] ;  /* 0x001e9000010d7983 */ /* 0x000ee20000100800 */
[----:B--2---:R-:W-:-:S03]  /*452b0*/  @P1 IMAD.MOV.U32 R4, RZ, RZ, R7 ;  /* 0x000000ffff041224 */ /* 0x004fc600078e0007 */
[----:B------:R-:W2:Y:S04]  /*452c0*/  LDL R7, [R1+0x1e94] ;  /* 0x001e940001077983 */ /* 0x000ea80000100800 */
[----:B------:R0:W2:Y:S02]  /*452d0*/  @P1 LDG.E.U8 R24, desc[UR32][R4.64] ;  /* 0x0000002004181981 */ /* 0x0000a4000c1e1100 */
[----:B0-----:R-:W-:Y:S02]  /*452e0*/  @P1 IMAD.MOV.U32 R5, RZ, RZ, R9 ;  /* 0x000000ffff051224 */ /* 0x001fe400078e0009 */
[----:B------:R-:W2:Y:S01]  /*452f0*/  LDL R9, [R1+0x1e88] ;  /* 0x001e880001097983 */ /* 0x000ea20000100800 */
[----:B------:R-:W-:-:S03]  /*45300*/  @P1 IMAD.MOV.U32 R4, RZ, RZ, R8 ;  /* 0x000000ffff041224 */ /* 0x000fc600078e0008 */
[----:B------:R-:W2:Y:S04]  /*45310*/  LDL R8, [R1+0x1e8c] ;  /* 0x001e8c0001087983 */ /* 0x000ea80000100800 */
[----:B------:R0:W2:Y:S02]  /*45320*/  @P1 LDG.E.U8 R23, desc[UR32][R4.64] ;  /* 0x0000002004171981 */ /* 0x0000a4000c1e1100 */
[----:B0-----:R-:W-:Y:S02]  /*45330*/  @P1 IMAD.MOV.U32 R4, RZ, RZ, R10 ;  /* 0x000000ffff041224 */ /* 0x001fe400078e000a */
[----:B----4-:R-:W-:Y:S01]  /*45340*/  @P1 IMAD.MOV.U32 R5, RZ, RZ, R11 ;  /* 0x000000ffff051224 */ /* 0x010fe200078e000b */
[----:B------:R-:W4:Y:S04]  /*45350*/  LDL R10, [R1+0x1e84] ;  /* 0x001e8400010a7983 */ /* 0x000f280000100800 */
[----:B------:R-:W4:Y:S01]  /*45360*/  LDL R11, [R1+0x1e80] ;  /* 0x001e8000010b7983 */ /* 0x000f220000100800 */
[----:B------:R-:W-:-:S02]  /*45370*/  PRMT R22, RZ, 0x7610, R22 ;  /* 0x00007610ff167816 */ /* 0x000fc40000000016 */
[----:B------:R-:W-:Y:S02]  /*45380*/  ISETP.GT.AND P0, PT, R2, 0x78, PT ;  /* 0x000000780200780c */ /* 0x000fe40003f04270 */
[----:B------:R-:W-:Y:S02]  /*45390*/  PRMT R21, RZ, 0x7610, R21 ;  /* 0x00007610ff157816 */ /* 0x000fe40000000015 */
[----:B------:R3:W4:Y:S01]  /*453a0*/  @P1 LDG.E.U8 R22, desc[UR32][R4.64] ;  /* 0x0000002004161981 */ /* 0x000722000c1e1100 */
[----:B------:R-:W-:Y:S01]  /*453b0*/  PRMT R20, RZ, 0x7610, R20 ;  /* 0x00007610ff147816 */ /* 0x000fe20000000014 */
[----:B---3--:R-:W-:Y:S02]  /*453c0*/  @P1 IMAD.MOV.U32 R4, RZ, RZ, R0 ;  /* 0x000000ffff041224 */ /* 0x008fe400078e0000 */
[----:B------:R-:W-:Y:S01]  /*453d0*/  @P1 IMAD.MOV.U32 R5, RZ, RZ, R6 ;  /* 0x000000ffff051224 */ /* 0x000fe200078e0006 */
[----:B------:R-:W3:Y:S04]  /*453e0*/  LDL R0, [R1+0x1e7c] ;  /* 0x001e7c0001007983 */ /* 0x000ee80000100800 */
[----:B------:R-:W3:Y:S04]  /*453f0*/  LDL R6, [R1+0x1e78] ;  /* 0x001e780001067983 */ /* 0x000ee80000100800 */
[----:B------:R0:W3:Y:S01]  /*45400*/  @P1 LDG.E.U8 R21, desc[UR32][R4.64] ;  /* 0x0000002004151981 */ /* 0x0000e2000c1e1100 */
[----:B------:R-:W-:Y:S01]  /*45410*/  PRMT R19, RZ, 0x7610, R19 ;  /* 0x00007610ff137816 */ /* 0x000fe20000000013 */
[----:B0-----:R-:W-:-:S02]  /*45420*/  @P1 IMAD.MOV.U32 R5, RZ, RZ, R13 ;  /* 0x000000ffff051224 */ /* 0x001fc400078e000d */
[----:B------:R-:W3:Y:S01]  /*45430*/  LDL R13, [R1+0x1e70] ;  /* 0x001e7000010d7983 */ /* 0x000ee20000100800 */
[----:B--2---:R-:W-:-:S03]  /*45440*/  @P1 IMAD.MOV.U32 R4, RZ, RZ, R7 ;  /* 0x000000ffff041224 */ /* 0x004fc600078e0007 */
[----:B------:R-:W2:Y:S04]  /*45450*/  LDL R7, [R1+0x1e74] ;  /* 0x001e740001077983 */ /* 0x000ea80000100800 */
[----:B------:R0:W2:Y:S02]  /*45460*/  @P1 LDG.E.U8 R20, desc[UR32][R4.64] ;  /* 0x0000002004141981 */ /* 0x0000a4000c1e1100 */
[----:B0-----:R-:W-:Y:S02]  /*45470*/  @P0 IMAD.MOV.U32 R5, RZ, RZ, R9 ;  /* 0x000000ffff050224 */ /* 0x001fe400078e0009 */
[----:B------:R-:W-:Y:S01]  /*45480*/  @P0 IMAD.MOV.U32 R4, RZ, RZ, R8 ;  /* 0x000000ffff040224 */ /* 0x000fe200078e0008 */
[----:B------:R-:W2:Y:S04]  /*45490*/  LDL R9, [R1+0x1e68] ;  /* 0x001e680001097983 */ /* 0x000ea80000100800 */
[----:B------:R-:W2:Y:S04]  /*454a0*/  LDL R8, [R1+0x1e6c] ;  /* 0x001e6c0001087983 */ /* 0x000ea80000100800 */
[----:B------:R4:W2:Y:S04]  /*454b0*/  @P0 LDG.E.U8 R19, desc[UR32][R4.64] ;  /* 0x0000002004130981 */ /* 0x0008a8000c1e1100 */
[----:B------:R-:W-:Y:S01]  /*454c0*/  STL [R1+0x30], R25 ;  /* 0x0000301901007387 */ /* 0x000fe20000100800 */
[----:B----4-:R-:W-:-:S02]  /*454d0*/  @P0 IMAD.MOV.U32 R4, RZ, RZ, R10 ;  /* 0x000000ffff040224 */ /* 0x010fc400078e000a */
[----:B------:R-:W-:Y:S01]  /*454e0*/  @P0 IMAD.MOV.U32 R5, RZ, RZ, R11 ;  /* 0x000000ffff050224 */ /* 0x000fe200078e000b */
[----:B------:R-:W4:Y:S04]  /*454f0*/  LDL R10, [R1+0x1e64] ;  /* 0x001e6400010a7983 */ /* 0x000f280000100800 */
[----:B------:R-:W4:Y:S01]  /*45500*/  LDL R11, [R1+0x1e60] ;  /* 0x001e6000010b7983 */ /* 0x000f220000100800 */
[----:B------:R-:W-:Y:S02]  /*45510*/  PRMT R18, RZ, 0x7610, R18 ;  /* 0x00007610ff127816 */ /* 0x000fe40000000012 */
[----:B------:R-:W-:-:S04]  /*45520*/  PRMT R17, RZ, 0x7610, R17 ;  /* 0x00007610ff117816 */ /* 0x000fc80000000011 */
[----:B------:R3:W4:Y:S01]  /*45530*/  @P0 LDG.E.U8 R18, desc[UR32][R4.64] ;  /* 0x0000002004120981 */ /* 0x000722000c1e1100 */
[----:B------:R-:W-:Y:S01]  /*45540*/  PRMT R16, RZ, 0x7610, R16 ;  /* 0x00007610ff107816 */ /* 0x000fe20000000010 */
[----:B---3--:R-:W-:Y:S02]  /*45550*/  @P0 IMAD.MOV.U32 R4, RZ, RZ, R0 ;  /* 0x000000ffff040224 */ /* 0x008fe400078e0000 */
[----:B------:R-:W-:-:S05]  /*45560*/  @P0 IMAD.MOV.U32 R5, RZ, RZ, R6 ;  /* 0x000000ffff050224 */ /* 0x000fca00078e0006 */
[----:B------:R0:W3:Y:S01]  /*45570*/  @P0 LDG.E.U8 R17, desc[UR32][R4.64] ;  /* 0x0000002004110981 */ /* 0x0000e2000c1e1100 */
[----:B------:R-:W-:Y:S01]  /*45580*/  PRMT R15, RZ, 0x7610, R15 ;  /* 0x00007610ff0f7816 */ /* 0x000fe2000000000f */
[----:B0-----:R-:W-:Y:S01]  /*45590*/  @P0 IMAD.MOV.U32 R5, RZ, RZ, R13 ;  /* 0x000000ffff050224 */ /* 0x001fe200078e000d */
[----:B------:R-:W-:Y:S01]  /*455a0*/  PRMT R12, RZ, 0x7610, R12 ;  /* 0x00007610ff0c7816 */ /* 0x000fe2000000000c */
[----:B------:R-:W-:Y:S04]  /*455b0*/  STL [R1+0x2c], R24 ;  /* 0x00002c1801007387 */ /* 0x000fe80000100800 */
[----:B------:R-:W3:Y:S04]  /*455c0*/  LDL R0, [R1+0x1e5c] ;  /* 0x001e5c0001007983 */ /* 0x000ee80000100800 */
[----:B------:R-:W3:Y:S01]  /*455d0*/  LDL R6, [R1+0x1e58] ;  /* 0x001e580001067983 */ /* 0x000ee20000100800 */
[----:B--2---:R-:W-:-:S05]  /*455e0*/  @P0 IMAD.MOV.U32 R4, RZ, RZ, R7 ;  /* 0x000000ffff040224 */ /* 0x004fca00078e0007 */
[----:B------:R0:W2:Y:S02]  /*455f0*/  @P0 LDG.E.U8 R16, desc[UR32][R4.64] ;  /* 0x0000002004100981 */ /* 0x0000a4000c1e1100 */
[----:B0-----:R-:W-:Y:S02]  /*45600*/  @P0 IMAD.MOV.U32 R4, RZ, RZ, R8 ;  /* 0x000000ffff040224 */ /* 0x001fe400078e0008 */
[----:B------:R-:W-:-:S05]  /*45610*/  @P0 IMAD.MOV.U32 R5, RZ, RZ, R9 ;  /* 0x000000ffff050224 */ /* 0x000fca00078e0009 */
[----:B------:R4:W2:Y:S02]  /*45620*/  @P0 LDG.E.U8 R15, desc[UR32][R4.64] ;  /* 0x00000020040f0981 */ /* 0x0008a4000c1e1100 */
[----:B----4-:R-:W-:Y:S02]  /*45630*/  @P0 IMAD.MOV.U32 R4, RZ, RZ, R10 ;  /* 0x000000ffff040224 */ /* 0x010fe400078e000a */
[----:B------:R-:W-:-:S05]  /*45640*/  @P0 IMAD.MOV.U32 R5, RZ, RZ, R11 ;  /* 0x000000ffff050224 */ /* 0x000fca00078e000b */
[----:B------:R3:W4:Y:S04]  /*45650*/  @P0 LDG.E.U8 R12, desc[UR32][R4.64] ;  /* 0x00000020040c0981 */ /* 0x000728000c1e1100 */
[----:B------:R-:W-:Y:S04]  /*45660*/  STL [R1+0x28], R23 ;  /* 0x0000281701007387 */ /* 0x000fe80000100800 */
[----:B------:R-:W2:Y:S04]  /*45670*/  LDL R13, [R1+0x1e50] ;  /* 0x001e5000010d7983 */ /* 0x000ea80000100800 */
[----:B------:R-:W2:Y:S04]  /*45680*/  LDL R7, [R1+0x1e54] ;  /* 0x001e540001077983 */ /* 0x000ea80000100800 */
[----:B------:R-:W-:Y:S04]  /*45690*/  STL [R1+0x24], R22 ;  /* 0x0000241601007387 */ /* 0x000fe80000100800 */
[----:B------:R-:W2:Y:S04]  /*456a0*/  LDL R9, [R1+0x1e48] ;  /* 0x001e480001097983 */ /* 0x000ea80000100800 */
[----:B------:R-:W2:Y:S04]  /*456b0*/  LDL R8, [R1+0x1e4c] ;  /* 0x001e4c0001087983 */ /* 0x000ea80000100800 */
[----:B------:R-:W-:Y:S04]  /*456c0*/  STL [R1+0x20], R21 ;  /* 0x0000201501007387 */ /* 0x000fe80000100800 */
[----:B------:R-:W2:Y:S04]  /*456d0*/  LDL R11, [R1+0x1e40] ;  /* 0x001e4000010b7983 */ /* 0x000ea80000100800 */
[----:B------:R-:W2:Y:S04]  /*456e0*/  LDL R10, [R1+0x1e44] ;  /* 0x001e4400010a7983 */ /* 0x000ea80000100800 */
[----:B------:R-:W-:Y:S01]  /*456f0*/  STL [R1+0x1c], R20 ;  /* 0x00001c1401007387 */ /* 0x000fe20000100800 */
[----:B---3--:R-:W-:Y:S01]  /*45700*/  @P0 IMAD.MOV.U32 R4, RZ, RZ, R0 ;  /* 0x000000ffff040224 */ /* 0x008fe200078e0000 */
[----:B------:R-:W-:-:S02]  /*45710*/  ISETP.GT.AND P1, PT, R2, 0x79, PT ;  /* 0x000000790200780c */ /* 0x000fc40003f24270 */
[----:B------:R-:W-:Y:S01]  /*45720*/  PRMT R14, RZ, 0x7610, R14 ;  /* 0x00007610ff0e7816 */ /* 0x000fe2000000000e */
[----:B------:R-:W-:Y:S01]  /*45730*/  @P0 IMAD.MOV.U32 R5, RZ, RZ, R6 ;  /* 0x000000ffff050224 */ /* 0x000fe200078e0006 */
[----:B------:R-:W-:-:S04]  /*45740*/  PRMT R60, RZ, 0x7610, R60 ;  /* 0x00007610ff3c7816 */ /* 0x000fc8000000003c */
[----:B------:R2:W3:Y:S04]  /*45750*/  @P0 LDG.E.U8 R14, desc[UR32][R4.64] ;  /* 0x00000020040e0981 */ /* 0x0004e8000c1e1100 */
[----:B----4-:R0:W-:Y:S04]  /*45760*/  STL [R1+0x4], R12 ;  /* 0x0000040c01007387 */ /* 0x0101e80000100800 */
[----:B------:R-:W4:Y:S04]  /*45770*/  LDL R0, [R1+0x1e3c] ;  /* 0x001e3c0001007983 */ /* 0x000f280000100800 */
[----:B0-----:R-:W3:Y:S01]  /*45780*/  LDL R12, [R1+0x1e38] ;  /* 0x001e3800010c7983 */ /* 0x001ee20000100800 */
[----:B--2---:R-:W-:-:S02]  /*45790*/  @P0 IMAD.MOV.U32 R4, RZ, RZ, R7 ;  /* 0x000000ffff040224 */ /* 0x004fc400078e0007 */
[----:B------:R-:W-:Y:S01]  /*457a0*/  @P0 IMAD.MOV.U32 R5, RZ, RZ, R13 ;  /* 0x000000ffff050224 */ /* 0x000fe200078e000d */
[----:B------:R-:W-:-:S04]  /*457b0*/  PRMT R58, RZ, 0x7610, R58 ;  /* 0x00007610ff3a7816 */ /* 0x000fc8000000003a */
[----:B------:R0:W2:Y:S02]  /*457c0*/  @P0 LDG.E.U8 R60, desc[UR32][R4.64] ;  /* 0x00000020043c0981 */ /* 0x0000a4000c1e1100 */
[----:B0-----:R-:W-:Y:S02]  /*457d0*/  @P1 IMAD.MOV.U32 R4, RZ, RZ, R8 ;  /* 0x000000ffff041224 */ /* 0x001fe400078e0008 */
[----:B------:R-:W-:-:S05]  /*457e0*/  @P1 IMAD.MOV.U32 R5, RZ, RZ, R9 ;  /* 0x000000ffff051224 */ /* 0x000fca00078e0009 */
[----:B------:R0:W2:Y:S01]  /*457f0*/  @P1 LDG.E.U8 R58, desc[UR32][R4.64] ;  /* 0x00000020043a1981 */ /* 0x0000a2000c1e1100 */
[----:B------:R-:W-:Y:S01]  /*45800*/  PRMT R56, RZ, 0x7610, R56 ;  /* 0x00007610ff387816 */ /* 0x000fe20000000038 */
[----:B0-----:R-:W-:Y:S02]  /*45810*/  @P1 IMAD.MOV.U32 R4, RZ, RZ, R10 ;  /* 0x000000ffff041224 */ /* 0x001fe400078e000a */
[----:B------:R-:W-:-:S05]  /*45820*/  @P1 IMAD.MOV.U32 R5, RZ, RZ, R11 ;  /* 0x000000ffff051224 */ /* 0x000fca00078e000b */
[----:B------:R4:W2:Y:S04]  /*45830*/  @P1 LDG.E.U8 R56, desc[UR32][R4.64] ;  /* 0x0000002004381981 */ /* 0x0008a8000c1e1100 */
[----:B------:R-:W-:Y:S04]  /*45840*/  STL [R1+0x18], R19 ;  /* 0x0000181301007387 */ /* 0x000fe80000100800 */
[----:B------:R-:W2:Y:S04]  /*45850*/  LDL R6, [R1+0x1e34] ;  /* 0x001e340001067983 */ /* 0x000ea80000100800 */
[----:B------:R-:W2:Y:S04]  /*45860*/  LDL R7, [R1+0x1e30] ;  /* 0x001e300001077983 */ /* 0x000ea80000100800 */
[----:B------:R-:W-:Y:S04]  /*45870*/  STL [R1+0x14], R18 ;  /* 0x0000141201007387 */ /* 0x000fe80000100800 */
[----:B------:R0:W-:Y:S01]  /*45880*/  STL [R1+0xc], R16 ;  /* 0x00000c1001007387 */ /* 0x0001e20000100800 */
[----:B------:R-:W-:-:S03]  /*45890*/  PRMT R54, RZ, 0x7610, R54 ;  /* 0x00007610ff367816 */ /* 0x000fc60000000036 */
[----:B0-----:R-:W2:Y:S04]  /*458a0*/  LDL R16, [R1+0x1e28] ;  /* 0x001e280001107983 */ /* 0x001ea80000100800 */
[----:B------:R0:W-:Y:S04]  /*458b0*/  STL [R1+0x8], R15 ;  /* 0x0000080f01007387 */ /* 0x0001e80000100800 */
[----:B0-----:R-:W2:Y:S01]  /*458c0*/  LDL R15, [R1+0x1e2c] ;  /* 0x001e2c00010f7983 */ /* 0x001ea20000100800 */
[----:B----4-:R-:W-:Y:S02]  /*458d0*/  @P1 IMAD.MOV.U32 R4, RZ, RZ, R0 ;  /* 0x000000ffff041224 */ /* 0x010fe400078e0000 */
[----:B---3--:R-:W-:-:S05]  /*458e0*/  @P1 IMAD.MOV.U32 R5, RZ, RZ, R12 ;  /* 0x000000ffff051224 */ /* 0x008fca00078e000c */
[----:B------:R0:W3:Y:S04]  /*458f0*/  @P1 LDG.E.U8 R54, desc[UR32][R4.64] ;  /* 0x0000002004361981 */ /* 0x0000e8000c1e1100 */
[----:B------:R-:W-:Y:S04]  /*45900*/  STL [R1+0x10], R17 ;  /* 0x0000101101007387 */ /* 0x000fe80000100800 */
[----:B--2---:R-:W-:Y:S04]  /*45910*/  STL [R1+0x44f8], R60 ;  /* 0x0044f83c01007387 */ /* 0x004fe80000100800 */
[----:B------:R-:W2:Y:S04]  /*45920*/  LDL R9, [R1+0x1e20] ;  /* 0x001e200001097983 */ /* 0x000ea80000100800 */
[----:B------:R-:W4:Y:S04]  /*45930*/  LDL R8, [R1+0x1e24] ;  /* 0x001e240001087983 */ /* 0x000f280000100800 */
[----:B------:R-:W2:Y:S04]  /*45940*/  LDL R13, [R1+0x1e1c] ;  /* 0x001e1c00010d7983 */ /* 0x000ea80000100800 */
[----:B------:R-:W-:Y:S04]  /*45950*/  STL [R1+0x44e4], R58 ;  /* 0x0044e43a01007387 */ /* 0x000fe80000100800 */
[----:B------:R1:W-:Y:S04]  /*45960*/  STL [R1], R14 ;  /* 0x0000000e01007387 */ /* 0x0003e80000100800 */
[----:B------:R-:W2:Y:S04]  /*45970*/  LDL R11, [R1+0x1e10] ;  /* 0x001e1000010b7983 */ /* 0x000ea80000100800 */
[----:B------:R-:W2:Y:S04]  /*45980*/  LDL R10, [R1+0x1e14] ;  /* 0x001e1400010a7983 */ /* 0x000ea80000100800 */
[----:B-1----:R-:W2:Y:S04]  /*45990*/  LDL R14, [R1+0x1e18] ;  /* 0x001e1800010e7983 */ /* 0x002ea80000100800 */
[----:B------:R-:W-:Y:S04]  /*459a0*/  STL [R1+0x44e8], R56 ;  /* 0x0044e83801007387 */ /* 0x000fe80000100800 */
[----:B------:R-:W2:Y:S04]  /*459b0*/  LDL R12, [R1+0x1e08] ;  /* 0x001e0800010c7983 */ /* 0x000ea80000100800 */
[----:B------:R-:W2:Y:S01]  /*459c0*/  LDL R0, [R1+0x1e0c] ;  /* 0x001e0c0001007983 */ /* 0x000ea20000100800 */
[----:B------:R-:W-:Y:S01]  /*459d0*/  PRMT R52, RZ, 0x7610, R52 ;  /* 0x00007610ff347816 */ /* 0x000fe20000000034 */
[----:B0-----:R-:W-:-:S02]  /*459e0*/  @P1 IMAD.MOV.U32 R4, RZ, RZ, R6 ;  /* 0x000000ffff041224 */ /* 0x001fc400078e0006 */
[----:B------:R-:W-:Y:S01]  /*459f0*/  @P1 IMAD.MOV.U32 R5, RZ, RZ, R7 ;  /* 0x000000ffff051224 */ /* 0x000fe200078e0007 */
[----:B------:R-:W-:-:S04]  /*45a00*/  PRMT R50, RZ, 0x7610, R50 ;  /* 0x00007610ff327816 */ /* 0x000fc80000000032 */
[----:B------:R0:W2:Y:S02]  /*45a10*/  @P1 LDG.E.U8 R52, desc[UR32][R4.64] ;  /* 0x0000002004341981 */ /* 0x0000a4000c1e1100 */
[----:B0-----:R-:W-:Y:S02]  /*45a20*/  @P1 IMAD.MOV.U32 R5, RZ, RZ, R16 ;  /* 0x000000ffff051224 */ /* 0x001fe400078e0010 */
[----:B------:R-:W-:-:S05]  /*45a30*/  @P1 IMAD.MOV.U32 R4, RZ, RZ, R15 ;  /* 0x000000ffff041224 */ /* 0x000fca00078e000f */
[----:B------:R4:W2:Y:S04]  /*45a40*/  @P1 LDG.E.U8 R50, desc[UR32][R4.64] ;  /* 0x0000002004321981 */ /* 0x0008a8000c1e1100 */
[----:B---3--:R-:W-:Y:S04]  /*45a50*/  STL [R1+0x44ec], R54 ;  /* 0x0044ec3601007387 */ /* 0x008fe80000100800 */
[----:B------:R-:W3:Y:S04]  /*45a60*/  LDL R7, [R1+0x1e00] ;  /* 0x001e000001077983 */ /* 0x000ee80000100800 */
[----:B------:R-:W3:Y:S01]  /*45a70*/  LDL R6, [R1+0x1e04] ;  /* 0x001e040001067983 */ /* 0x000ee20000100800 */
[----:B------:R-:W-:Y:S01]  /*45a80*/  PRMT R48, RZ, 0x7610, R48 ;  /* 0x00007610ff307816 */ /* 0x000fe20000000030 */
[----:B----4-:R-:W-:-:S02]  /*45a90*/  @P1 IMAD.MOV.U32 R4, RZ, RZ, R8 ;  /* 0x000000ffff041224 */ /* 0x010fc400078e0008 */
[----:B--2---:R-:W-:Y:S01]  /*45aa0*/  @P1 IMAD.MOV.U32 R5, RZ, RZ, R9 ;  /* 0x000000ffff051224 */ /* 0x004fe200078e0009 */
[----:B------:R-:W-:-:S04]  /*45ab0*/  PRMT R46, RZ, 0x7610, R46 ;  /* 0x00007610ff2e7816 */ /* 0x000fc8000000002e */
[----:B------:R0:W2:Y:S01]  /*45ac0*/  @P1 LDG.E.U8 R48, desc[UR32][R4.64] ;  /* 0x0000002004301981 */ /* 0x0000a2000c1e1100 */
[----:B------:R-:W-:Y:S02]  /*45ad0*/  ISETP.GT.AND P0, PT, R2, 0x7a, PT ;  /* 0x0000007a0200780c */ /* 0x000fe40003f04270 */
[----:B------:R-:W-:Y:S01]  /*45ae0*/  PRMT R44, RZ, 0x7610, R44 ;  /* 0x00007610ff2c7816 */ /* 0x000fe2000000002c */
[----:B0-----:R-:W-:Y:S02]  /*45af0*/  @P1 IMAD.MOV.U32 R4, RZ, RZ, R13 ;  /* 0x000000ffff041224 */ /* 0x001fe400078e000d */
[----:B------:R-:W-:-:S05]  /*45b00*/  @P1 IMAD.MOV.U32 R5, RZ, RZ, R14 ;  /* 0x000000ffff051224 */ /* 0x000fca00078e000e */
[----:B------:R0:W4:Y:S02]  /*45b10*/  @P1 LDG.E.U8 R46, desc[UR32][R4.64] ;  /* 0x00000020042e1981 */ /* 0x000124000c1e1100 */
[----:B0-----:R-:W-:Y:S02]  /*45b20*/  @P1 IMAD.MOV.U32 R4, RZ, RZ, R10 ;  /* 0x000000ffff041224 */ /* 0x001fe400078e000a */
[----:B------:R-:W-:-:S05]  /*45b30*/  @P1 IMAD.MOV.U32 R5, RZ, RZ, R11 ;  /* 0x000000ffff051224 */ /* 0x000fca00078e000b */
[----:B------:R0:W4:Y:S01]  /*45b40*/  @P1 LDG.E.U8 R44, desc[UR32][R4.64] ;  /* 0x00000020042c1981 */ /* 0x000122000c1e1100 */
[----:B------:R-:W-:Y:S01]  /*45b50*/  PRMT R42, RZ, 0x7610, R42 ;  /* 0x00007610ff2a7816 */ /* 0x000fe2000000002a */
[----:B0-----:R-:W-:Y:S02]  /*45b60*/  @P0 IMAD.MOV.U32 R4, RZ, RZ, R0 ;  /* 0x000000ffff040224 */ /* 0x001fe400078e0000 */
[----:B------:R-:W-:-:S05]  /*45b70*/  @P0 IMAD.MOV.U32 R5, RZ, RZ, R12 ;  /* 0x000000ffff050224 */ /* 0x000fca00078e000c */
[----:B------:R3:W4:Y:S04]  /*45b80*/  @P0 LDG.E.U8 R42, desc[UR32][R4.64] ;  /* 0x00000020042a0981 */ /* 0x000728000c1e1100 */
[----:B------:R-:W-:Y:S04]  /*45b90*/  STL [R1+0x44f0], R52 ;  /* 0x0044f03401007387 */ /* 0x000fe80000100800 */
[----:B------:R-:W-:Y:S01]  /*45ba0*/  STL [R1+0x44f4], R50 ;  /* 0x0044f43201007387 */ /* 0x000fe20000100800 */
[----:B------:R-:W-:-:S03]  /*45bb0*/  PRMT R40, RZ, 0x7610, R40 ;  /* 0x00007610ff287816 */ /* 0x000fc60000000028 */
[----:B------:R-:W4:Y:S04]  /*45bc0*/  LDL R9, [R1+0x1df8] ;  /* 0x001df80001097983 */ /* 0x000f280000100800 */
[----:B------:R-:W4:Y:S01]  /*45bd0*/  LDL R8, [R1+0x1dfc] ;  /* 0x001dfc0001087983 */ /* 0x000f220000100800 */
[----:B---3--:R-:W-:Y:S02]  /*45be0*/  @P0 IMAD.MOV.U32 R5, RZ, RZ, R7 ;  /* 0x000000ffff050224 */ /* 0x008fe400078e0007 */
[----:B------:R-:W-:-:S05]  /*45bf0*/  @P0 IMAD.MOV.U32 R4, RZ, RZ, R6 ;  /* 0x000000ffff040224 */ /* 0x000fca00078e0006 */
[----:B------:R0:W3:Y:S04]  /*45c00*/  @P0 LDG.E.U8 R40, desc[UR32][R4.64] ;  /* 0x0000002004280981 */ /* 0x0000e8000c1e1100 */
[----:B--2---:R-:W-:Y:S04]  /*45c10*/  STL [R1+0x44fc], R48 ;  /* 0x0044fc3001007387 */ /* 0x004fe80000100800 */
[----:B------:R-:W2:Y:S04]  /*45c20*/  LDL R15, [R1+0x1df0] ;  /* 0x001df000010f7983 */ /* 0x000ea80000100800 */
[----:B------:R-:W2:Y:S04]  /*45c30*/  LDL R14, [R1+0x1df4] ;  /* 0x001df400010e7983 */ /* 0x000ea80000100800 */
[----:B----4-:R-:W-:Y:S04]  /*45c40*/  STL [R1+0x4500], R46 ;  /* 0x0045002e01007387 */ /* 0x010fe80000100800 */
[----:B------:R-:W4:Y:S04]  /*45c50*/  LDL R11, [R1+0x1de8] ;  /* 0x001de800010b7983 */ /* 0x000f280000100800 */
[----:B------:R-:W4:Y:S04]  /*45c60*/  LDL R10, [R1+0x1dec] ;  /* 0x001dec00010a7983 */ /* 0x000f280000100800 */
[----:B------:R-:W-:Y:S04]  /*45c70*/  STL [R1+0x4504], R44 ;  /* 0x0045042c01007387 */ /* 0x000fe80000100800 */
[----:B------:R-:W4:Y:S04]  /*45c80*/  LDL R18, [R1+0x1de0] ;  /* 0x001de00001127983 */ /* 0x000f280000100800 */
[----:B------:R-:W4:Y:S04]  /*45c90*/  LDL R17, [R1+0x1de4] ;  /* 0x001de40001117983 */ /* 0x000f280000100800 */
[----:B------:R-:W4:Y:S04]  /*45ca0*/  LDL R16, [R1+0x1dd8] ;  /* 0x001dd80001107983 */ /* 0x000f280000100800 */
[----:B------:R-:W4:Y:S01]  /*45cb0*/  LDL R0, [R1+0x1ddc] ;  /* 0x001ddc0001007983 */ /* 0x000f220000100800 */
[----:B------:R-:W-:-:S03]  /*45cc0*/  PRMT R38, RZ, 0x7610, R38 ;  /* 0x00007610ff267816 */ /* 0x000fc60000000026 */
[----:B------:R-:W-:Y:S04]  /*45cd0*/  STL [R1+0x4508], R42 ;  /* 0x0045082a01007387 */ /* 0x000fe80000100800 */
[----:B------:R-:W4:Y:S04]  /*45ce0*/  LDL R7, [R1+0x1dd0] ;  /* 0x001dd00001077983 */ /* 0x000f280000100800 */
[----:B------:R-:W4:Y:S04]  /*45cf0*/  LDL R6, [R1+0x1dd4] ;  /* 0x001dd40001067983 */ /* 0x000f280000100800 */
[----:B------:R-:W4:Y:S04]  /*45d00*/  LDL R13, [R1+0x1dc8] ;  /* 0x001dc800010d7983 */ /* 0x000f280000100800 */
[----:B------:R-:W4:Y:S01]  /*45d10*/  LDL R12, [R1+0x1dcc] ;  /* 0x001dcc00010c7983 */ /* 0x000f220000100800 */
[----:B0-----:R-:W-:-:S02]  /*45d20*/  @P0 IMAD.MOV.U32 R4, RZ, RZ, R8 ;  /* 0x000000ffff040224 */ /* 0x001fc400078e0008 */
[----:B------:R-:W-:-:S05]  /*45d30*/  @P0 IMAD.MOV.U32 R5, RZ, RZ, R9 ;  /* 0x000000ffff050224 */ /* 0x000fca00078e0009 */
[----:B------:R2:W4:Y:S04]  /*45d40*/  @P0 LDG.E.U8 R38, desc[UR32][R4.64] ;  /* 0x0000002004260981 */ /* 0x000528000c1e1100 */
[----:B---3--:R-:W-:Y:S04]  /*45d50*/  STL [R1+0x450c], R40 ;  /* 0x00450c2801007387 */ /* 0x008fe80000100800 */
[----:B------:R-:W3:Y:S04]  /*45d60*/  LDL R9, [R1+0x1dc0] ;  /* 0x001dc00001097983 */ /* 0x000ee80000100800 */
[----:B------:R-:W3:Y:S01]  /*45d70*/  LDL R8, [R1+0x1dc4] ;  /* 0x001dc40001087983 */ /* 0x000ee20000100800 */
[----:B------:R-:W-:Y:S01]  /*45d80*/  PRMT R36, RZ, 0x7610, R36 ;  /* 0x00007610ff247816 */ /* 0x000fe20000000024 */
[----:B--2---:R-:W-:-:S02]  /*45d90*/  @P0 IMAD.MOV.U32 R4, RZ, RZ, R14 ;  /* 0x000000ffff040224 */ /* 0x004fc400078e000e */
[----:B------:R-:W-:Y:S01]  /*45da0*/  @P0 IMAD.MOV.U32 R5, RZ, RZ, R15 ;  /* 0x000000ffff050224 */ /* 0x000fe200078e000f */
[----:B------:R-:W-:-:S04]  /*45db0*/  PRMT R35, RZ, 0x7610, R35 ;  /* 0x00007610ff237816 */ /* 0x000fc80000000023 */
[----:B------:R4:W2:Y:S01]  /*45dc0*/  @P0 LDG.E.U8 R36, desc[UR32][R4.64] ;  /* 0x0000002004240981 */ /* 0x0008a2000c1e1100 */
[----:B------:R-:W-:Y:S02]  /*45dd0*/  PRMT R34, RZ, 0x7610, R34 ;  /* 0x00007610ff227816 */ /* 0x000fe40000000022 */
[----:B------:R-:W-:Y:S02]  /*45de0*/  ISETP.GT.AND P1, PT, R2, 0x7b, PT ;  /* 0x0000007b0200780c */ /* 0x000fe40003f24270 */
[----:B------:R-:W-:Y:S02]  /*45df0*/  PRMT R32, RZ, 0x7610, R32 ;  /* 0x00007610ff207816 */ /* 0x000fe40000000020 */
[----:B------:R-:W-:Y:S01]  /*45e00*/  PRMT R3, RZ, 0x7610, R3 ;  /* 0x00007610ff037816 */ /* 0x000fe20000000003 */
[----:B----4-:R-:W-:Y:S02]  /*45e10*/  @P0 IMAD.MOV.U32 R5, RZ, RZ, R11 ;  /* 0x000000ffff050224 */ /* 0x010fe400078e000b */
[----:B------:R-:W-:-:S05]  /*45e20*/  @P0 IMAD.MOV.U32 R4, RZ, RZ, R10 ;  /* 0x000000ffff040224 */ /* 0x000fca00078e000a */
[----:B------:R0:W4:Y:S02]  /*45e30*/  @P0 LDG.E.U8 R35, desc[UR32][R4.64] ;  /* 0x0000002004230981 */ /* 0x000124000c1e1100 */
[----:B0-----:R-:W-:Y:S02]  /*45e40*/  @P0 IMAD.MOV.U32 R5, RZ, RZ, R18 ;  /* 0x000000ffff050224 */ /* 0x001fe400078e0012 */
[----:B------:R-:W-:-:S05]  /*45e50*/  @P0 IMAD.MOV.U32 R4, RZ, RZ, R17 ;  /* 0x000000ffff040224 */ /* 0x000fca00078e0011 */
[----:B------:R0:W4:Y:S02]  /*45e60*/  @P0 LDG.E.U8 R34, desc[UR32][R4.64] ;  /* 0x0000002004220981 */ /* 0x000124000c1e1100 */
[----:B0-----:R-:W-:Y:S02]  /*45e70*/  @P0 IMAD.MOV.U32 R4, RZ, RZ, R0 ;  /* 0x000000ffff040224 */ /* 0x001fe400078e0000 */
[----:B------:R-:W-:Y:S01]  /*45e80*/  @P0 IMAD.MOV.U32 R5, RZ, RZ, R16 ;  /* 0x000000ffff050224 */ /* 0x000fe200078e0010 */
[----:B------:R0:W4:Y:S04]  /*45e90*/  @P0 LDG.E.U8 R3, desc[UR32][R6.64] ;  /* 0x0000002006030981 */ /* 0x000128000c1e1100 */
[----:B------:R1:W4:Y:S01]  /*45ea0*/  @P0 LDG.E.U8 R32, desc[UR32][R4.64] ;  /* 0x0000002004200981 */ /* 0x000322000c1e1100 */
[----:B0-----:R-:W-:-:S02]  /*45eb0*/  @P1 IMAD.MOV.U32 R6, RZ, RZ, R12 ;  /* 0x000000ffff061224 */ /* 0x001fc400078e000c */
[----:B------:R-:W-:Y:S01]  /*45ec0*/  @P1 IMAD.MOV.U32 R7, RZ, RZ, R13 ;  /* 0x000000ffff071224 */ /* 0x000fe200078e000d */
[----:B-1----:R-:W-:Y:S02]  /*45ed0*/  PRMT R4, RZ, 0x7610, R4 ;  /* 0x00007610ff047816 */ /* 0x002fe40000000004 */
[----:B------:R-:W-:-:S04]  /*45ee0*/  PRMT R5, RZ, 0x7610, R5 ;  /* 0x00007610ff057816 */ /* 0x000fc80000000005 */
[----:B------:R-:W2:Y:S04]  /*45ef0*/  @P1 LDG.E.U8 R4, desc[UR32][R6.64] ;  /* 0x0000002006041981 */ /* 0x000ea8000c1e1100 */
[----:B------:R-:W-:Y:S04]  /*45f00*/  STL [R1+0x4510], R38 ;  /* 0x0045102601007387 */ /* 0x000fe80000100800 */
[----:B------:R-:W4:Y:S04]  /*45f10*/  LDL R15, [R1+0x1db8] ;  /* 0x001db800010f7983 */ /* 0x000f280000100800 */
[----:B------:R-:W4:Y:S04]  /*45f20*/  LDL R14, [R1+0x1dbc] ;  /* 0x001dbc00010e7983 */ /* 0x000f280000100800 */
[----:B------:R-:W4:Y:S04]  /*45f30*/  LDL R11, [R1+0x1db0] ;  /* 0x001db000010b7983 */ /* 0x000f280000100800 */
[----:B------:R-:W4:Y:S04]  /*45f40*/  LDL R10, [R1+0x1db4] ;  /* 0x001db400010a7983 */ /* 0x000f280000100800 */
[----:B------:R-:W4:Y:S04]  /*45f50*/  LDL R18, [R1+0x1da8] ;  /* 0x001da80001127983 */ /* 0x000f280000100800 */
[----:B------:R-:W4:Y:S04]  /*45f60*/  LDL R0, [R1+0x1dac] ;  /* 0x001dac0001007983 */ /* 0x000f280000100800 */
[----:B------:R-:W4:Y:S04]  /*45f70*/  LDL R13, [R1+0x1da0] ;  /* 0x001da000010d7983 */ /* 0x000f280000100800 */
[----:B------:R-:W4:Y:S04]  /*45f80*/  LDL R12, [R1+0x1da4] ;  /* 0x001da400010c7983 */ /* 0x000f280000100800 */
[----:B---3--:R4:W3:Y:S04]  /*45f90*/  @P1 LDG.E.U8 R5, desc[UR32][R8.64] ;  /* 0x0000002008051981 */ /* 0x0088e8000c1e1100 */
[----:B--2---:R-:W-:Y:S04]  /*45fa0*/  STL [R1+0x446c], R4 ;  /* 0x00446c0401007387 */ /* 0x004fe80000100800 */
[----:B------:R-:W2:Y:S04]  /*45fb0*/  LDL R21, [R1+0x1d98] ;  /* 0x001d980001157983 */ /* 0x000ea80000100800 */
[----:B------:R-:W2:Y:S01]  /*45fc0*/  LDL R20, [R1+0x1d9c] ;  /* 0x001d9c0001147983 */ /* 0x000ea20000100800 */
[----:B----4-:R-:W-:-:S02]  /*45fd0*/  @P1 IMAD.MOV.U32 R8, RZ, RZ, R14 ;  /* 0x000000ffff081224 */ /* 0x010fc400078e000e */
[----:B------:R-:W-:Y:S01]  /*45fe0*/  @P1 IMAD.MOV.U32 R9, RZ, RZ, R15 ;  /* 0x000000ffff091224 */ /* 0x000fe200078e000f */
[----:B---3--:R0:W-:Y:S04]  /*45ff0*/  STL [R1+0x4470], R5 ;  /* 0x0044700501007387 */ /* 0x0081e80000100800 */
[----:B------:R-:W3:Y:S04]  /*46000*/  LDL R15, [R1+0x1d90] ;  /* 0x001d9000010f7983 */ /* 0x000ee80000100800 */
[----:B------:R-:W3:Y:S01]  /*46010*/  LDL R14, [R1+0x1d94] ;  /* 0x001d9400010e7983 */ /* 0x000ee20000100800 */
[----:B------:R-:W-:-:S02]  /*46020*/  PRMT R6, RZ, 0x7610, R6 ;  /* 0x00007610ff067816 */ /* 0x000fc40000000006 */
[----:B------:R-:W-:-:S04]  /*46030*/  PRMT R7, RZ, 0x7610, R7 ;  /* 0x00007610ff077816 */ /* 0x000fc80000000007 */
[----:B------:R1:W4:Y:S04]  /*46040*/  @P1 LDG.E.U8 R6, desc[UR32][R8.64] ;  /* 0x0000002008061981 */ /* 0x000328000c1e1100 */
[----:B------:R0:W4:Y:S01]  /*46050*/  @P1 LDG.E.U8 R7, desc[UR32][R10.64] ;  /* 0x000000200a071981 */ /* 0x000122000c1e1100 */
[----:B-1----:R-:W-:Y:S02]  /*46060*/  PRMT R8, RZ, 0x7610, R8 ;  /* 0x00007610ff087816 */ /* 0x002fe40000000008 */
[----:B------:R-:W-:Y:S01]  /*46070*/  PRMT R9, RZ, 0x7610, R9 ;  /* 0x00007610ff097816 */ /* 0x000fe20000000009 */
[----:B0-----:R-:W-:Y:S02]  /*46080*/  @P1 IMAD.MOV.U32 R10, RZ, RZ, R0 ;  /* 0x000000ffff0a1224 */ /* 0x001fe400078e0000 */
[----:B------:R-:W-:-:S03]  /*46090*/  @P1 IMAD.MOV.U32 R11, RZ, RZ, R18 ;  /* 0x000000ffff0b1224 */ /* 0x000fc600078e0012 */
[----:B------:R-:W4:Y:S04]  /*460a0*/  @P1 LDG.E.U8 R9, desc[UR32][R12.64] ;  /* 0x000000200c091981 */ /* 0x000f28000c1e1100 */
[----:B------:R0:W4:Y:S02]  /*460b0*/  @P1 LDG.E.U8 R8, desc[UR32][R10.64] ;  /* 0x000000200a081981 */ /* 0x000124000c1e1100 */
[----:B0-----:R-:W-:Y:S02]  /*460c0*/  PRMT R10, RZ, 0x7610, R10 ;  /* 0x00007610ff0a7816 */ /* 0x001fe4000000000a */
[----:B------:R-:W-:Y:S01]  /*460d0*/  PRMT R11, RZ, 0x7610, R11 ;  /* 0x00007610ff0b7816 */ /* 0x000fe2000000000b */
[----:B--2---:R-:W-:Y:S02]  /*460e0*/  @P1 IMAD.MOV.U32 R13, RZ, RZ, R21 ;  /* 0x000000ffff0d1224 */ /* 0x004fe400078e0015 */
[----:B------:R-:W-:-:S05]  /*460f0*/  @P1 IMAD.MOV.U32 R12, RZ, RZ, R20 ;  /* 0x000000ffff0c1224 */ /* 0x000fca00078e0014 */
[----:B------:R-:W2:Y:S04]  /*46100*/  @P1 LDG.E.U8 R10, desc[UR32][R12.64] ;  /* 0x000000200c0a1981 */ /* 0x000ea8000c1e1100 */
[----:B---3--:R-:W3:Y:S04]  /*46110*/  @P1 LDG.E.U8 R11, desc[UR32][R14.64] ;  /* 0x000000200e0b1981 */ /* 0x008ee8000c1e1100 */
[----:B----4-:R0:W-:Y:S04]  /*46120*/  STL [R1+0x4474], R6 ;  /* 0x0044740601007387 */ /* 0x0101e80000100800 */
[----:B------:R-:W4:Y:S04]  /*46130*/  LDL R22, [R1+0x1d88] ;  /* 0x001d880001167983 */ /* 0x000f280000100800 */
[----:B------:R-:W4:Y:S04]  /*46140*/  LDL R19, [R1+0x1d8c] ;  /* 0x001d8c0001137983 */ /* 0x000f280000100800 */
[----:B------:R-:W4:Y:S04]  /*46150*/  LDL R17, [R1+0x1d80] ;  /* 0x001d800001117983 */ /* 0x000f280000100800 */
[----:B------:R-:W4:Y:S04]  /*46160*/  LDL R16, [R1+0x1d84] ;  /* 0x001d840001107983 */ /* 0x000f280000100800 */
[----:B------:R-:W-:Y:S04]  /*46170*/  STL [R1+0x4478], R7 ;  /* 0x0044780701007387 */ /* 0x000fe80000100800 */
[----:B------:R-:W4:Y:S04]  /*46180*/  LDL R18, [R1+0x1d78] ;  /* 0x001d780001127983 */ /* 0x000f280000100800 */
[----:B------:R-:W4:Y:S04]  /*46190*/  LDL R0, [R1+0x1d7c] ;  /* 0x001d7c0001007983 */ /* 0x000f280000100800 */
[----:B------:R-:W4:Y:S04]  /*461a0*/  LDL R5, [R1+0x1d70] ;  /* 0x001d700001057983 */ /* 0x000f280000100800 */
[----:B------:R-:W4:Y:S04]  /*461b0*/  LDL R4, [R1+0x1d74] ;  /* 0x001d740001047983 */ /* 0x000f280000100800 */
[----:B------:R-:W-:Y:S04]  /*461c0*/  STL [R1+0x447c], R8 ;  /* 0x00447c0801007387 */ /* 0x000fe80000100800 */
[----:B------:R1:W-:Y:S04]  /*461d0*/  STL [R1+0x4480], R9 ;  /* 0x0044800901007387 */ /* 0x0003e80000100800 */
[----:B------:R-:W4:Y:S04]  /*461e0*/  LDL R21, [R1+0x1d68] ;  /* 0x001d680001157983 */ /* 0x000f280000100800 */
[----:B------:R-:W4:Y:S04]  /*461f0*/  LDL R20, [R1+0x1d6c] ;  /* 0x001d6c0001147983 */ /* 0x000f280000100800 */
[----:B0-----:R-:W4:Y:S04]  /*46200*/  LDL R6, [R1+0x1d64] ;  /* 0x001d640001067983 */ /* 0x001f280000100800 */
[----:B--2---:R0:W-:Y:S04]  /*46210*/  STL [R1+0x4484], R10 ;  /* 0x0044840a01007387 */ /* 0x0041e80000100800 */
[----:B-1----:R-:W2:Y:S04]  /*46220*/  LDL R9, [R1+0x1d60] ;  /* 0x001d600001097983 */ /* 0x002ea80000100800 */
[----:B---3--:R1:W-:Y:S04]  /*46230*/  STL [R1+0x4488], R11 ;  /* 0x0044880b01007387 */ /* 0x0083e80000100800 */
[----:B------:R-:W3:Y:S04]  /*46240*/  LDL R8, [R1+0x1d5c] ;  /* 0x001d5c0001087983 */ /* 0x000ee80000100800 */
[----:B------:R-:W3:Y:S01]  /*46250*/  LDL R7, [R1+0x1d54] ;  /* 0x001d540001077983 */ /* 0x000ee20000100800 */
[----:B------:R-:W-:-:S02]  /*46260*/  ISETP.GT.AND P0, PT, R2, 0x7c, PT ;  /* 0x0000007c0200780c */ /* 0x000fc40003f04270 */
[----:B------:R-:W-:Y:S02]  /*46270*/  PRMT R12, RZ, 0x7610, R12 ;  /* 0x00007610ff0c7816 */ /* 0x000fe4000000000c */
[----:B------:R-:W-:Y:S01]  /*46280*/  PRMT R13, RZ, 0x7610, R13 ;  /* 0x00007610ff0d7816 */ /* 0x000fe2000000000d */
[----:B0-----:R-:W3:Y:S04]  /*46290*/  LDL R10, [R1+0x1d50] ;  /* 0x001d5000010a7983 */ /* 0x001ee80000100800 */
[----:B------:R-:W3:Y:S04]  /*462a0*/  LDL R24, [R1+0x1d40] ;  /* 0x001d400001187983 */ /* 0x000ee80000100800 */
[----:B-1----:R-:W3:Y:S01]  /*462b0*/  LDL R11, [R1+0x1d58] ;  /* 0x001d5800010b7983 */ /* 0x002ee20000100800 */
[----:B------:R-:W-:-:S02]  /*462c0*/  ISETP.GT.AND P1, PT, R2, 0x7d, PT ;  /* 0x0000007d0200780c */ /* 0x000fc40003f24270 */
[----:B------:R-:W-:Y:S02]  /*462d0*/  PRMT R33, RZ, 0x7610, R33 ;  /* 0x00007610ff217816 */ /* 0x000fe40000000021 */
[----:B------:R-:W-:Y:S02]  /*462e0*/  PRMT R37, RZ, 0x7610, R37 ;  /* 0x00007610ff257816 */ /* 0x000fe40000000025 */
[----:B------:R-:W-:Y:S02]  /*462f0*/  PRMT R39, RZ, 0x7610, R39 ;  /* 0x00007610ff277816 */ /* 0x000fe40000000027 */
[----:B------:R-:W-:Y:S02]  /*46300*/  PRMT R41, RZ, 0x7610, R41 ;  /* 0x00007610ff297816 */ /* 0x000fe40000000029 */
[----:B------:R-:W-:Y:S02]  /*46310*/  PRMT R43, RZ, 0x7610, R43 ;  /* 0x00007610ff2b7816 */ /* 0x000fe4000000002b */
[----:B------:R-:W-:Y:S01]  /*46320*/  PRMT R45, RZ, 0x7610, R45 ;  /* 0x00007610ff2d7816 */ /* 0x000fe2000000002d */
[----:B----4-:R-:W-:-:S02]  /*46330*/  @P0 IMAD.MOV.U32 R14, RZ, RZ, R19 ;  /* 0x000000ffff0e0224 */ /* 0x010fc400078e0013 */
[----:B------:R-:W-:Y:S01]  /*46340*/  @P0 IMAD.MOV.U32 R15, RZ, RZ, R22 ;  /* 0x000000ffff0f0224 */ /* 0x000fe200078e0016 */
[----:B------:R0:W4:Y:S01]  /*46350*/  @P0 LDG.E.U8 R13, desc[UR32][R16.64] ;  /* 0x00000020100d0981 */ /* 0x000122000c1e1100 */
[----:B------:R-:W-:-:S03]  /*46360*/  @P0 IMAD.MOV.U32 R19, RZ, RZ, R5 ;  /* 0x000000ffff130224 */ /* 0x000fc600078e0005 */
[----:B------:R-:W4:Y:S01]  /*46370*/  LDL R5, [R1+0x1d48] ;  /* 0x001d480001057983 */ /* 0x000f220000100800 */
[----:B------:R-:W-:-:S03]  /*46380*/  PRMT R47, RZ, 0x7610, R47 ;  /* 0x00007610ff2f7816 */ /* 0x000fc6000000002f */
[----:B------:R1:W4:Y:S04]  /*46390*/  @P0 LDG.E.U8 R12, desc[UR32][R14.64] ;  /* 0x000000200e0c0981 */ /* 0x000328000c1e1100 */
[----:B------:R-:W4:Y:S04]  /*463a0*/  LDL R42, [R1+0x1cb8] ;  /* 0x001cb800012a7983 */ /* 0x000f280000100800 */
[----:B------:R-:W4:Y:S04]  /*463b0*/  LDL R40, [R1+0x1cb0] ;  /* 0x001cb00001287983 */ /* 0x000f280000100800 */
[----:B------:R-:W4:Y:S01]  /*463c0*/  LDL R38, [R1+0x1cb4] ;  /* 0x001cb40001267983 */ /* 0x000f220000100800 */
[----:B0-----:R-:W-:-:S02]  /*463d0*/  @P0 IMAD.MOV.U32 R17, RZ, RZ, R18 ;  /* 0x000000ffff110224 */ /* 0x001fc400078e0012 */
[----:B------:R-:W-:Y:S02]  /*463e0*/  @P0 IMAD.MOV.U32 R16, RZ, RZ, R0 ;  /* 0x000000ffff100224 */ /* 0x000fe400078e0000 */
[----:B------:R-:W-:Y:S01]  /*463f0*/  @P0 IMAD.MOV.U32 R18, RZ, RZ, R4 ;  /* 0x000000ffff120224 */ /* 0x000fe200078e0004 */
[----:B------:R-:W4:Y:S01]  /*46400*/  LDL R0, [R1+0x1d4c] ;  /* 0x001d4c0001007983 */ /* 0x000f220000100800 */
[----:B-1----:R-:W-:Y:S02]  /*46410*/  PRMT R14, RZ, 0x7610, R14 ;  /* 0x00007610ff0e7816 */ /* 0x002fe4000000000e */
[----:B------:R-:W-:Y:S01]  /*46420*/  PRMT R15, RZ, 0x7610, R15 ;  /* 0x00007610ff0f7816 */ /* 0x000fe2000000000f */
[----:B------:R-:W4:Y:S04]  /*46430*/  LDL R4, [R1+0x1d44] ;  /* 0x001d440001047983 */ /* 0x000f280000100800 */
[----:B------:R0:W4:Y:S04]  /*46440*/  @P0 LDG.E.U8 R14, desc[UR32][R16.64] ;  /* 0x00000020100e0981 */ /* 0x000128000c1e1100 */
[----:B------:R1:W4:Y:S01]  /*46450*/  @P0 LDG.E.U8 R15, desc[UR32][R18.64] ;  /* 0x00000020120f0981 */ /* 0x000322000c1e1100 */
[----:B0-----:R-:W-:Y:S01]  /*46460*/  PRMT R17, RZ, 0x7610, R17 ;  /* 0x00007610ff117816 */ /* 0x001fe20000000011 */
[----:B-1----:R-:W-:-:S02]  /*46470*/  @P0 IMAD.MOV.U32 R18, RZ, RZ, R20 ;  /* 0x000000ffff120224 */ /* 0x002fc400078e0014 */
[----:B------:R-:W-:Y:S02]  /*46480*/  @P0 IMAD.MOV.U32 R19, RZ, RZ, R21 ;  /* 0x000000ffff130224 */ /* 0x000fe400078e0015 */
[----:B------:R-:W-:Y:S02]  /*46490*/  @P0 IMAD.MOV.U32 R20, RZ, RZ, R6 ;  /* 0x000000ffff140224 */ /* 0x000fe400078e0006 */
[----:B------:R-:W4:Y:S01]  /*464a0*/  LDL R6, [R1+0x1d3c] ;  /* 0x001d3c0001067983 */ /* 0x000f220000100800 */
[----:B--2---:R-:W-:-:S03]  /*464b0*/  @P0 IMAD.MOV.U32 R21, RZ, RZ, R9 ;  /* 0x000000ffff150224 */ /* 0x004fc600078e0009 */
[----:B------:R-:W2:Y:S04]  /*464c0*/  LDL R9, [R1+0x1d38] ;  /* 0x001d380001097983 */ /* 0x000ea80000100800 */
[----:B------:R3:W2:Y:S02]  /*464d0*/  @P0 LDG.E.U8 R17, desc[UR32][R20.64] ;  /* 0x0000002014110981 */ /* 0x0006a4000c1e1100 */
[----:B---3--:R-:W-:Y:S02]  /*464e0*/  @P0 IMAD.MOV.U32 R20, RZ, RZ, R8 ;  /* 0x000000ffff140224 */ /* 0x008fe400078e0008 */
[----:B------:R-:W3:Y:S01]  /*464f0*/  LDL R8, [R1+0x1d34] ;  /* 0x001d340001087983 */ /* 0x000ee20000100800 */
[----:B------:R-:W-:-:S03]  /*46500*/  @P0 IMAD.MOV.U32 R21, RZ, RZ, R11 ;  /* 0x000000ffff150224 */ /* 0x000fc600078e000b */
[----:B------:R-:W3:Y:S01]  /*46510*/  LDL R11, [R1+0x1d30] ;  /* 0x001d3000010b7983 */ /* 0x000ee20000100800 */
[----:B------:R-:W-:-:S03]  /*46520*/  @P0 IMAD.MOV.U32 R22, RZ, RZ, R7 ;  /* 0x000000ffff160224 */ /* 0x000fc600078e0007 */
[----:B------:R-:W3:Y:S01]  /*46530*/  LDL R7, [R1+0x1d2c] ;  /* 0x001d2c0001077983 */ /* 0x000ee20000100800 */
[----:B------:R-:W-:Y:S01]  /*46540*/  PRMT R16, RZ, 0x7610, R16 ;  /* 0x00007610ff107816 */ /* 0x000fe20000000010 */
[----:B------:R-:W-:Y:S02]  /*46550*/  @P0 IMAD.MOV.U32 R23, RZ, RZ, R10 ;  /* 0x000000ffff170224 */ /* 0x000fe400078e000a */
[----:B------:R-:W3:Y:S04]  /*46560*/  LDL R10, [R1+0x1d28] ;  /* 0x001d2800010a7983 */ /* 0x000ee80000100800 */
[----:B------:R0:W3:Y:S01]  /*46570*/  @P0 LDG.E.U8 R16, desc[UR32][R18.64] ;  /* 0x0000002012100981 */ /* 0x0000e2000c1e1100 */
[----:B------:R-:W-:Y:S01]  /*46580*/  @P1 IMAD.MOV.U32 R25, RZ, RZ, R24 ;  /* 0x000000ffff191224 */ /* 0x000fe200078e0018 */
[----:B0-----:R-:W-:-:S02]  /*46590*/  PRMT R18, RZ, 0x7610, R18 ;  /* 0x00007610ff127816 */ /* 0x001fc40000000012 */
[----:B------:R-:W-:-:S04]  /*465a0*/  PRMT R19, RZ, 0x7610, R19 ;  /* 0x00007610ff137816 */ /* 0x000fc80000000013 */
[----:B------:R0:W3:Y:S04]  /*465b0*/  @P0 LDG.E.U8 R18, desc[UR32][R20.64] ;  /* 0x0000002014120981 */ /* 0x0000e8000c1e1100 */
[----:B------:R1:W3:Y:S01]  /*465c0*/  @P0 LDG.E.U8 R19, desc[UR32][R22.64] ;  /* 0x0000002016130981 */ /* 0x0002e2000c1e1100 */
[----:B----4-:R-:W-:-:S03]  /*465d0*/  @P1 IMAD.MOV.U32 R24, RZ, RZ, R4 ;  /* 0x000000ffff181224 */ /* 0x010fc600078e0004 */
[----:B------:R-:W4:Y:S01]  /*465e0*/  LDL R4, [R1+0x1d1c] ;  /* 0x001d1c0001047983 */ /* 0x000f220000100800 */
[----:B0-----:R-:W-:Y:S01]  /*465f0*/  PRMT R21, RZ, 0x7610, R21 ;  /* 0x00007610ff157816 */ /* 0x001fe20000000015 */
[----:B-1----:R-:W-:Y:S02]  /*46600*/  @P1 IMAD.MOV.U32 R22, RZ, RZ, R0 ;  /* 0x000000ffff161224 */ /* 0x002fe400078e0000 */
[----:B------:R-:W-:Y:S01]  /*46610*/  @P1 IMAD.MOV.U32 R23, RZ, RZ, R5 ;  /* 0x000000ffff171224 */ /* 0x000fe200078e0005 */
[----:B------:R-:W4:Y:S04]  /*46620*/  LDL R0, [R1+0x1d24] ;  /* 0x001d240001007983 */ /* 0x000f280000100800 */
[----:B------:R-:W4:Y:S01]  /*46630*/  LDL R5, [R1+0x1d20] ;  /* 0x001d200001057983 */ /* 0x000f220000100800 */
[----:B------:R-:W-:-:S03]  /*46640*/  PRMT R20, RZ, 0x7610, R20 ;  /* 0x00007610ff147816 */ /* 0x000fc60000000014 */
[----:B------:R0:W4:Y:S04]  /*46650*/  @P1 LDG.E.U8 R21, desc[UR32][R24.64] ;  /* 0x0000002018151981 */ /* 0x000128000c1e1100 */
[----:B------:R1:W4:Y:S01]  /*46660*/  @P1 LDG.E.U8 R20, desc[UR32][R22.64] ;  /* 0x0000002016141981 */ /* 0x000322000c1e1100 */
[----:B0-----:R-:W-:-:S03]  /*46670*/  @P1 IMAD.MOV.U32 R24, RZ, RZ, R6 ;  /* 0x000000ffff181224 */ /* 0x001fc600078e0006 */
[----:B------:R-:W4:Y:S01]  /*46680*/  LDL R6, [R1+0x1d14] ;  /* 0x001d140001067983 */ /* 0x000f220000100800 */
[----:B-1----:R-:W-:Y:S01]  /*46690*/  PRMT R23, RZ, 0x7610, R23 ;  /* 0x00007610ff177816 */ /* 0x002fe20000000017 */
[----:B--2---:R-:W-:Y:S02]  /*466a0*/  @P1 IMAD.MOV.U32 R25, RZ, RZ, R9 ;  /* 0x000000ffff191224 */ /* 0x004fe400078e0009 */
[----:B------:R-:W2:Y:S01]  /*466b0*/  LDL R9, [R1+0x1d18] ;  /* 0x001d180001097983 */ /* 0x000ea20000100800 */
[----:B---3--:R-:W-:-:S03]  /*466c0*/  @P1 IMAD.MOV.U32 R26, RZ, RZ, R8 ;  /* 0x000000ffff1a1224 */ /* 0x008fc600078e0008 */
[----:B------:R-:W3:Y:S01]  /*466d0*/  LDL R8, [R1+0x1d10] ;  /* 0x001d100001087983 */ /* 0x000ee20000100800 */
[----:B------:R-:W-:Y:S01]  /*466e0*/  @P1 IMAD.MOV.U32 R27, RZ, RZ, R11 ;  /* 0x000000ffff1b1224 */ /* 0x000fe200078e000b */
[----:B------:R-:W-:Y:S02]  /*466f0*/  PRMT R22, RZ, 0x7610, R22 ;  /* 0x00007610ff167816 */ /* 0x000fe40000000016 */
[----:B------:R-:W-:Y:S01]  /*46700*/  ISETP.GT.AND P0, PT, R2, 0x7e, PT ;  /* 0x0000007e0200780c */ /* 0x000fe20003f04270 */
[----:B------:R-:W3:Y:S04]  /*46710*/  LDL R11, [R1+0x1ce8] ;  /* 0x001ce800010b7983 */ /* 0x000ee80000100800 */
[----:B------:R0:W3:Y:S04]  /*46720*/  @P1 LDG.E.U8 R23, desc[UR32][R26.64] ;  /* 0x000000201a171981 */ /* 0x0000e8000c1e1100 */
[----:B------:R1:W3:Y:S01]  /*46730*/  @P1 LDG.E.U8 R22, desc[UR32][R24.64] ;  /* 0x0000002018161981 */ /* 0x0002e2000c1e1100 */
[----:B0-----:R-:W-:-:S03]  /*46740*/  @P1 IMAD.MOV.U32 R26, RZ, RZ, R7 ;  /* 0x000000ffff1a1224 */ /* 0x001fc600078e0007 */
[----:B------:R-:W3:Y:S01]  /*46750*/  LDL R7, [R1+0x1d0c] ;  /* 0x001d0c0001077983 */ /* 0x000ee20000100800 */
[----:B------:R-:W-:-:S03]  /*46760*/  @P1 IMAD.MOV.U32 R27, RZ, RZ, R10 ;  /* 0x000000ffff1b1224 */ /* 0x000fc600078e000a */
[----:B------:R-:W3:Y:S01]  /*46770*/  LDL R10, [R1+0x1d08] ;  /* 0x001d0800010a7983 */ /* 0x000ee20000100800 */
[----:B-1----:R-:W-:Y:S02]  /*46780*/  PRMT R25, RZ, 0x7610, R25 ;  /* 0x00007610ff197816 */ /* 0x002fe40000000019 */
[----:B------:R-:W-:-:S06]  /*46790*/  PRMT R24, RZ, 0x7610, R24 ;  /* 0x00007610ff187816 */ /* 0x000fcc0000000018 */
[----:B------:R0:W3:Y:S01]  /*467a0*/  @P1 LDG.E.U8 R24, desc[UR32][R26.64] ;  /* 0x000000201a181981 */ /* 0x0000e2000c1e1100 */
[----:B----4-:R-:W-:Y:S02]  /*467b0*/  @P1 IMAD.MOV.U32 R28, RZ, RZ, R0 ;  /* 0x000000ffff1c1224 */ /* 0x010fe400078e0000 */
[----:B------:R-:W-:Y:S01]  /*467c0*/  @P1 IMAD.MOV.U32 R29, RZ, RZ, R5 ;  /* 0x000000ffff1d1224 */ /* 0x000fe200078e0005 */
[----:B------:R-:W4:Y:S04]  /*467d0*/  LDL R0, [R1+0x1d04] ;  /* 0x001d040001007983 */ /* 0x000f280000100800 */
[----:B------:R-:W4:Y:S04]  /*467e0*/  LDL R5, [R1+0x1d00] ;  /* 0x001d000001057983 */ /* 0x000f280000100800 */
[----:B------:R1:W4:Y:S01]  /*467f0*/  @P1 LDG.E.U8 R25, desc[UR32][R28.64] ;  /* 0x000000201c191981 */ /* 0x000322000c1e1100 */
[----:B0-----:R-:W-:Y:S01]  /*46800*/  PRMT R27, RZ, 0x7610, R27 ;  /* 0x00007610ff1b7816 */ /* 0x001fe2000000001b */
[----:B-1----:R-:W-:-:S02]  /*46810*/  @P1 IMAD.MOV.U32 R28, RZ, RZ, R4 ;  /* 0x000000ffff1c1224 */ /* 0x002fc400078e0004 */
[----:B------:R-:W4:Y:S01]  /*46820*/  LDL R4, [R1+0x1cfc] ;  /* 0x001cfc0001047983 */ /* 0x000f220000100800 */
[----:B------:R-:W-:-:S03]  /*46830*/  @P1 IMAD.MOV.U32 R30, RZ, RZ, R6 ;  /* 0x000000ffff1e1224 */ /* 0x000fc600078e0006 */
[----:B------:R-:W4:Y:S01]  /*46840*/  LDL R6, [R1+0x1cf4] ;  /* 0x001cf40001067983 */ /* 0x000f220000100800 */
[----:B--2---:R-:W-:-:S03]  /*46850*/  @P1 IMAD.MOV.U32 R29, RZ, RZ, R9 ;  /* 0x000000ffff1d1224 */ /* 0x004fc600078e0009 */
[----:B------:R-:W2:Y:S01]  /*46860*/  LDL R9, [R1+0x1cf8] ;  /* 0x001cf80001097983 */ /* 0x000ea20000100800 */
[----:B---3--:R-:W-:-:S03]  /*46870*/  @P1 IMAD.MOV.U32 R31, RZ, RZ, R8 ;  /* 0x000000ffff1f1224 */ /* 0x008fc600078e0008 */
[----:B------:R-:W3:Y:S04]  /*46880*/  LDL R8, [R1+0x1cf0] ;  /* 0x001cf00001087983 */ /* 0x000ee80000100800 */
[----:B------:R0:W3:Y:S02]  /*46890*/  @P1 LDG.E.U8 R27, desc[UR32][R30.64] ;  /* 0x000000201e1b1981 */ /* 0x0000e4000c1e1100 */
[----:B0-----:R-:W-:Y:S02]  /*468a0*/  @P0 IMAD.MOV.U32 R30, RZ, RZ, R7 ;  /* 0x000000ffff1e0224 */ /* 0x001fe400078e0007 */
[----:B------:R-:W3:Y:S01]  /*468b0*/  LDL R7, [R1+0x1cec] ;  /* 0x001cec0001077983 */ /* 0x000ee20000100800 */
[----:B------:R-:W-:Y:S01]  /*468c0*/  PRMT R26, RZ, 0x7610, R26 ;  /* 0x00007610ff1a7816 */ /* 0x000fe2000000001a */
[----:B------:R-:W-:-:S02]  /*468d0*/  @P0 IMAD.MOV.U32 R31, RZ, RZ, R10 ;  /* 0x000000ffff1f0224 */ /* 0x000fc400078e000a */
[----:B------:R-:W3:Y:S04]  /*468e0*/  LDL R10, [R1+0x1cd8] ;  /* 0x001cd800010a7983 */ /* 0x000ee80000100800 */
[----:B------:R0:W3:Y:S02]  /*468f0*/  @P1 LDG.E.U8 R26, desc[UR32][R28.64] ;  /* 0x000000201c1a1981 */ /* 0x0000e4000c1e1100 */
[----:B0-----:R-:W-:Y:S02]  /*46900*/  PRMT R28, RZ, 0x7610, R28 ;  /* 0x00007610ff1c7816 */ /* 0x001fe4000000001c */
[----:B------:R-:W-:-:S04]  /*46910*/  PRMT R29, RZ, 0x7610, R29 ;  /* 0x00007610ff1d7816 */ /* 0x000fc8000000001d */
[----:B------:R4:W3:Y:S02]  /*46920*/  @P0 LDG.E.U8 R28, desc[UR32][R30.64] ;  /* 0x000000201e1c0981 */ /* 0x0008e4000c1e1100 */
[----:B----4-:R-:W-:Y:S02]  /*46930*/  @P0 IMAD.MOV.U32 R30, RZ, RZ, R0 ;  /* 0x000000ffff1e0224 */ /* 0x010fe400078e0000 */
[----:B------:R-:W-:Y:S01]  /*46940*/  @P0 IMAD.MOV.U32 R31, RZ, RZ, R5 ;  /* 0x000000ffff1f0224 */ /* 0x000fe200078e0005 */
[----:B------:R-:W4:Y:S04]  /*46950*/  LDL R0, [R1+0x1ce4] ;  /* 0x001ce40001007983 */ /* 0x000f280000100800 */
[----:B------:R-:W4:Y:S04]  /*46960*/  LDL R5, [R1+0x1ce0] ;  /* 0x001ce00001057983 */ /* 0x000f280000100800 */
[----:B------:R0:W4:Y:S02]  /*46970*/  @P0 LDG.E.U8 R29, desc[UR32][R30.64] ;  /* 0x000000201e1d0981 */ /* 0x000124000c1e1100 */
[----:B0-----:R-:W-:-:S02]  /*46980*/  @P0 IMAD.MOV.U32 R30, RZ, RZ, R4 ;  /* 0x000000ffff1e0224 */ /* 0x001fc400078e0004 */
[----:B------:R-:W4:Y:S01]  /*46990*/  LDL R4, [R1+0x1cd4] ;  /* 0x001cd40001047983 */ /* 0x000f220000100800 */
[----:B--2---:R-:W-:-:S03]  /*469a0*/  @P0 IMAD.MOV.U32 R31, RZ, RZ, R9 ;  /* 0x000000ffff1f0224 */ /* 0x004fc600078e0009 */
[----:B------:R-:W2:Y:S04]  /*469b0*/  LDL R9, [R1+0x1cdc] ;  /* 0x001cdc0001097983 */ /* 0x000ea80000100800 */
[----:B------:R0:W2:Y:S02]  /*469c0*/  @P0 LDG.E.U8 R33, desc[UR32][R30.64] ;  /* 0x000000201e210981 */ /* 0x0000a4000c1e1100 */
[----:B0-----:R-:W-:Y:S02]  /*469d0*/  @P0 IMAD.MOV.U32 R30, RZ, RZ, R6 ;  /* 0x000000ffff1e0224 */ /* 0x001fe400078e0006 */
[----:B------:R-:W2:Y:S01]  /*469e0*/  LDL R6, [R1+0x1ccc] ;  /* 0x001ccc0001067983 */ /* 0x000ea20000100800 */
[----:B---3--:R-:W-:-:S03]  /*469f0*/  @P0 IMAD.MOV.U32 R31, RZ, RZ, R8 ;  /* 0x000000ffff1f0224 */ /* 0x008fc600078e0008 */
[----:B------:R-:W3:Y:S04]  /*46a00*/  LDL R8, [R1+0x1cd0] ;  /* 0x001cd00001087983 */ /* 0x000ee80000100800 */
[----:B------:R0:W3:Y:S02]  /*46a10*/  @P0 LDG.E.U8 R37, desc[UR32][R30.64] ;  /* 0x000000201e250981 */ /* 0x0000e4000c1e1100 */
[----:B0-----:R-:W-:Y:S02]  /*46a20*/  @P0 IMAD.MOV.U32 R30, RZ, RZ, R7 ;  /* 0x000000ffff1e0224 */ /* 0x001fe400078e0007 */
[----:B------:R-:W3:Y:S01]  /*46a30*/  LDL R7, [R1+0x1cc8] ;  /* 0x001cc80001077983 */ /* 0x000ee20000100800 */
[----:B------:R-:W-:Y:S01]  /*46a40*/  @P0 IMAD.MOV.U32 R31, RZ, RZ, R11 ;  /* 0x000000ffff1f0224 */ /* 0x000fe200078e000b */
[----:B------:R-:W-:-:S02]  /*46a50*/  ISETP.GT.AND P1, PT, R2, 0x7f, PT ;  /* 0x0000007f0200780c */ /* 0x000fc40003f24270 */
[----:B------:R-:W3:Y:S04]  /*46a60*/  LDL R11, [R1+0x1ca8] ;  /* 0x001ca800010b7983 */ /* 0x000ee80000100800 */
        /* <DEDUP_REMOVED lines=8> */
[----:B--2---:R-:W-:-:S05]  /*46af0*/  @P0 IMAD.MOV.U32 R30, RZ, RZ, R9 ;  /* 0x000000ffff1e0224 */ /* 0x004fca00078e0009 */
[----:B------:R0:W2:Y:S02]  /*46b00*/  @P0 LDG.E.U8 R43, desc[UR32][R30.64] ;  /* 0x000000201e2b0981 */ /* 0x0000a4000c1e1100 */
[----:B0-----:R-:W-:Y:S02]  /*46b10*/  @P0 IMAD.MOV.U32 R30, RZ, RZ, R4 ;  /* 0x000000ffff1e0224 */ /* 0x001fe400078e0004 */
[----:B------:R-:W2:Y:S01]  /*46b20*/  LDL R4, [R1+0x1cbc] ;  /* 0x001cbc0001047983 */ /* 0x000ea20000100800 */
[----:B---3--:R-:W-:-:S03]  /*46b30*/  @P0 IMAD.MOV.U32 R31, RZ, RZ, R8 ;  /* 0x000000ffff1f0224 */ /* 0x008fc600078e0008 */
[----:B------:R-:W3:Y:S04]  /*46b40*/  LDL R8, [R1+0x1ca4] ;  /* 0x001ca40001087983 */ /* 0x000ee80000100800 */
[----:B------:R0:W3:Y:S02]  /*46b50*/  @P0 LDG.E.U8 R45, desc[UR32][R30.64] ;  /* 0x000000201e2d0981 */ /* 0x0000e4000c1e1100 */
[----:B0-----:R-:W-:Y:S02]  /*46b60*/  @P1 IMAD.MOV.U32 R30, RZ, RZ, R6 ;  /* 0x000000ffff1e1224 */ /* 0x001fe400078e0006 */
[----:B------:R-:W-:-:S05]  /*46b70*/  @P1 IMAD.MOV.U32 R31, RZ, RZ, R7 ;  /* 0x000000ffff1f1224 */ /* 0x000fca00078e0007 */
[----:B------:R4:W2:Y:S02]  /*46b80*/  @P1 LDG.E.U8 R47, desc[UR32][R30.64] ;  /* 0x000000201e2f1981 */ /* 0x0008a4000c1e1100 */
[----:B----4-:R-:W-:Y:S02]  /*46b90*/  @P1 IMAD.MOV.U32 R30, RZ, RZ, R0 ;  /* 0x000000ffff1e1224 */ /* 0x010fe400078e0000 */
[----:B------:R-:W-:Y:S01]  /*46ba0*/  @P1 IMAD.MOV.U32 R31, RZ, RZ, R5 ;  /* 0x000000ffff1f1224 */ /* 0x000fe200078e0005 */
[----:B--2---:R-:W-:Y:S04]  /*46bb0*/  STL [R1+0x448c], R47 ;  /* 0x00448c2f01007387 */ /* 0x004fe80000100800 */
[----:B------:R-:W2:Y:S04]  /*46bc0*/  LDL R9, [R1+0x1ca0] ;  /* 0x001ca00001097983 */ /* 0x000ea80000100800 */
[----:B------:R-:W4:Y:S04]  /*46bd0*/  LDL R7, [R1+0x1c98] ;  /* 0x001c980001077983 */ /* 0x000f280000100800 */
[----:B------:R-:W4:Y:S04]  /*46be0*/  LDL R6, [R1+0x1c9c] ;  /* 0x001c9c0001067983 */ /* 0x000f280000100800 */
[----:B------:R-:W4:Y:S04]  /*46bf0*/  LDL R5, [R1+0x1c90] ;  /* 0x001c900001057983 */ /* 0x000f280000100800 */
[----:B------:R-:W4:Y:S01]  /*46c00*/  LDL R0, [R1+0x1c94] ;  /* 0x001c940001007983 */ /* 0x000f220000100800 */
[----:B------:R-:W-:-:S02]  /*46c10*/  PRMT R49, RZ, 0x7610, R49 ;  /* 0x00007610ff317816 */ /* 0x000fc40000000031 */
[----:B------:R-:W-:-:S04]  /*46c20*/  PRMT R51, RZ, 0x7610, R51 ;  /* 0x00007610ff337816 */ /* 0x000fc80000000033 */
[----:B------:R0:W4:Y:S01]  /*46c30*/  @P1 LDG.E.U8 R49, desc[UR32][R30.64] ;  /* 0x000000201e311981 */ /* 0x000122000c1e1100 */
[----:B------:R-:W-:Y:S01]  /*46c40*/  PRMT R53, RZ, 0x7610, R53 ;  /* 0x00007610ff357816 */ /* 0x000fe20000000035 */
[----:B0-----:R-:W-:Y:S02]  /*46c50*/  @P1 IMAD.MOV.U32 R30, RZ, RZ, R4 ;  /* 0x000000ffff1e1224 */ /* 0x001fe400078e0004 */
[----:B------:R-:W-:-:S05]  /*46c60*/  @P1 IMAD.MOV.U32 R31, RZ, RZ, R42 ;  /* 0x000000ffff1f1224 */ /* 0x000fca00078e002a */
        /* <DEDUP_REMOVED lines=10> */
[----:B---3--:R-:W-:Y:S01]  /*46d10*/  @P1 IMAD.MOV.U32 R30, RZ, RZ, R8 ;  /* 0x000000ffff1e1224 */ /* 0x008fe200078e0008 */
[----:B------:R-:W-:Y:S01]  /*46d20*/  PRMT R61, RZ, 0x7610, R61 ;  /* 0x00007610ff3d7816 */ /* 0x000fe2000000003d */
[----:B--2---:R-:W-:-:S05]  /*46d30*/  @P1 IMAD.MOV.U32 R31, RZ, RZ, R9 ;  /* 0x000000ffff1f1224 */ /* 0x004fca00078e0009 */
[----:B------:R4:W2:Y:S02]  /*46d40*/  @P1 LDG.E.U8 R57, desc[UR32][R30.64] ;  /* 0x000000201e391981 */ /* 0x0008a4000c1e1100 */
[----:B----4-:R-:W-:Y:S02]  /*46d50*/  @P1 IMAD.MOV.U32 R30, RZ, RZ, R6 ;  /* 0x000000ffff1e1224 */ /* 0x010fe400078e0006 */
[----:B------:R-:W-:-:S05]  /*46d60*/  @P1 IMAD.MOV.U32 R31, RZ, RZ, R7 ;  /* 0x000000ffff1f1224 */ /* 0x000fca00078e0007 */
[----:B------:R0:W3:Y:S02]  /*46d70*/  @P1 LDG.E.U8 R59, desc[UR32][R30.64] ;  /* 0x000000201e3b1981 */ /* 0x0000e4000c1e1100 */
[----:B0-----:R-:W-:Y:S02]  /*46d80*/  @P1 IMAD.MOV.U32 R30, RZ, RZ, R0 ;  /* 0x000000ffff1e1224 */ /* 0x001fe400078e0000 */
[----:B------:R-:W-:-:S05]  /*46d90*/  @P1 IMAD.MOV.U32 R31, RZ, RZ, R5 ;  /* 0x000000ffff1f1224 */ /* 0x000fca00078e0005 */
[----:B------:R0:W4:Y:S04]  /*46da0*/  @P1 LDG.E.U8 R61, desc[UR32][R30.64] ;  /* 0x000000201e3d1981 */ /* 0x000128000c1e1100 */
[----:B------:R-:W-:Y:S04]  /*46db0*/  STL [R1+0x4468], R49 ;  /* 0x0044683101007387 */ /* 0x000fe80000100800 */
[----:B------:R-:W-:Y:S01]  /*46dc0*/  STL [R1+0x4490], R51 ;  /* 0x0044903301007387 */ /* 0x000fe20000100800 */
[----:B------:R-:W0:Y:S03]  /*46dd0*/  S2R R4, SR_TID.X ;  /* 0x0000000000047919 */ /* 0x000e260000002100 */
[----:B------:R-:W-:Y:S01]  /*46de0*/  STL [R1+0x4494], R53 ;  /* 0x0044943501007387 */ /* 0x000fe20000100800 */
[----:B------:R-:W-:Y:S06]  /*46df0*/  BAR.SYNC.DEFER_BLOCKING 0x0 ;  /* 0x0000000000007b1d */ /* 0x000fec0000010000 */
[----:B------:R-:W-:Y:S01]  /*46e00*/  STL [R1+0x4498], R55 ;  /* 0x0044983701007387 */ /* 0x000fe20000100800 */
[----:B0-----:R-:W-:-:S04]  /*46e10*/  LOP3.LUT R30, R4, 0x1f, RZ, 0xc0, !PT ;  /* 0x0000001f041e7812 */ /* 0x001fc800078ec0ff */
[----:B------:R-:W-:Y:S01]  /*46e20*/  ISETP.GE.AND P0, PT, R30, R2, PT ;  /* 0x000000021e00720c */ /* 0x000fe20003f06270 */
[----:B--2---:R-:W-:Y:S04]  /*46e30*/  STL [R1+0x449c], R57 ;  /* 0x00449c3901007387 */ /* 0x004fe80000100800 */
[----:B---3--:R0:W-:Y:S02]  /*46e40*/  STL [R1+0x4464], R59 ;  /* 0x0044643b01007387 */ /* 0x0081e40000100800 */
[----:B0-----:R-:W0:Y:S02]  /*46e50*/  S2R R59, SR_TID.X ;  /* 0x00000000003b7919 */ /* 0x001e240000002100 */
[----:B----4-:R-:W-:Y:S04]  /*46e60*/  STL [R1+0x44a0], R61 ;  /* 0x0044a03d01007387 */ /* 0x010fe80000100800 */
[----:B------:R-:W-:Y:S04]  /*46e70*/  STL [R1+0x4458], R31 ;  /* 0x0044581f01007387 */ /* 0x000fe80000100800 */
[----:B------:R-:W-:Y:S04]  /*46e80*/  STL [R1+0x445c], R31 ;  /* 0x00445c1f01007387 */ /* 0x000fe80000100800 */
[----:B------:R-:W-:Y:S01]  /*46e90*/  STL [R1+0x4460], R31 ;  /* 0x0044601f01007387 */ /* 0x000fe20000100800 */
[----:B0-----:R-:W-:-:S03]  /*46ea0*/  LOP3.LUT R0, R59, 0x1f, RZ, 0xc0, !PT ;  /* 0x0000001f3b007812 */ /* 0x001fc600078ec0ff */
[----:B------:R0:W-:Y:S04]  /*46eb0*/  STL [R1+0x44a4], R59 ;  /* 0x0044a43b01007387 */ /* 0x0001e80000100800 */
[----:B0-----:R-:W2:Y:S04]  /*46ec0*/  LDL.LU R59, [R1+0x1780] ;  /* 0x00178000013b7983 */ /* 0x001ea80000300800 */
[----:B------:R-:W3:Y:S04]  /*46ed0*/  LDL.LU R31, [R1+0x177c] ;  /* 0x00177c00011f7983 */ /* 0x000ee80000300800 */
[----:B------:R-:W4:Y:S04]  /*46ee0*/  LDL.LU R61, [R1+0x1778] ;  /* 0x00177800013d7983 */ /* 0x000f280000300800 */
        /* <DEDUP_REMOVED lines=26> */
[----:B------:R0:W-:Y:S04]  /*47090*/  STL [R1+0x44ac], R30 ;  /* 0x0044ac1e01007387 */ /* 0x0001e80000100800 */
[----:B0-----:R-:W2:Y:S04]  /*470a0*/  LDL.LU R30, [R1+0x1784] ;  /* 0x00178400011e7983 */ /* 0x001ea80000300800 */
[----:B------:R0:W-:Y:S04]  /*470b0*/  STL [R1+0x44a8], R2 ;  /* 0x0044a80201007387 */ /* 0x0001e80000100800 */
[----:B0-----:R-:W4:Y:S04]  /*470c0*/  LDL.LU R2, [R1+0x15e8] ;  /* 0x0015e80001027983 */ /* 0x001f280000300800 */
[----:B--2---:R0:W-:Y:S04]  /*470d0*/  STS.U8 [R0+UR4], R30 ;  /* 0x0000001e00007988 */ /* 0x0041e80008000004 */
[----:B------:R1:W-:Y:S04]  /*470e0*/  STS.U8 [R0+UR4+0x20], R59 ;  /* 0x0000203b00007988 */ /* 0x0003e80008000004 */
[----:B---3--:R2:W-:Y:S04]  /*470f0*/  STS.U8 [R0+UR4+0x40], R31 ;  /* 0x0000401f00007988 */ /* 0x0085e80008000004 */
[----:B----4-:R3:W-:Y:S04]  /*47100*/  STS.U8 [R0+UR4+0x60], R61 ;  /* 0x0000603d00007988 */ /* 0x0107e80008000004 */
[----:B------:R4:W-:Y:S04]  /*47110*/  STS.U8 [R0+UR4+0x80], R57 ;  /* 0x0000803900007988 */ /* 0x0009e80008000004 */
[----:B------:R4:W-:Y:S04]  /*47120*/  STS.U8 [R0+UR4+0xa0], R55 ;  /* 0x0000a03700007988 */ /* 0x0009e80008000004 */
[----:B0-----:R-:W4:Y:S04]  /*47130*/  LDL.LU R30, [R1+0x15e4] ;  /* 0x0015e400011e7983 */ /* 0x001f280000300800 */
[----:B-1----:R-:W4:Y:S04]  /*47140*/  LDL.LU R59, [R1+0x1574] ;  /* 0x00157400013b7983 */ /* 0x002f280000300800 */
[----:B--2---:R-:W2:Y:S04]  /*47150*/  LDL.LU R31, [R1+0x1570] ;  /* 0x00157000011f7983 */ /* 0x004ea80000300800 */
[----:B---3--:R-:W3:Y:S04]  /*47160*/  LDL.LU R61, [R1+0x156c] ;  /* 0x00156c00013d7983 */ /* 0x008ee80000300800 */
[----:B----4-:R-:W4:Y:S04]  /*47170*/  LDL.LU R57, [R1+0x1568] ;  /* 0x0015680001397983 */ /* 0x010f280000300800 */
[----:B------:R0:W-:Y:S04]  /*47180*/  STS.U8 [R0+UR4+0xc0], R53 ;  /* 0x0000c03500007988 */ /* 0x0001e80008000004 */
[----:B------:R-:W4:Y:S04]  /*47190*/  LDL.LU R55, [R1+0x1564] ;  /* 0x0015640001377983 */ /* 0x000f280000300800 */
[----:B------:R1:W-:Y:S04]  /*471a0*/  STS.U8 [R0+UR4+0xe0], R51 ;  /* 0x0000e03300007988 */ /* 0x0003e80008000004 */
[----:B------:R1:W-:Y:S04]  /*471b0*/  STS.U8 [R0+UR4+0x420], R49 ;  /* 0x0004203100007988 */ /* 0x0003e80008000004 */
[----:B------:R1:W-:Y:S04]  /*471c0*/  STS.U8 [R0+UR4+0x400], R47 ;  /* 0x0004002f00007988 */ /* 0x0003e80008000004 */
[----:B------:R1:W-:Y:S04]  /*471d0*/  STS.U8 [R0+UR4+0x460], R11 ;  /* 0x0004600b00007988 */ /* 0x0003e80008000004 */
[----:B------:R1:W-:Y:S04]  /*471e0*/  STS.U8 [R0+UR4+0x440], R10 ;  /* 0x0004400a00007988 */ /* 0x0003e80008000004 */
[----:B0-----:R-:W4:Y:S04]  /*471f0*/  LDL.LU R53, [R1+0x1560] ;  /* 0x0015600001357983 */ /* 0x001f280000300800 */
[----:B-1----:R-:W4:Y:S04]  /*47200*/  LDL.LU R51, [R1+0x155c] ;  /* 0x00155c0001337983 */ /* 0x002f280000300800 */
[----:B------:R-:W4:Y:S04]  /*47210*/  LDL.LU R49, [R1+0x1558] ;  /* 0x0015580001317983 */ /* 0x000f280000300800 */
[----:B------:R-:W4:Y:S04]  /*47220*/  LDL.LU R47, [R1+0x14f4] ;  /* 0x0014f400012f7983 */ /* 0x000f280000300800 */
[----:B------:R-:W4:Y:S04]  /*47230*/  LDL.LU R11, [R1+0x14f0] ;  /* 0x0014f000010b7983 */ /* 0x000f280000300800 */
        /* <DEDUP_REMOVED lines=36> */
[----:B------:R-:W4:Y:S04]  /*47480*/  LDL.LU R60, [R1+0x13e4] ;  /* 0x0013e400013c7983 */ /* 0x000f280000300800 */
[----:B------:R0:W-:Y:S04]  /*47490*/  STS.U8 [R0+UR4+0xca0], R2 ;  /* 0x000ca00200007988 */ /* 0x0001e80008000004 */
[----:B0-----:R-:W4:Y:S04]  /*474a0*/  LDL.LU R2, [R1+0x13e0] ;  /* 0x0013e00001027983 */ /* 0x001f280000300800 */
[----:B------:R0:W-:Y:S04]  /*474b0*/  STS.U8 [R0+UR4+0xc80], R30 ;  /* 0x000c801e00007988 */ /* 0x0001e80008000004 */
[----:B------:R1:W-:Y:S04]  /*474c0*/  STS.U8 [R0+UR4+0x1000], R59 ;  /* 0x0010003b00007988 */ /* 0x0003e80008000004 */
[----:B--2---:R2:W-:Y:S04]  /*474d0*/  STS.U8 [R0+UR4+0x1020], R31 ;  /* 0x0010201f00007988 */ /* 0x0045e80008000004 */
[----:B---3--:R3:W-:Y:S04]  /*474e0*/  STS.U8 [R0+UR4+0x1040], R61 ;  /* 0x0010403d00007988 */ /* 0x0087e80008000004 */
[----:B----4-:R4:W-:Y:S04]  /*474f0*/  STS.U8 [R0+UR4+0x1060], R57 ;  /* 0x0010603900007988 */ /* 0x0109e80008000004 */
        /* <DEDUP_REMOVED lines=303> */
[----:B------:R-:W-:Y:S04]  /*487f0*/  STS.U8 [R0+UR4+0x5c40], R2 ;  /* 0x005c400200007988 */ /* 0x000fe80008000004 */
[----:B------:R-:W-:Y:S04]  /*48800*/  STS.U8 [R0+UR4+0x5c20], R30 ;  /* 0x005c201e00007988 */ /* 0x000fe80008000004 */
[----:B------:R-:W-:Y:S04]  /*48810*/  STS.U8 [R0+UR4+0x5c00], R59 ;  /* 0x005c003b00007988 */ /* 0x000fe80008000004 */
[----:B--2---:R-:W-:Y:S04]  /*48820*/  STS.U8 [R0+UR4+0x5ce0], R31 ;  /* 0x005ce01f00007988 */ /* 0x004fe80008000004 */
[----:B---3--:R-:W-:Y:S04]  /*48830*/  STS.U8 [R0+UR4+0x5cc0], R61 ;  /* 0x005cc03d00007988 */ /* 0x008fe80008000004 */
[----:B----4-:R-:W-:Y:S04]  /*48840*/  STS.U8 [R0+UR4+0x5ca0], R57 ;  /* 0x005ca03900007988 */ /* 0x010fe80008000004 */
[----:B------:R-:W-:Y:S04]  /*48850*/  STS.U8 [R0+UR4+0x5c80], R55 ;  /* 0x005c803700007988 */ /* 0x000fe80008000004 */
        /* <DEDUP_REMOVED lines=12> */
[----:B------:R0:W-:Y:S04]  /*48920*/  STS.U8 [R0+UR4+0x64a0], R38 ;  /* 0x0064a02600007988 */ /* 0x0001e80008000004 */
[----:B------:R1:W-:Y:S04]  /*48930*/  STS.U8 [R0+UR4+0x6480], R40 ;  /* 0x0064802800007988 */ /* 0x0003e80008000004 */
[----:B------:R2:W-:Y:S04]  /*48940*/  STS.U8 [R0+UR4+0x64e0], R42 ;  /* 0x0064e02a00007988 */ /* 0x0005e80008000004 */
[----:B------:R3:W-:Y:S04]  /*48950*/  STS.U8 [R0+UR4+0x64c0], R44 ;  /* 0x0064c02c00007988 */ /* 0x0007e80008000004 */
[----:B------:R4:W-:Y:S04]  /*48960*/  STS.U8 [R0+UR4+0x6840], R46 ;  /* 0x0068402e00007988 */ /* 0x0009e80008000004 */
[----:B------:R4:W-:Y:S04]  /*48970*/  STS.U8 [R0+UR4+0x6860], R48 ;  /* 0x0068603000007988 */ /* 0x0009e80008000004 */
[----:B0-----:R-:W4:Y:S04]  /*48980*/  LDL.LU R38, [R1+0x198] ;  /* 0x0001980001267983 */ /* 0x001f280000300800 */
[----:B-1----:R-:W4:Y:S04]  /*48990*/  LDL.LU R40, [R1+0x194] ;  /* 0x0001940001287983 */ /* 0x002f280000300800 */
[----:B--2---:R-:W2:Y:S04]  /*489a0*/  LDL.LU R42, [R1+0x190] ;  /* 0x00019000012a7983 */ /* 0x004ea80000300800 */
[----:B---3--:R-:W3:Y:S04]  /*489b0*/  LDL.LU R44, [R1+0x18c] ;  /* 0x00018c00012c7983 */ /* 0x008ee80000300800 */
[----:B------:R-:W-:Y:S04]  /*489c0*/  STS.U8 [R0+UR4+0x6800], R50 ;  /* 0x0068003200007988 */ /* 0x000fe80008000004 */
[----:B------:R-:W-:Y:S04]  /*489d0*/  STS.U8 [R0+UR4+0x6820], R52 ;  /* 0x0068203400007988 */ /* 0x000fe80008000004 */
[----:B------:R-:W-:Y:S04]  /*489e0*/  STS.U8 [R0+UR4+0x68c0], R54 ;  /* 0x0068c03600007988 */ /* 0x000fe80008000004 */
[----:B----4-:R-:W4:Y:S04]  /*489f0*/  LDL.LU R46, [R1+0x188] ;  /* 0x00018800012e7983 */ /* 0x010f280000300800 */
[----:B------:R-:W4:Y:S04]  /*48a00*/  LDL.LU R48, [R1+0x184] ;  /* 0x0001840001307983 */ /* 0x000f280000300800 */
[----:B------:R-:W-:Y:S04]  /*48a10*/  STS.U8 [R0+UR4+0x68e0], R56 ;  /* 0x0068e03800007988 */ /* 0x000fe80008000004 */
[----:B------:R-:W-:Y:S04]  /*48a20*/  STS.U8 [R0+UR4+0x6880], R58 ;  /* 0x0068803a00007988 */ /* 0x000fe80008000004 */
[----:B------:R0:W-:Y:S04]  /*48a30*/  STS.U8 [R0+UR4+0x68a0], R60 ;  /* 0x0068a03c00007988 */ /* 0x0001e80008000004 */
[----:B0-----:R-:W4:Y:S04]  /*48a40*/  LDL.LU R60, [R1+0x180] ;  /* 0x00018000013c7983 */ /* 0x001f280000300800 */
        /* <DEDUP_REMOVED lines=23> */
[----:B------:R-:W4:Y:S04]  /*48bc0*/  LDL.LU R58, [R1] ;  /* 0x00000000013a7983 */ /* 0x000f280000300800 */
[----:B------:R0:W-:Y:S04]  /*48bd0*/  STS.U8 [R0+UR4+0x6c60], R38 ;  /* 0x006c602600007988 */ /* 0x0001e80008000004 */
[----:B------:R1:W-:Y:S04]  /*48be0*/  STS.U8 [R0+UR4+0x6c40], R40 ;  /* 0x006c402800007988 */ /* 0x0003e80008000004 */
[----:B--2---:R2:W-:Y:S04]  /*48bf0*/  STS.U8 [R0+UR4+0x6c20], R42 ;  /* 0x006c202a00007988 */ /* 0x0045e80008000004 */
[----:B---3--:R3:W-:Y:S04]  /*48c00*/  STS.U8 [R0+UR4+0x6c00], R44 ;  /* 0x006c002c00007988 */ /* 0x0087e80008000004 */
[----:B0-----:R-:W3:Y:S04]  /*48c10*/  LDL.LU R38, [R1+0x4510] ;  /* 0x0045100001267983 */ /* 0x001ee80000300800 */
[----:B-1----:R-:W3:Y:S04]  /*48c20*/  LDL.LU R40, [R1+0x450c] ;  /* 0x00450c0001287983 */ /* 0x002ee80000300800 */
[----:B--2---:R-:W2:Y:S04]  /*48c30*/  LDL.LU R42, [R1+0x4508] ;  /* 0x00450800012a7983 */ /* 0x004ea80000300800 */
[----:B----4-:R0:W-:Y:S04]  /*48c40*/  STS.U8 [R0+UR4+0x6ce0], R46 ;  /* 0x006ce02e00007988 */ /* 0x0101e80008000004 */
[----:B---3--:R-:W3:Y:S04]  /*48c50*/  LDL.LU R44, [R1+0x4504] ;  /* 0x00450400012c7983 */ /* 0x008ee80000300800 */
[----:B------:R1:W-:Y:S04]  /*48c60*/  STS.U8 [R0+UR4+0x6cc0], R48 ;  /* 0x006cc03000007988 */ /* 0x0003e80008000004 */
[----:B------:R4:W-:Y:S04]  /*48c70*/  STS.U8 [R0+UR4+0x6ca0], R60 ;  /* 0x006ca03c00007988 */ /* 0x0009e80008000004 */
[----:B0-----:R-:W2:Y:S04]  /*48c80*/  LDL.LU R46, [R1+0x4500] ;  /* 0x00450000012e7983 */ /* 0x001ea80000300800 */
[----:B-1----:R-:W3:Y:S04]  /*48c90*/  LDL.LU R48, [R1+0x44fc] ;  /* 0x0044fc0001307983 */ /* 0x002ee80000300800 */
[----:B----4-:R-:W4:Y:S04]  /*48ca0*/  LDL.LU R60, [R1+0x44f8] ;  /* 0x0044f800013c7983 */ /* 0x010f280000300800 */
[----:B------:R-:W-:Y:S04]  /*48cb0*/  STS.U8 [R0+UR4+0x6c80], R2 ;  /* 0x006c800200007988 */ /* 0x000fe80008000004 */
[----:B------:R0:W-:Y:S04]  /*48cc0*/  STS.U8 [R0+UR4+0x7000], R30 ;  /* 0x0070001e00007988 */ /* 0x0001e80008000004 */
[----:B------:R1:W-:Y:S04]  /*48cd0*/  STS.U8 [R0+UR4+0x7020], R59 ;  /* 0x0070203b00007988 */ /* 0x0003e80008000004 */
[----:B------:R1:W-:Y:S04]  /*48ce0*/  STS.U8 [R0+UR4+0x7040], R31 ;  /* 0x0070401f00007988 */ /* 0x0003e80008000004 */
[----:B------:R1:W-:Y:S04]  /*48cf0*/  STS.U8 [R0+UR4+0x7060], R61 ;  /* 0x0070603d00007988 */ /* 0x0003e80008000004 */
[----:B------:R1:W-:Y:S04]  /*48d00*/  STS.U8 [R0+UR4+0x7080], R57 ;  /* 0x0070803900007988 */ /* 0x0003e80008000004 */
[----:B------:R1:W-:Y:S04]  /*48d10*/  STS.U8 [R0+UR4+0x70a0], R55 ;  /* 0x0070a03700007988 */ /* 0x0003e80008000004 */
[----:B0-----:R-:W2:Y:S04]  /*48d20*/  LDL.LU R30, [R1+0x1764] ;  /* 0x00176400011e7983 */ /* 0x001ea80000300800 */
[----:B-1----:R-:W3:Y:S04]  /*48d30*/  LDL.LU R59, [R1+0x1760] ;  /* 0x00176000013b7983 */ /* 0x002ee80000300800 */
[----:B------:R-:W3:Y:S04]  /*48d40*/  LDL.LU R31, [R1+0x175c] ;  /* 0x00175c00011f7983 */ /* 0x000ee80000300800 */
[----:B------:R-:W3:Y:S04]  /*48d50*/  LDL.LU R61, [R1+0x1758] ;  /* 0x00175800013d7983 */ /* 0x000ee80000300800 */
[----:B------:R-:W3:Y:S04]  /*48d60*/  LDL.LU R57, [R1+0x1754] ;  /* 0x0017540001397983 */ /* 0x000ee80000300800 */
[----:B------:R0:W-:Y:S04]  /*48d70*/  STS.U8 [R0+UR4+0x70c0], R53 ;  /* 0x0070c03500007988 */ /* 0x0001e80008000004 */
[----:B------:R-:W3:Y:S04]  /*48d80*/  LDL.LU R55, [R1+0x1750] ;  /* 0x0017500001377983 */ /* 0x000ee80000300800 */
[----:B------:R1:W-:Y:S04]  /*48d90*/  STS.U8 [R0+UR4+0x70e0], R51 ;  /* 0x0070e03300007988 */ /* 0x0003e80008000004 */
[----:B------:R1:W-:Y:S04]  /*48da0*/  STS.U8 [R0+UR4+0x7420], R49 ;  /* 0x0074203100007988 */ /* 0x0003e80008000004 */
[----:B------:R1:W-:Y:S04]  /*48db0*/  STS.U8 [R0+UR4+0x7400], R47 ;  /* 0x0074002f00007988 */ /* 0x0003e80008000004 */
[----:B------:R1:W-:Y:S04]  /*48dc0*/  STS.U8 [R0+UR4+0x7460], R11 ;  /* 0x0074600b00007988 */ /* 0x0003e80008000004 */
[----:B------:R1:W-:Y:S04]  /*48dd0*/  STS.U8 [R0+UR4+0x7440], R10 ;  /* 0x0074400a00007988 */ /* 0x0003e80008000004 */
[----:B0-----:R-:W3:Y:S04]  /*48de0*/  LDL.LU R53, [R1+0x174c] ;  /* 0x00174c0001357983 */ /* 0x001ee80000300800 */
        /* <DEDUP_REMOVED lines=26> */
[----:B------:R-:W3:Y:S01]  /*48f90*/  LDL.LU R58, [R1+0x1648] ;  /* 0x00164800013a7983 */ /* 0x000ee20000300800 */
[----:B------:R-:W0:Y:S03]  /*48fa0*/  S2R R2, SR_TID.X ;  /* 0x0000000000027919 */ /* 0x000e260000002100 */
[----:B----4-:R-:W-:Y:S04]  /*48fb0*/  STS.U8 [R0+UR4+0x78a0], R60 ;  /* 0x0078a03c00007988 */ /* 0x010fe80008000004 */
[----:B------:R-:W-:Y:S04]  /*48fc0*/  STL [R1+0x44b0], R60 ;  /* 0x0044b03c01007387 */ /* 0x000fe80000100800 */
[----:B------:R-:W-:Y:S04]  /*48fd0*/  STS.U8 [R0+UR4+0x7c60], R12 ;  /* 0x007c600c00007988 */ /* 0x000fe80008000004 */
        /* <DEDUP_REMOVED lines=8> */
[----:B------:R0:W-:Y:S04]  /*49060*/  STL [R1+0x44c4], R16 ;  /* 0x0044c41001007387 */ /* 0x0001e80000100800 */
[----:B------:R-:W-:Y:S04]  /*49070*/  STS.U8 [R0+UR4+0x7cc0], R17 ;  /* 0x007cc01100007988 */ /* 0x000fe80008000004 */
[----:B------:R-:W-:Y:S04]  /*49080*/  STL [R1+0x44c8], R17 ;  /* 0x0044c81101007387 */ /* 0x000fe80000100800 */
[----:B------:R-:W-:Y:S04]  /*49090*/  STS.U8 [R0+UR4+0x7ca0], R18 ;  /* 0x007ca01200007988 */ /* 0x000fe80008000004 */
[----:B------:R-:W-:Y:S04]  /*490a0*/  STL [R1+0x44cc], R18 ;  /* 0x0044cc1201007387 */ /* 0x000fe80000100800 */
[----:B------:R-:W-:Y:S04]  /*490b0*/  STS.U8 [R0+UR4+0x7c80], R19 ;  /* 0x007c801300007988 */ /* 0x000fe80008000004 */
[----:B------:R1:W-:Y:S01]  /*490c0*/  STL [R1+0x44d0], R19 ;  /* 0x0044d01301007387 */ /* 0x0003e20000100800 */
[----:B0-----:R-:W-:-:S04]  /*490d0*/  LOP3.LUT R16, R2, 0x1f, RZ, 0xc0, !PT ;  /* 0x0000001f02107812 */ /* 0x001fc800078ec0ff */
[C---:B------:R-:W-:Y:S01]  /*490e0*/  LOP3.LUT R15, R16.reuse, 0x8, RZ, 0x3c, !PT ;  /* 0x00000008100f7812 */ /* 0x040fe200078e3cff */
[----:B-1----:R-:W4:Y:S04]  /*490f0*/  LDL.LU R19, [R1+0x1644] ;  /* 0x0016440001137983 */ /* 0x002f280000300800 */
[----:B------:R-:W4:Y:S04]  /*49100*/  LDL.LU R18, [R1+0x15e0] ;  /* 0x0015e00001127983 */ /* 0x000f280000300800 */
[----:B------:R-:W4:Y:S04]  /*49110*/  LDL.LU R17, [R1+0x15dc] ;  /* 0x0015dc0001117983 */ /* 0x000f280000300800 */
[----:B------:R-:W4:Y:S04]  /*49120*/  LDL.LU R14, [R1+0x15d8] ;  /* 0x0015d800010e7983 */ /* 0x000f280000300800 */
[----:B------:R-:W4:Y:S04]  /*49130*/  LDL.LU R13, [R1+0x15d4] ;  /* 0x0015d400010d7983 */ /* 0x000f280000300800 */
[----:B------:R-:W4:Y:S04]  /*49140*/  LDL.LU R12, [R1+0x15d0] ;  /* 0x0015d000010c7983 */ /* 0x000f280000300800 */
[----:B------:R-:W4:Y:S04]  /*49150*/  LDL.LU R60, [R1+0x15cc] ;  /* 0x0015cc00013c7983 */ /* 0x000f280000300800 */
[----:B--2---:R0:W-:Y:S04]  /*49160*/  STS.U8 [R15+UR4+0x100], R30 ;  /* 0x0001001e0f007988 */ /* 0x0041e80008000004 */
[----:B------:R-:W2:Y:S04]  /*49170*/  LDL.LU R2, [R1+0x15c8] ;  /* 0x0015c80001027983 */ /* 0x000ea80000300800 */
[----:B---3--:R1:W-:Y:S04]  /*49180*/  STS.U8 [R15+UR4+0x120], R59 ;  /* 0x0001203b0f007988 */ /* 0x0083e80008000004 */
[----:B------:R3:W-:Y:S04]  /*49190*/  STS.U8 [R15+UR4+0x140], R31 ;  /* 0x0001401f0f007988 */ /* 0x0007e80008000004 */
[----:B------:R3:W-:Y:S04]  /*491a0*/  STS.U8 [R15+UR4+0x160], R61 ;  /* 0x0001603d0f007988 */ /* 0x0007e80008000004 */
[----:B------:R3:W-:Y:S04]  /*491b0*/  STS.U8 [R15+UR4+0x180], R57 ;  /* 0x000180390f007988 */ /* 0x0007e80008000004 */
[----:B------:R3:W-:Y:S04]  /*491c0*/  STS.U8 [R15+UR4+0x1a0], R55 ;  /* 0x0001a0370f007988 */ /* 0x0007e80008000004 */
[----:B0-----:R-:W2:Y:S04]  /*491d0*/  LDL.LU R30, [R1+0x15c4] ;  /* 0x0015c400011e7983 */ /* 0x001ea80000300800 */
[----:B-1----:R-:W2:Y:S04]  /*491e0*/  LDL.LU R59, [R1+0x1554] ;  /* 0x00155400013b7983 */ /* 0x002ea80000300800 */
[----:B---3--:R-:W3:Y:S04]  /*491f0*/  LDL.LU R31, [R1+0x1550] ;  /* 0x00155000011f7983 */ /* 0x008ee80000300800 */
        /* <DEDUP_REMOVED lines=37> */
[----:B----4-:R0:W-:Y:S04]  /*49450*/  STS.U8 [R15+UR4+0x9a0], R19 ;  /* 0x0009a0130f007988 */ /* 0x0101e80008000004 */
[----:B------:R1:W-:Y:S04]  /*49460*/  STS.U8 [R15+UR4+0xd60], R18 ;  /* 0x000d60120f007988 */ /* 0x0003e80008000004 */
[----:B------:R4:W-:Y:S04]  /*49470*/  STS.U8 [R15+UR4+0xd40], R17 ;  /* 0x000d40110f007988 */ /* 0x0009e80008000004 */
[----:B------:R4:W-:Y:S04]  /*49480*/  STS.U8 [R15+UR4+0xd20], R14 ;  /* 0x000d200e0f007988 */ /* 0x0009e80008000004 */
[----:B------:R4:W-:Y:S04]  /*49490*/  STS.U8 [R15+UR4+0xd00], R13 ;  /* 0x000d000d0f007988 */ /* 0x0009e80008000004 */
[----:B------:R4:W-:Y:S04]  /*494a0*/  STS.U8 [R15+UR4+0xde0], R12 ;  /* 0x000de00c0f007988 */ /* 0x0009e80008000004 */
[----:B0-----:R-:W3:Y:S04]  /*494b0*/  LDL.LU R19, [R1+0x143c] ;  /* 0x00143c0001137983 */ /* 0x001ee80000300800 */
[----:B-1----:R-:W3:Y:S04]  /*494c0*/  LDL.LU R18, [R1+0x1438] ;  /* 0x0014380001127983 */ /* 0x002ee80000300800 */
[----:B----4-:R-:W4:Y:S04]  /*494d0*/  LDL.LU R17, [R1+0x13d4] ;  /* 0x0013d40001117983 */ /* 0x010f280000300800 */
[----:B------:R-:W4:Y:S04]  /*494e0*/  LDL.LU R14, [R1+0x13d0] ;  /* 0x0013d000010e7983 */ /* 0x000f280000300800 */
[----:B------:R-:W4:Y:S04]  /*494f0*/  LDL.LU R13, [R1+0x13cc] ;  /* 0x0013cc00010d7983 */ /* 0x000f280000300800 */
[----:B------:R0:W-:Y:S04]  /*49500*/  STS.U8 [R15+UR4+0xdc0], R60 ;  /* 0x000dc03c0f007988 */ /* 0x0001e80008000004 */
[----:B------:R-:W4:Y:S04]  /*49510*/  LDL.LU R12, [R1+0x13c8] ;  /* 0x0013c800010c7983 */ /* 0x000f280000300800 */
[----:B--2---:R1:W-:Y:S04]  /*49520*/  STS.U8 [R15+UR4+0xda0], R2 ;  /* 0x000da0020f007988 */ /* 0x0043e80008000004 */
[----:B------:R2:W-:Y:S04]  /*49530*/  STS.U8 [R15+UR4+0xd80], R30 ;  /* 0x000d801e0f007988 */ /* 0x0005e80008000004 */
[----:B------:R2:W-:Y:S04]  /*49540*/  STS.U8 [R15+UR4+0x1100], R59 ;  /* 0x0011003b0f007988 */ /* 0x0005e80008000004 */
[----:B---3--:R3:W-:Y:S04]  /*49550*/  STS.U8 [R15+UR4+0x1120], R31 ;  /* 0x0011201f0f007988 */ /* 0x0087e80008000004 */
[----:B------:R3:W-:Y:S04]  /*49560*/  STS.U8 [R15+UR4+0x1140], R61 ;  /* 0x0011403d0f007988 */ /* 0x0007e80008000004 */
[----:B0-----:R-:W4:Y:S04]  /*49570*/  LDL.LU R60, [R1+0x13c4] ;  /* 0x0013c400013c7983 */ /* 0x001f280000300800 */
[----:B-1----:R-:W4:Y:S04]  /*49580*/  LDL.LU R2, [R1+0x13c0] ;  /* 0x0013c00001027983 */ /* 0x002f280000300800 */
[----:B--2---:R-:W2:Y:S04]  /*49590*/  LDL.LU R30, [R1+0x13bc] ;  /* 0x0013bc00011e7983 */ /* 0x004ea80000300800 */
[----:B------:R-:W2:Y:S04]  /*495a0*/  LDL.LU R59, [R1+0x13b8] ;  /* 0x0013b800013b7983 */ /* 0x000ea80000300800 */
[----:B---3--:R-:W3:Y:S04]  /*495b0*/  LDL.LU R31, [R1+0x1354] ;  /* 0x00135400011f7983 */ /* 0x008ee80000300800 */
        /* <DEDUP_REMOVED lines=38> */
[----:B0-----:R-:W3:Y:S04]  /*49820*/  LDL.LU R58, [R1+0x1240] ;  /* 0x00124000013a7983 */ /* 0x001ee80000300800 */
[----:B------:R0:W-:Y:S04]  /*49830*/  STS.U8 [R15+UR4+0x1980], R19 ;  /* 0x001980130f007988 */ /* 0x0001e80008000004 */
[----:B------:R1:W-:Y:S04]  /*49840*/  STS.U8 [R15+UR4+0x19a0], R18 ;  /* 0x0019a0120f007988 */ /* 0x0003e80008000004 */
[----:B----4-:R4:W-:Y:S04]  /*49850*/  STS.U8 [R15+UR4+0x1d60], R17 ;  /* 0x001d60110f007988 */ /* 0x0109e80008000004 */
        /* <DEDUP_REMOVED lines=10> */
[----:B------:R1:W-:Y:S04]  /*49900*/  STS.U8 [R15+UR4+0x1dc0], R2 ;  /* 0x001dc0020f007988 */ /* 0x0003e80008000004 */
[----:B--2---:R2:W-:Y:S04]  /*49910*/  STS.U8 [R15+UR4+0x1da0], R30 ;  /* 0x001da01e0f007988 */ /* 0x0045e80008000004 */
        /* <DEDUP_REMOVED lines=233> */
[----:B------:R-:W-:Y:S04]  /*4a7b0*/  STS.U8 [R15+UR4+0x5900], R19 ;  /* 0x005900130f007988 */ /* 0x000fe80008000004 */
[----:B------:R-:W-:Y:S04]  /*4a7c0*/  STS.U8 [R15+UR4+0x5920], R18 ;  /* 0x005920120f007988 */ /* 0x000fe80008000004 */
[----:B----4-:R-:W-:Y:S04]  /*4a7d0*/  STS.U8 [R15+UR4+0x59c0], R17 ;  /* 0x0059c0110f007988 */ /* 0x010fe80008000004 */
[----:B------:R-:W-:Y:S04]  /*4a7e0*/  STS.U8 [R15+UR4+0x59e0], R14 ;  /* 0x0059e00e0f007988 */ /* 0x000fe80008000004 */
[----:B------:R-:W-:Y:S04]  /*4a7f0*/  STS.U8 [R15+UR4+0x5980], R13 ;  /* 0x0059800d0f007988 */ /* 0x000fe80008000004 */
[----:B------:R-:W-:Y:S04]  /*4a800*/  STS.U8 [R15+UR4+0x59a0], R12 ;  /* 0x0059a00c0f007988 */ /* 0x000fe80008000004 */
[----:B------:R-:W-:Y:S04]  /*4a810*/  STS.U8 [R15+UR4+0x5d60], R60 ;  /* 0x005d603c0f007988 */ /* 0x000fe80008000004 */
[----:B------:R-:W-:Y:S04]  /*4a820*/  STS.U8 [R15+UR4+0x5d40], R2 ;  /* 0x005d40020f007988 */ /* 0x000fe80008000004 */
[----:B--2---:R-:W-:Y:S04]  /*4a830*/  STS.U8 [R15+UR4+0x5d20], R30 ;  /* 0x005d201e0f007988 */ /* 0x004fe80008000004 */
[----:B------:R-:W-:Y:S04]  /*4a840*/  STS.U8 [R15+UR4+0x5d00], R59 ;  /* 0x005d003b0f007988 */ /* 0x000fe80008000004 */
[----:B---3--:R-:W-:Y:S04]  /*4a850*/  STS.U8 [R15+UR4+0x5de0], R31 ;  /* 0x005de01f0f007988 */ /* 0x008fe80008000004 */
        /* <DEDUP_REMOVED lines=19> */
[----:B0-----:R-:W4:Y:S04]  /*4a990*/  LDL.LU R50, [R1+0x1f4] ;  /* 0x0001f40001327983 */ /* 0x001f280000300800 */
[----:B-1----:R-:W4:Y:S04]  /*4a9a0*/  LDL.LU R52, [R1+0x1f0] ;  /* 0x0001f00001347983 */ /* 0x002f280000300800 */
[----:B--2---:R-:W2:Y:S04]  /*4a9b0*/  LDL.LU R54, [R1+0x1ec] ;  /* 0x0001ec0001367983 */ /* 0x004ea80000300800 */
[----:B------:R0:W-:Y:S04]  /*4a9c0*/  STS.U8 [R15+UR4+0x6940], R58 ;  /* 0x0069403a0f007988 */ /* 0x0001e80008000004 */
[----:B---3--:R-:W3:Y:S04]  /*4a9d0*/  LDL.LU R56, [R1+0x1e8] ;  /* 0x0001e80001387983 */ /* 0x008ee80000300800 */
[----:B0-----:R-:W3:Y:S04]  /*4a9e0*/  LDL.LU R58, [R1+0x1e4] ;  /* 0x0001e400013a7983 */ /* 0x001ee80000300800 */
[----:B------:R-:W3:Y:S04]  /*4a9f0*/  LDL.LU R19, [R1+0x1e0] ;  /* 0x0001e00001137983 */ /* 0x000ee80000300800 */
        /* <DEDUP_REMOVED lines=25> */
[----:B----4-:R0:W-:Y:S04]  /*4ab90*/  STS.U8 [R15+UR4+0x6960], R50 ;  /* 0x006960320f007988 */ /* 0x0101e80008000004 */
[----:B------:R1:W-:Y:S04]  /*4aba0*/  STS.U8 [R15+UR4+0x6900], R52 ;  /* 0x006900340f007988 */ /* 0x0003e80008000004 */
[----:B--2---:R2:W-:Y:S04]  /*4abb0*/  STS.U8 [R15+UR4+0x6920], R54 ;  /* 0x006920360f007988 */ /* 0x0045e80008000004 */
[----:B---3--:R3:W-:Y:S04]  /*4abc0*/  STS.U8 [R15+UR4+0x69c0], R56 ;  /* 0x0069c0380f007988 */ /* 0x0087e80008000004 */
[----:B0-----:R-:W4:Y:S04]  /*4abd0*/  LDL.LU R50, [R1+0x44f4] ;  /* 0x0044f40001327983 */ /* 0x001f280000300800 */
[----:B-1----:R-:W4:Y:S04]  /*4abe0*/  LDL.LU R52, [R1+0x44f0] ;  /* 0x0044f00001347983 */ /* 0x002f280000300800 */
[----:B--2---:R-:W2:Y:S04]  /*4abf0*/  LDL.LU R54, [R1+0x44ec] ;  /* 0x0044ec0001367983 */ /* 0x004ea80000300800 */
[----:B------:R0:W-:Y:S04]  /*4ac00*/  STS.U8 [R15+UR4+0x69e0], R58 ;  /* 0x0069e03a0f007988 */ /* 0x0001e80008000004 */
[----:B---3--:R-:W3:Y:S04]  /*4ac10*/  LDL.LU R56, [R1+0x44e8] ;  /* 0x0044e80001387983 */ /* 0x008ee80000300800 */
[----:B0-----:R-:W4:Y:S04]  /*4ac20*/  LDL.LU R58, [R1+0x44e4] ;  /* 0x0044e400013a7983 */ /* 0x001f280000300800 */
        /* <DEDUP_REMOVED lines=10> */
[----:B-1----:R-:W2:Y:S04]  /*4acd0*/  LDL.LU R13, [R1+0x1740] ;  /* 0x00174000010d7983 */ /* 0x002ea80000300800 */
[----:B------:R-:W2:Y:S04]  /*4ace0*/  LDL.LU R12, [R1+0x173c] ;  /* 0x00173c00010c7983 */ /* 0x000ea80000300800 */
[----:B------:R-:W2:Y:S04]  /*4acf0*/  LDL.LU R60, [R1+0x1738] ;  /* 0x00173800013c7983 */ /* 0x000ea80000300800 */
[----:B------:R-:W2:Y:S04]  /*4ad00*/  LDL.LU R2, [R1+0x1734] ;  /* 0x0017340001027983 */ /* 0x000ea80000300800 */
[----:B------:R0:W-:Y:S04]  /*4ad10*/  STS.U8 [R15+UR4+0x6d80], R59 ;  /* 0x006d803b0f007988 */ /* 0x0001e80008000004 */
[----:B------:R-:W2:Y:S04]  /*4ad20*/  LDL.LU R30, [R1+0x1730] ;  /* 0x00173000011e7983 */ /* 0x000ea80000300800 */
        /* <DEDUP_REMOVED lines=32> */
[----:B------:R-:W2:Y:S01]  /*4af30*/  LDL.LU R4, [R1+0x1628] ;  /* 0x0016280001047983 */ /* 0x000ea20000300800 */
[----:B------:R-:W-:-:S03]  /*4af40*/  LOP3.LUT R16, R16, 0x10, RZ, 0x3c, !PT ;  /* 0x0000001010107812 */ /* 0x000fc600078e3cff */
[----:B----4-:R-:W-:Y:S04]  /*4af50*/  STS.U8 [R15+UR4+0x7940], R58 ;  /* 0x0079403a0f007988 */ /* 0x010fe80008000004 */
[----:B---3--:R-:W-:Y:S04]  /*4af60*/  STS.U8 [R15+UR4+0x7960], R56 ;  /* 0x007960380f007988 */ /* 0x008fe80008000004 */
[----:B--2---:R-:W-:Y:S04]  /*4af70*/  STS.U8 [R15+UR4+0x7900], R54 ;  /* 0x007900360f007988 */ /* 0x004fe80008000004 */
[----:B------:R-:W-:Y:S04]  /*4af80*/  STS.U8 [R15+UR4+0x7920], R52 ;  /* 0x007920340f007988 */ /* 0x000fe80008000004 */
        /* <DEDUP_REMOVED lines=9> */
[----:B------:R-:W-:Y:S04]  /*4b020*/  STS.U8 [R15+UR4+0x7d40], R21 ;  /* 0x007d40150f007988 */ /* 0x000fe80008000004 */
[----:B------:R-:W-:Y:S04]  /*4b030*/  STS.U8 [R15+UR4+0x7d20], R22 ;  /* 0x007d20160f007988 */ /* 0x000fe80008000004 */
[----:B------:R-:W-:Y:S04]  /*4b040*/  STS.U8 [R15+UR4+0x7d00], R23 ;  /* 0x007d00170f007988 */ /* 0x000fe80008000004 */
[----:B------:R-:W-:Y:S04]  /*4b050*/  STS.U8 [R15+UR4+0x7de0], R24 ;  /* 0x007de0180f007988 */ /* 0x000fe80008000004 */
[----:B------:R-:W-:Y:S04]  /*4b060*/  STS.U8 [R15+UR4+0x7dc0], R25 ;  /* 0x007dc0190f007988 */ /* 0x000fe80008000004 */
[----:B0-----:R-:W2:Y:S04]  /*4b070*/  LDL.LU R52, [R1+0x1624] ;  /* 0x0016240001347983 */ /* 0x001ea80000300800 */
[----:B------:R-:W3:Y:S04]  /*4b080*/  LDL.LU R54, [R1+0x15c0] ;  /* 0x0015c00001367983 */ /* 0x000ee80000300800 */
[----:B------:R-:W4:Y:S04]  /*4b090*/  LDL.LU R56, [R1+0x15bc] ;  /* 0x0015bc0001387983 */ /* 0x000f280000300800 */
[----:B------:R-:W4:Y:S04]  /*4b0a0*/  LDL.LU R58, [R1+0x15b8] ;  /* 0x0015b800013a7983 */ /* 0x000f280000300800 */
[----:B------:R-:W4:Y:S04]  /*4b0b0*/  LDL.LU R19, [R1+0x15b4] ;  /* 0x0015b40001137983 */ /* 0x000f280000300800 */
[----:B------:R-:W-:Y:S04]  /*4b0c0*/  STS.U8 [R15+UR4+0x7da0], R26 ;  /* 0x007da01a0f007988 */ /* 0x000fe80008000004 */
        /* <DEDUP_REMOVED lines=50> */
[----:B--2---:R0:W-:Y:S04]  /*4b3f0*/  STS.U8 [R16+UR4+0xaa0], R52 ;  /* 0x000aa03410007988 */ /* 0x0041e80008000004 */
[----:B---3--:R1:W-:Y:S04]  /*4b400*/  STS.U8 [R16+UR4+0xe60], R54 ;  /* 0x000e603610007988 */ /* 0x0083e80008000004 */
[----:B----4-:R2:W-:Y:S04]  /*4b410*/  STS.U8 [R16+UR4+0xe40], R56 ;  /* 0x000e403810007988 */ /* 0x0105e80008000004 */
[----:B------:R3:W-:Y:S04]  /*4b420*/  STS.U8 [R16+UR4+0xe20], R58 ;  /* 0x000e203a10007988 */ /* 0x0007e80008000004 */
        /* <DEDUP_REMOVED lines=368> */
[----:B------:R-:W-:Y:S04]  /*4cb30*/  STS.U8 [R16+UR4+0x6a60], R52 ;  /* 0x006a603410007988 */ /* 0x000fe80008000004 */
[----:B------:R-:W-:Y:S04]  /*4cb40*/  STS.U8 [R16+UR4+0x6a00], R54 ;  /* 0x006a003610007988 */ /* 0x000fe80008000004 */
[----:B--2---:R-:W-:Y:S04]  /*4cb50*/  STS.U8 [R16+UR4+0x6a20], R56 ;  /* 0x006a203810007988 */ /* 0x004fe80008000004 */
[----:B---3--:R-:W-:Y:S04]  /*4cb60*/  STS.U8 [R16+UR4+0x6ac0], R58 ;  /* 0x006ac03a10007988 */ /* 0x008fe80008000004 */
[----:B----4-:R-:W-:Y:S04]  /*4cb70*/  STS.U8 [R16+UR4+0x6ae0], R19 ;  /* 0x006ae01310007988 */ /* 0x010fe80008000004 */
[----:B------:R-:W-:Y:S04]  /*4cb80*/  STS.U8 [R16+UR4+0x6a80], R18 ;  /* 0x006a801210007988 */ /* 0x000fe80008000004 */
[----:B------:R-:W-:Y:S04]  /*4cb90*/  STS.U8 [R16+UR4+0x6aa0], R17 ;  /* 0x006aa01110007988 */ /* 0x000fe80008000004 */
        /* <DEDUP_REMOVED lines=9> */
[----:B------:R0:W-:Y:S04]  /*4cc30*/  STS.U8 [R16+UR4+0x6ec0], R2 ;  /* 0x006ec00210007988 */ /* 0x0001e80008000004 */
[----:B------:R1:W-:Y:S04]  /*4cc40*/  STS.U8 [R16+UR4+0x6ea0], R30 ;  /* 0x006ea01e10007988 */ /* 0x0003e80008000004 */
[----:B----4-:R-:W4:Y:S04]  /*4cc50*/  LDL.LU R60, [R1+0x1714] ;  /* 0x00171400013c7983 */ /* 0x010f280000300800 */
[----:B------:R1:W-:Y:S04]  /*4cc60*/  STS.U8 [R16+UR4+0x6e80], R59 ;  /* 0x006e803b10007988 */ /* 0x0003e80008000004 */
[----:B------:R-:W-:Y:S04]  /*4cc70*/  STS.U8 [R16+UR4+0x7200], R31 ;  /* 0x0072001f10007988 */ /* 0x000fe80008000004 */
[----:B------:R1:W-:Y:S04]  /*4cc80*/  STS.U8 [R16+UR4+0x7220], R61 ;  /* 0x0072203d10007988 */ /* 0x0003e80008000004 */
[----:B------:R1:W-:Y:S04]  /*4cc90*/  STS.U8 [R16+UR4+0x7240], R57 ;  /* 0x0072403910007988 */ /* 0x0003e80008000004 */
[----:B0-----:R-:W4:Y:S04]  /*4cca0*/  LDL.LU R2, [R1+0x1710] ;  /* 0x0017100001027983 */ /* 0x001f280000300800 */
[----:B-1----:R-:W4:Y:S04]  /*4ccb0*/  LDL.LU R30, [R1+0x170c] ;  /* 0x00170c00011e7983 */ /* 0x002f280000300800 */
        /* <DEDUP_REMOVED lines=39> */
[----:B------:R-:W4:Y:S04]  /*4cf30*/  LDL.LU R52, [R1+0x1604] ;  /* 0x0016040001347983 */ /* 0x000f280000300800 */
[----:B------:R-:W-:Y:S04]  /*4cf40*/  STS.U8 [R16+UR4+0x7e20], R33 ;  /* 0x007e202110007988 */ /* 0x000fe80008000004 */
[----:B------:R-:W4:Y:S04]  /*4cf50*/  LDL.LU R54, [R1+0x15a0] ;  /* 0x0015a00001367983 */ /* 0x000f280000300800 */
[----:B------:R-:W-:Y:S01]  /*4cf60*/  STS.U8 [R16+UR4+0x7e00], R37 ;  /* 0x007e002510007988 */ /* 0x000fe20008000004 */
[----:B------:R-:W-:-:S03]  /*4cf70*/  LOP3.LUT R31, R0, 0x18, RZ, 0x3c, !PT ;  /* 0x00000018001f7812 */ /* 0x000fc600078e3cff */
[----:B------:R-:W4:Y:S04]  /*4cf80*/  LDL.LU R56, [R1+0x159c] ;  /* 0x00159c0001387983 */ /* 0x000f280000300800 */
[----:B------:R-:W-:Y:S04]  /*4cf90*/  STS.U8 [R16+UR4+0x7ee0], R39 ;  /* 0x007ee02710007988 */ /* 0x000fe80008000004 */
[----:B------:R-:W4:Y:S04]  /*4cfa0*/  LDL.LU R58, [R1+0x1598] ;  /* 0x00159800013a7983 */ /* 0x000f280000300800 */
[----:B------:R-:W-:Y:S04]  /*4cfb0*/  STS.U8 [R16+UR4+0x7ec0], R41 ;  /* 0x007ec02910007988 */ /* 0x000fe80008000004 */
[----:B------:R-:W4:Y:S04]  /*4cfc0*/  LDL.LU R19, [R1+0x1594] ;  /* 0x0015940001137983 */ /* 0x000f280000300800 */
[----:B------:R-:W-:Y:S04]  /*4cfd0*/  STS.U8 [R16+UR4+0x7ea0], R43 ;  /* 0x007ea02b10007988 */ /* 0x000fe80008000004 */
        /* <DEDUP_REMOVED lines=9> */
[----:B0-----:R-:W4:Y:S04]  /*4d070*/  LDL.LU R15, [R1+0x1578] ;  /* 0x00157800010f7983 */ /* 0x001f280000300800 */
[----:B-1----:R-:W4:Y:S04]  /*4d080*/  LDL.LU R14, [R1+0x1514] ;  /* 0x00151400010e7983 */ /* 0x002f280000300800 */
[----:B--2---:R-:W2:Y:S04]  /*4d090*/  LDL.LU R13, [R1+0x1510] ;  /* 0x00151000010d7983 */ /* 0x004ea80000300800 */
[----:B---3--:R-:W3:Y:S04]  /*4d0a0*/  LDL.LU R12, [R1+0x150c] ;  /* 0x00150c00010c7983 */ /* 0x008ee80000300800 */
[----:B------:R0:W-:Y:S04]  /*4d0b0*/  STS.U8 [R31+UR4+0x3a0], R2 ;  /* 0x0003a0021f007988 */ /* 0x0001e80008000004 */
[----:B----4-:R-:W4:Y:S04]  /*4d0c0*/  LDL.LU R60, [R1+0x1508] ;  /* 0x00150800013c7983 */ /* 0x010f280000300800 */
        /* <DEDUP_REMOVED lines=37> */
[----:B------:R1:W-:Y:S04]  /*4d320*/  STS.U8 [R31+UR4+0xf40], R56 ;  /* 0x000f40381f007988 */ /* 0x0003e80008000004 */
[----:B------:R1:W-:Y:S04]  /*4d330*/  STS.U8 [R31+UR4+0xf20], R58 ;  /* 0x000f203a1f007988 */ /* 0x0003e80008000004 */
[----:B0-----:R-:W4:Y:S04]  /*4d340*/  LDL.LU R52, [R1+0x13fc] ;  /* 0x0013fc0001347983 */ /* 0x001f280000300800 */
[----:B-1----:R-:W4:Y:S04]  /*4d350*/  LDL.LU R54, [R1+0x13f8] ;  /* 0x0013f80001367983 */ /* 0x002f280000300800 */
[----:B------:R0:W-:Y:S04]  /*4d360*/  STS.U8 [R31+UR4+0xf00], R19 ;  /* 0x000f00131f007988 */ /* 0x0001e80008000004 */
[----:B------:R-:W4:Y:S04]  /*4d370*/  LDL.LU R56, [R1+0x1394] ;  /* 0x0013940001387983 */ /* 0x000f280000300800 */
[----:B------:R-:W4:Y:S04]  /*4d380*/  LDL.LU R58, [R1+0x1390] ;  /* 0x00139000013a7983 */ /* 0x000f280000300800 */
[----:B------:R1:W-:Y:S04]  /*4d390*/  STS.U8 [R31+UR4+0xfe0], R18 ;  /* 0x000fe0121f007988 */ /* 0x0003e80008000004 */
[----:B------:R1:W-:Y:S04]  /*4d3a0*/  STS.U8 [R31+UR4+0xfc0], R17 ;  /* 0x000fc0111f007988 */ /* 0x0003e80008000004 */
[----:B0-----:R-:W4:Y:S04]  /*4d3b0*/  LDL.LU R19, [R1+0x138c] ;  /* 0x00138c0001137983 */ /* 0x001f280000300800 */
[----:B-1----:R-:W4:Y:S04]  /*4d3c0*/  LDL.LU R18, [R1+0x1388] ;  /* 0x0013880001127983 */ /* 0x002f280000300800 */
        /* <DEDUP_REMOVED lines=55> */
[----:B------:R-:W4:Y:S04]  /*4d740*/  LDL.LU R56, [R1+0x11f4] ;  /* 0x0011f40001387983 */ /* 0x000f280000300800 */
[----:B------:R0:W-:Y:S04]  /*4d750*/  STS.U8 [R31+UR4+0x1f20], R19 ;  /* 0x001f20131f007988 */ /* 0x0001e80008000004 */
        /* <DEDUP_REMOVED lines=248> */
[----:B------:R1:W-:Y:S04]  /*4e6e0*/  STS.U8 [R31+UR4+0x5ba0], R18 ;  /* 0x005ba0121f007988 */ /* 0x0003e80008000004 */
[----:B------:R-:W4:Y:S04]  /*4e6f0*/  LDL.LU R58, [R1+0x1a8] ;  /* 0x0001a800013a7983 */ /* 0x000f280000300800 */
[----:B------:R1:W-:Y:S04]  /*4e700*/  STS.U8 [R31+UR4+0x5f60], R17 ;  /* 0x005f60111f007988 */ /* 0x0003e80008000004 */
[----:B0-----:R-:W4:Y:S04]  /*4e710*/  LDL.LU R19, [R1+0x1a4] ;  /* 0x0001a40001137983 */ /* 0x001f280000300800 */
[----:B------:R0:W-:Y:S04]  /*4e720*/  STS.U8 [R31+UR4+0x5f40], R16 ;  /* 0x005f40101f007988 */ /* 0x0001e80008000004 */
[----:B-1----:R-:W4:Y:S04]  /*4e730*/  LDL.LU R18, [R1+0x1a0] ;  /* 0x0001a00001127983 */ /* 0x002f280000300800 */
        /* <DEDUP_REMOVED lines=11> */
[----:B------:R-:W-:Y:S04]  /*4e7f0*/  STS.U8 [R31+UR4+0x5f80], R2 ;  /* 0x005f80021f007988 */ /* 0x000fe80008000004 */
[----:B------:R0:W-:Y:S04]  /*4e800*/  STS.U8 [R31+UR4+0x6300], R30 ;  /* 0x0063001e1f007988 */ /* 0x0001e80008000004 */
[----:B----4-:R-:W4:Y:S04]  /*4e810*/  LDL.LU R60, [R1+0x124] ;  /* 0x00012400013c7983 */ /* 0x010f280000300800 */
[----:B------:R1:W-:Y:S04]  /*4e820*/  STS.U8 [R31+UR4+0x6320], R59 ;  /* 0x0063203b1f007988 */ /* 0x0003e80008000004 */
[----:B------:R1:W-:Y:S04]  /*4e830*/  STS.U8 [R31+UR4+0x6340], R61 ;  /* 0x0063403d1f007988 */ /* 0x0003e80008000004 */
[----:B------:R1:W-:Y:S04]  /*4e840*/  STS.U8 [R31+UR4+0x6360], R57 ;  /* 0x006360391f007988 */ /* 0x0003e80008000004 */
[----:B0-----:R-:W4:Y:S04]  /*4e850*/  LDL.LU R30, [R1+0x120] ;  /* 0x00012000011e7983 */ /* 0x001f280000300800 */
[----:B------:R-:W4:Y:S04]  /*4e860*/  LDL.LU R2, [R1+0x11c] ;  /* 0x00011c0001027983 */ /* 0x000f280000300800 */
[----:B-1----:R-:W4:Y:S04]  /*4e870*/  LDL.LU R59, [R1+0xb8] ;  /* 0x0000b800013b7983 */ /* 0x002f280000300800 */
[----:B------:R-:W4:Y:S04]  /*4e880*/  LDL.LU R61, [R1+0xb4] ;  /* 0x0000b400013d7983 */ /* 0x000f280000300800 */
[----:B------:R0:W-:Y:S04]  /*4e890*/  STS.U8 [R31+UR4+0x6380], R55 ;  /* 0x006380371f007988 */ /* 0x0001e80008000004 */
[----:B------:R1:W-:Y:S04]  /*4e8a0*/  STS.U8 [R31+UR4+0x63a0], R53 ;  /* 0x0063a0351f007988 */ /* 0x0003e80008000004 */
[----:B------:R-:W4:Y:S04]  /*4e8b0*/  LDL.LU R57, [R1+0xb0] ;  /* 0x0000b00001397983 */ /* 0x000f280000300800 */
        /* <DEDUP_REMOVED lines=23> */
[----:B------:R-:W4:Y:S04]  /*4ea30*/  LDL.LU R49, [R1+0x1c] ;  /* 0x00001c0001317983 */ /* 0x000f280000300800 */
        /* <DEDUP_REMOVED lines=25> */
[----:B----4-:R-:W4:Y:S04]  /*4ebd0*/  LDL.LU R60, [R1+0x44b0] ;  /* 0x0044b000013c7983 */ /* 0x010f280000300800 */
[----:B------:R0:W-:Y:S04]  /*4ebe0*/  STS.U8 [R31+UR4+0x6fa0], R30 ;  /* 0x006fa01e1f007988 */ /* 0x0001e80008000004 */
[----:B------:R1:W-:Y:S04]  /*4ebf0*/  STS.U8 [R31+UR4+0x6f80], R2 ;  /* 0x006f80021f007988 */ /* 0x0003e80008000004 */
[----:B------:R1:W-:Y:S04]  /*4ec00*/  STS.U8 [R31+UR4+0x7300], R59 ;  /* 0x0073003b1f007988 */ /* 0x0003e80008000004 */
[----:B------:R1:W-:Y:S04]  /*4ec10*/  STS.U8 [R31+UR4+0x7320], R61 ;  /* 0x0073203d1f007988 */ /* 0x0003e80008000004 */
[----:B------:R1:W-:Y:S04]  /*4ec20*/  STS.U8 [R31+UR4+0x7340], R57 ;  /* 0x007340391f007988 */ /* 0x0003e80008000004 */
[----:B0-----:R-:W3:Y:S04]  /*4ec30*/  LDL.LU R30, [R1+0x44ac] ;  /* 0x0044ac00011e7983 */ /* 0x001ee80000300800 */
[----:B-1----:R-:W2:Y:S04]  /*4ec40*/  LDL.LU R2, [R1+0x44a8] ;  /* 0x0044a80001027983 */ /* 0x002ea80000300800 */
[----:B------:R-:W4:Y:S04]  /*4ec50*/  LDL.LU R59, [R1+0x44a4] ;  /* 0x0044a400013b7983 */ /* 0x000f280000300800 */
[----:B------:R-:W3:Y:S04]  /*4ec60*/  LDL.LU R61, [R1+0x44a0] ;  /* 0x0044a000013d7983 */ /* 0x000ee80000300800 */
        /* <DEDUP_REMOVED lines=22> */
[----:B------:R-:W3:Y:S04]  /*4edd0*/  LDL.LU R5, [R1+0x4470] ;  /* 0x0044700001057983 */ /* 0x000ee80000300800 */
[----:B------:R0:W-:Y:S04]  /*4ede0*/  STS.U8 [R31+UR4+0x77e0], R4 ;  /* 0x0077e0041f007988 */ /* 0x0001e80008000004 */
[----:B0-----:R-:W3:Y:S04]  /*4edf0*/  LDL.LU R4, [R1+0x446c] ;  /* 0x00446c0001047983 */ /* 0x001ee80000300800 */
[----:B------:R0:W-:Y:S02]  /*4ee00*/  STS.U8 [R31+UR4+0x77c0], R49 ;  /* 0x0077c0311f007988 */ /* 0x0001e40008000004 */
[----:B0-----:R-:W0:Y:S02]  /*4ee10*/  S2R R49, SR_TID.X ;  /* 0x0000000000317919 */ /* 0x001e240000002100 */
[----:B0-----:R-:W-:-:S04]  /*4ee20*/  LOP3.LUT R49, R49, 0x1f, RZ, 0xc0, !PT ;  /* 0x0000001f31317812 */ /* 0x001fc800078ec0ff */
[----:B------:R-:W-:Y:S02]  /*4ee30*/  LOP3.LUT R49, R49, 0x60, RZ, 0xfc, !PT ;  /* 0x0000006031317812 */ /* 0x000fe400078efcff */
[----:B----4-:R-:W-:Y:S02]  /*4ee40*/  LOP3.LUT R59, R59, 0x1f, RZ, 0xc0, !PT ;  /* 0x0000001f3b3b7812 */ /* 0x010fe400078ec0ff */
[----:B--2---:R-:W-:Y:S02]  /*4ee50*/  ISETP.GE.AND P4, PT, R49, R2, PT ;  /* 0x000000023100720c */ /* 0x004fe40003f86270 */
[----:B------:R-:W-:-:S04]  /*4ee60*/  LOP3.LUT R59, R59, 0x20, RZ, 0xfc, !PT ;  /* 0x000000203b3b7812 */ /* 0x000fc800078efcff */
[----:B------:R-:W-:Y:S01]  /*4ee70*/  ISETP.GE.AND P1, PT, R59, R2, PT ;  /* 0x000000023b00720c */ /* 0x000fe20003f26270 */
[----:B---3--:R0:W-:Y:S04]  /*4ee80*/  STS.U8 [R31+UR4+0x7b40], R4 ;  /* 0x007b40041f007988 */ /* 0x0081e80008000004 */
[----:B------:R1:W-:Y:S04]  /*4ee90*/  STS.U8 [R31+UR4+0x7b60], R5 ;  /* 0x007b60051f007988 */ /* 0x0003e80008000004 */
[----:B0-----:R-:W2:Y:S04]  /*4eea0*/  LDL R4, [R1+0x4448] ;  /* 0x0044480001047983 */ /* 0x001ea80000100800 */
[----:B-1----:R-:W2:Y:S04]  /*4eeb0*/  LDL R5, [R1+0x4444] ;  /* 0x0044440001057983 */ /* 0x002ea80000100800 */
[----:B------:R-:W3:Y:S04]  /*4eec0*/  LDL.LU R49, [R1+0x4468] ;  /* 0x0044680001317983 */ /* 0x000ee80000300800 */
[----:B------:R-:W4:Y:S04]  /*4eed0*/  LDL.LU R59, [R1+0x4464] ;  /* 0x00446400013b7983 */ /* 0x000f280000300800 */
[----:B------:R-:W-:Y:S04]  /*4eee0*/  STS.U8 [R31+UR4+0x7b00], R6 ;  /* 0x007b00061f007988 */ /* 0x000fe80008000004 */
[----:B------:R-:W-:Y:S04]  /*4eef0*/  STS.U8 [R31+UR4+0x7b20], R7 ;  /* 0x007b20071f007988 */ /* 0x000fe80008000004 */
[----:B------:R-:W-:Y:S04]  /*4ef00*/  STS.U8 [R31+UR4+0x7bc0], R8 ;  /* 0x007bc0081f007988 */ /* 0x000fe80008000004 */
[----:B------:R-:W-:Y:S04]  /*4ef10*/  STS.U8 [R31+UR4+0x7be0], R9 ;  /* 0x007be0091f007988 */ /* 0x000fe80008000004 */
[----:B------:R-:W-:Y:S04]  /*4ef20*/  STS.U8 [R31+UR4+0x7b80], R10 ;  /* 0x007b800a1f007988 */ /* 0x000fe80008000004 */
[----:B------:R-:W-:Y:S04]  /*4ef30*/  STS.U8 [R31+UR4+0x7ba0], R11 ;  /* 0x007ba00b1f007988 */ /* 0x000fe80008000004 */
[----:B------:R-:W-:Y:S04]  /*4ef40*/  STS.U8 [R31+UR4+0x7f60], R47 ;  /* 0x007f602f1f007988 */ /* 0x000fe80008000004 */
[----:B---3--:R-:W-:Y:S04]  /*4ef50*/  STS.U8 [R31+UR4+0x7f40], R49 ;  /* 0x007f40311f007988 */ /* 0x008fe80008000004 */
[----:B------:R-:W-:Y:S04]  /*4ef60*/  STS.U8 [R31+UR4+0x7f20], R51 ;  /* 0x007f20331f007988 */ /* 0x000fe80008000004 */
[----:B------:R-:W-:Y:S04]  /*4ef70*/  STS.U8 [R31+UR4+0x7f00], R53 ;  /* 0x007f00351f007988 */ /* 0x000fe80008000004 */
[----:B------:R-:W-:Y:S04]  /*4ef80*/  STS.U8 [R31+UR4+0x7fe0], R55 ;  /* 0x007fe0371f007988 */ /* 0x000fe80008000004 */
[----:B------:R-:W-:Y:S04]  /*4ef90*/  STS.U8 [R31+UR4+0x7fc0], R57 ;  /* 0x007fc0391f007988 */ /* 0x000fe80008000004 */
[----:B----4-:R-:W-:Y:S04]  /*4efa0*/  STS.U8 [R31+UR4+0x7fa0], R59 ;  /* 0x007fa03b1f007988 */ /* 0x010fe80008000004 */
[----:B------:R0:W-:Y:S01]  /*4efb0*/  STS.U8 [R31+UR4+0x7f80], R61 ;  /* 0x007f803d1f007988 */ /* 0x0001e20008000004 */
[----:B------:R-:W-:-:S03]  /*4efc0*/  LOP3.LUT R0, R0, 0x40, RZ, 0xfc, !PT ;  /* 0x0000004000007812 */ /* 0x000fc600078efcff */
[----:B0-----:R-:W3:Y:S01]  /*4efd0*/  LDL.LU R31, [R1+0x4460] ;  /* 0x00446000011f7983 */ /* 0x001ee20000300800 */
[----:B------:R-:W-:Y:S01]  /*4efe0*/  BAR.SYNC.DEFER_BLOCKING 0x0 ;  /* 0x0000000000007b1d */ /* 0x000fe20000010000 */
[----:B---3--:R-:W-:-:S05]  /*4eff0*/  PRMT R31, RZ, 0x7610, R31 ;  /* 0x00007610ff1f7816 */ /* 0x008fca000000001f */
[----:B------:R0:W-:Y:S04]  /*4f000*/  STL.S16 [R1+0x3a4], R31 ;  /* 0x0003a41f01007387 */ /* 0x0001e80000100600 */
[----:B0-----:R-:W3:Y:S01]  /*4f010*/  LDL.LU R31, [R1+0x445c] ;  /* 0x00445c00011f7983 */ /* 0x001ee20000300800 */
[CC--:B------:R-:W-:Y:S02]  /*4f020*/  ISETP.GE.AND P2, PT, R0.reuse, R2.reuse, PT ;  /* 0x000000020000720c */ /* 0x0c0fe40003f46270 */
[----:B------:R-:W-:Y:S02]  /*4f030*/  ISETP.GE.AND P3, PT, R0, R2, PT ;  /* 0x000000020000720c */ /* 0x000fe40003f66270 */
[----:B---3--:R-:W-:-:S05]  /*4f040*/  PRMT R31, RZ, 0x7610, R31 ;  /* 0x00007610ff1f7816 */ /* 0x008fca000000001f */
[----:B------:R0:W-:Y:S04]  /*4f050*/  STL.S16 [R1+0x3a8], R31 ;  /* 0x0003a81f01007387 */ /* 0x0001e80000100600 */
[----:B0-----:R-:W3:Y:S04]  /*4f060*/  LDL.LU R31, [R1+0x4458] ;  /* 0x00445800011f7983 */ /* 0x001ee80000300800 */
[----:B------:R-:W4:Y:S04]  /*4f070*/  LDL.LU R0, [R1+0x4454] ;  /* 0x0044540001007983 */ /* 0x000f280000300800 */
[----:B------:R0:W-:Y:S04]  /*4f080*/  STL [R1+0x58f0], R2 ;  /* 0x0058f00201007387 */ /* 0x0001e80000100800 */
[----:B0-----:R-:W2:Y:S04]  /*4f090*/  LDL R2, [R1+0x3a4] ;  /* 0x0003a40001027983 */ /* 0x001ea80000100800 */
        /* <DEDUP_REMOVED lines=58> */
[----:B0-----:R-:W4:Y:S04]  /*4f440*/  LDL R59, [R1+0x3a8] ;  /* 0x0003a800013b7983 */ /* 0x001f280000100800 */
        /* <DEDUP_REMOVED lines=23> */
[----:B--2---:R-:W2:Y:S04]  /*4f5c0*/  @!P4 LDG.E.U8 R2, desc[UR32][R4.64] ;  /* 0x000000200402c981 */ /* 0x004ea8000c1e1100 */
        /* <DEDUP_REMOVED lines=46> */
[----:B---3--:R-:W-:Y:S04]  /*4f8b0*/  STL [R1+0x56f0], R31 ;  /* 0x0056f01f01007387 */ /* 0x008fe80000100800 */
        /* <DEDUP_REMOVED lines=42> */
[----:B----4-:R-:W-:Y:S04]  /*4fb60*/  STL [R1+0x5644], R0 ;  /* 0x0056440001007387 */ /* 0x010fe80000100800 */
[----:B--2---:R0:W-:Y:S04]  /*4fb70*/  @!P4 STL [R1+0x3a4], R2 ;  /* 0x0003a4020100c387 */ /* 0x0041e80000100800 */
[----:B0-----:R-:W2:Y:S04]  /*4fb80*/  LDL.LU R2, [R1+0x58f0] ;  /* 0x0058f00001027983 */ /* 0x001ea80000300800 */
[----:B------:R-:W3:Y:S04]  /*4fb90*/  LDL R4, [R1+0x3c50] ;  /* 0x003c500001047983 */ /* 0x000ee80000100800 */
[----:B------:R-:W3:Y:S02]  /*4fba0*/  LDL R5, [R1+0x3c6c] ;  /* 0x003c6c0001057983 */ /* 0x000ee40000100800 */
[----:B---3--:R-:W-:-:S04]  /*4fbb0*/  @!P1 LOP3.LUT R5, R5, R4, RZ, 0x3c, !PT ;  /* 0x0000000405059212 */ /* 0x008fc800078e3cff */
[----:B------:R-:W-:-:S04]  /*4fbc0*/  @!P1 LOP3.LUT R4, R5, R4, RZ, 0x3c, !PT ;  /* 0x0000000405049212 */ /* 0x000fc800078e3cff */
[----:B------:R-:W-:-:S05]  /*4fbd0*/  @!P1 LOP3.LUT R5, R5, R4, RZ, 0x3c, !PT ;  /* 0x0000000405059212 */ /* 0x000fca00078e3cff */
[----:B------:R-:W3:Y:S04]  /*4fbe0*/  @!P1 LDG.E.U8 R59, desc[UR32][R4.64] ;  /* 0x00000020043b9981 */ /* 0x000ee8000c1e1100 */
[----:B---3--:R0:W-:Y:S04]  /*4fbf0*/  @!P1 STL [R1+0x3a8], R59 ;  /* 0x0003a83b01009387 */ /* 0x0081e80000100800 */
[----:B0-----:R-:W3:Y:S04]  /*4fc00*/  LDL.LU R59, [R1+0x58ec] ;  /* 0x0058ec00013b7983 */ /* 0x001ee80000300800 */
[----:B------:R-:W4:Y:S04]  /*4fc10*/  LDL R4, [R1+0x4410] ;  /* 0x0044100001047983 */ /* 0x000f280000100800 */
[----:B------:R-:W4:Y:S01]  /*4fc20*/  LDL R5, [R1+0x443c] ;  /* 0x00443c0001057983 */ /* 0x000f220000100800 */
[----:B------:R-:W-:-:S02]  /*4fc30*/  PRMT R61, RZ, 0x7610, R61 ;  /* 0x00007610ff3d7816 */ /* 0x000fc4000000003d */
[----:B----4-:R-:W-:-:S04]  /*4fc40*/  @!P2 LOP3.LUT R5, R5, R4, RZ, 0x3c, !PT ;  /* 0x000000040505a212 */ /* 0x010fc800078e3cff */
[----:B------:R-:W-:-:S04]  /*4fc50*/  @!P2 LOP3.LUT R4, R5, R4, RZ, 0x3c, !PT ;  /* 0x000000040504a212 */ /* 0x000fc800078e3cff */
[----:B------:R-:W-:-:S05]  /*4fc60*/  @!P2 LOP3.LUT R5, R5, R4, RZ, 0x3c, !PT ;  /* 0x000000040505a212 */ /* 0x000fca00078e3cff */
[----:B------:R-:W4:Y:S04]  /*4fc70*/  @!P2 LDG.E.U8 R61, desc[UR32][R4.64] ;  /* 0x00000020043da981 */ /* 0x000f28000c1e1100 */
[----:B----4-:R0:W-:Y:S04]  /*4fc80*/  STL [R1+0x160], R61 ;  /* 0x0001603d01007387 */ /* 0x0101e80000100800 */
[----:B0-----:R-:W4:Y:S04]  /*4fc90*/  LDL.LU R61, [R1+0x58e8] ;  /* 0x0058e800013d7983 */ /* 0x001f280000300800 */
[----:B------:R-:W2:Y:S04]  /*4fca0*/  LDL R4, [R1+0x43f0] ;  /* 0x0043f00001047983 */ /* 0x000ea80000100800 */
[----:B------:R-:W2:Y:S01]  /*4fcb0*/  LDL R5, [R1+0x4430] ;  /* 0x0044300001057983 */ /* 0x000ea20000100800 */
[----:B---3--:R-:W-:-:S02]  /*4fcc0*/  PRMT R59, RZ, 0x7610, R59 ;  /* 0x00007610ff3b7816 */ /* 0x008fc4000000003b */
[----:B--2---:R-:W-:-:S04]  /*4fcd0*/  @!P3 LOP3.LUT R5, R5, R4, RZ, 0x3c, !PT ;  /* 0x000000040505b212 */ /* 0x004fc800078e3cff */
[----:B------:R-:W-:-:S04]  /*4fce0*/  @!P3 LOP3.LUT R4, R5, R4, RZ, 0x3c, !PT ;  /* 0x000000040504b212 */ /* 0x000fc800078e3cff */
[----:B------:R-:W-:-:S05]  /*4fcf0*/  @!P3 LOP3.LUT R5, R5, R4, RZ, 0x3c, !PT ;  /* 0x000000040505b212 */ /* 0x000fca00078e3cff */
[----:B------:R-:W2:Y:S01]  /*4fd00*/  @!P3 LDG.E.U8 R59, desc[UR32][R4.64] ;  /* 0x00000020043bb981 */ /* 0x000ea2000c1e1100 */
[----:B------:R-:W0:Y:S03]  /*4fd10*/  S2R R10, SR_TID.X ;  /* 0x00000000000a7919 */ /* 0x000e260000002100 */
[----:B--2---:R1:W-:Y:S04]  /*4fd20*/  STL [R1+0x16c], R59 ;  /* 0x00016c3b01007387 */ /* 0x0043e80000100800 */
[----:B-1----:R-:W2:Y:S04]  /*4fd30*/  LDL.LU R59, [R1+0x58e4] ;  /* 0x0058e400013b7983 */ /* 0x002ea80000300800 */
[----:B------:R-:W3:Y:S04]  /*4fd40*/  LDL R4, [R1+0x43d0] ;  /* 0x0043d00001047983 */ /* 0x000ee80000100800 */
[----:B------:R-:W3:Y:S01]  /*4fd50*/  LDL R5, [R1+0x4420] ;  /* 0x0044200001057983 */ /* 0x000ee20000100800 */
[----:B0-----:R-:W-:-:S04]  /*4fd60*/  LOP3.LUT R10, R10, 0x1f, RZ, 0xc0, !PT ;  /* 0x0000001f0a0a7812 */ /* 0x001fc800078ec0ff */
[----:B------:R-:W-:-:S04]  /*4fd70*/  LOP3.LUT R10, R10, 0x40, RZ, 0xfc, !PT ;  /* 0x000000400a0a7812 */ /* 0x000fc800078efcff */
[----:B------:R-:W-:Y:S02]  /*4fd80*/  ISETP.GE.AND P4, PT, R10, R2, PT ;  /* 0x000000020a00720c */ /* 0x000fe40003f86270 */
[----:B----4-:R-:W-:-:S11]  /*4fd90*/  PRMT R61, RZ, 0x7610, R61 ;  /* 0x00007610ff3d7816 */ /* 0x010fd6000000003d */
[----:B---3--:R-:W-:-:S04]  /*4fda0*/  @!P4 LOP3.LUT R5, R5, R4, RZ, 0x3c, !PT ;  /* 0x000000040505c212 */ /* 0x008fc800078e3cff */
[----:B------:R-:W-:-:S04]  /*4fdb0*/  @!P4 LOP3.LUT R4, R5, R4, RZ, 0x3c, !PT ;  /* 0x000000040504c212 */ /* 0x000fc800078e3cff */
[----:B------:R-:W-:-:S05]  /*4fdc0*/  @!P4 LOP3.LUT R5, R5, R4, RZ, 0x3c, !PT ;  /* 0x000000040505c212 */ /* 0x000fca00078e3cff */
[----:B------:R-:W3:Y:S01]  /*4fdd0*/  @!P4 LDG.E.U8 R61, desc[UR32][R4.64] ;  /* 0x00000020043dc981 */ /* 0x000ee2000c1e1100 */
[----:B------:R-:W-:-:S03]  /*4fde0*/  ISETP.GE.AND P1, PT, R10, R2, PT ;  /* 0x000000020a00720c */ /* 0x000fc60003f26270 */
[----:B---3--:R0:W-:Y:S04]  /*4fdf0*/  STL [R1+0x174], R61 ;  /* 0x0001743d01007387 */ /* 0x0081e80000100800 */
[----:B0-----:R-:W3:Y:S04]  /*4fe00*/  LDL.LU R61, [R1+0x58e0] ;  /* 0x0058e000013d7983 */ /* 0x001ee80000300800 */
[----:B------:R-:W4:Y:S04]  /*4fe10*/  LDL R4, [R1+0x43b0] ;  /* 0x0043b00001047983 */ /* 0x000f280000100800 */
[----:B------:R-:W4:Y:S01]  /*4fe20*/  LDL R5, [R1+0x4400] ;  /* 0x0044000001057983 */ /* 0x000f220000100800 */
[----:B--2---:R-:W-:-:S02]  /*4fe30*/  PRMT R59, RZ, 0x7610, R59 ;  /* 0x00007610ff3b7816 */ /* 0x004fc4000000003b */
[----:B----4-:R-:W-:-:S04]  /*4fe40*/  @!P1 LOP3.LUT R5, R5, R4, RZ, 0x3c, !PT ;  /* 0x0000000405059212 */ /* 0x010fc800078e3cff */
[----:B------:R-:W-:-:S04]  /*4fe50*/  @!P1 LOP3.LUT R4, R5, R4, RZ, 0x3c, !PT ;  /* 0x0000000405049212 */ /* 0x000fc800078e3cff */
[----:B------:R-:W-:-:S05]  /*4fe60*/  @!P1 LOP3.LUT R5, R5, R4, RZ, 0x3c, !PT ;  /* 0x0000000405059212 */ /* 0x000fca00078e3cff */
[----:B------:R-:W2:Y:S01]  /*4fe70*/  @!P1 LDG.E.U8 R59, desc[UR32][R4.64] ;  /* 0x00000020043b9981 */ /* 0x000ea2000c1e1100 */
[----:B------:R-:W-:-:S03]  /*4fe80*/  ISETP.GE.AND P2, PT, R10, R2, PT ;  /* 0x000000020a00720c */ /* 0x000fc60003f46270 */
[----:B--2---:R0:W-:Y:S04]  /*4fe90*/  STL [R1+0x17c], R59 ;  /* 0x00017c3b01007387 */ /* 0x0041e80000100800 */
[----:B0-----:R-:W2:Y:S04]  /*4fea0*/  LDL.LU R59, [R1+0x58dc] ;  /* 0x0058dc00013b7983 */ /* 0x001ea80000300800 */
[----:B------:R-:W4:Y:S04]  /*4feb0*/  LDL R4, [R1+0x4390] ;  /* 0x0043900001047983 */ /* 0x000f280000100800 */
[----:B------:R-:W4:Y:S01]  /*4fec0*/  LDL R5, [R1+0x43e0] ;  /* 0x0043e00001057983 */ /* 0x000f220000100800 */
[----:B---3--:R-:W-:-:S02]  /*4fed0*/  PRMT R61, RZ, 0x7610, R61 ;  /* 0x00007610ff3d7816 */ /* 0x008fc4000000003d */
[----:B----4-:R-:W-:-:S04]  /*4fee0*/  @!P2 LOP3.LUT R5, R5, R4, RZ, 0x3c, !PT ;  /* 0x000000040505a212 */ /* 0x010fc800078e3cff */
        /* <DEDUP_REMOVED lines=538> */
[----:B------:R-:W-:-:S02]  /*52090*/  PRMT R15, RZ, 0x7610, R15 ;  /* 0x00007610ff0f7816 */ /* 0x000fc4000000000f */
[----:B----4-:R-:W-:-:S04]  /*520a0*/  @!P4 LOP3.LUT R5, R5, R4, RZ, 0x3c, !PT ;  /* 0x000000040505c212 */ /* 0x010fc800078e3cff */
[----:B------:R-:W-:-:S04]  /*520b0*/  @!P4 LOP3.LUT R4, R5, R4, RZ, 0x3c, !PT ;  /* 0x000000040504c212 */ /* 0x000fc800078e3cff */
[----:B------:R-:W-:-:S05]  /*520c0*/  @!P4 LOP3.LUT R5, R5, R4, RZ, 0x3c, !PT ;  /* 0x000000040505c212 */ /* 0x000fca00078e3cff */
[----:B------:R0:W4:Y:S04]  /*520d0*/  @!P4 LDG.E.U8 R15, desc[UR32][R4.64] ;  /* 0x00000020040fc981 */ /* 0x000128000c1e1100 */
[----:B------:R-:W0:Y:S04]  /*520e0*/  LDL R4, [R1+0x3cb0] ;  /* 0x003cb00001047983 */ /* 0x000e280000100800 */
[----:B------:R-:W0:Y:S01]  /*520f0*/  LDL R5, [R1+0x3d00] ;  /* 0x003d000001057983 */ /* 0x000e220000100800 */
[----:B------:R-:W-:Y:S02]  /*52100*/  ISETP.GE.AND P1, PT, R10, R2, PT ;  /* 0x000000020a00720c */ /* 0x000fe40003f26270 */
[----:B--2---:R-:W-:-:S11]  /*52110*/  PRMT R59, RZ, 0x7610, R59 ;  /* 0x00007610ff3b7816 */ /* 0x004fd6000000003b */
[----:B0-----:R-:W-:-:S04]  /*52120*/  @!P1 LOP3.LUT R5, R5, R4, RZ, 0x3c, !PT ;  /* 0x0000000405059212 */ /* 0x001fc800078e3cff */
[----:B------:R-:W-:-:S04]  /*52130*/  @!P1 LOP3.LUT R4, R5, R4, RZ, 0x3c, !PT ;  /* 0x0000000405049212 */ /* 0x000fc800078e3cff */
[----:B------:R-:W-:-:S05]  /*52140*/  @!P1 LOP3.LUT R5, R5, R4, RZ, 0x3c, !PT ;  /* 0x0000000405059212 */ /* 0x000fca00078e3cff */
[----:B------:R-:W2:Y:S04]  /*52150*/  @!P1 LDG.E.U8 R59, desc[UR32][R4.64] ;  /* 0x00000020043b9981 */ /* 0x000ea8000c1e1100 */
[----:B----4-:R-:W-:Y:S01]  /*52160*/  STL [R1+0x2cc], R15 ;  /* 0x0002cc0f01007387 */ /* 0x010fe20000100800 */
        /* <DEDUP_REMOVED lines=40> */
[----:B------:R-:W0:Y:S03]  /*523f0*/  S2R R15, SR_TID.X ;  /* 0x00000000000f7919 */ /* 0x000e260000002100 */
[----:B--2---:R1:W-:Y:S04]  /*52400*/  STL [R1+0x2d0], R59 ;  /* 0x0002d03b01007387 */ /* 0x0043e80000100800 */
[----:B-1----:R-:W2:Y:S04]  /*52410*/  LDL.LU R59, [R1+0x57f0] ;  /* 0x0057f000013b7983 */ /* 0x002ea80000300800 */
[----:B------:R-:W4:Y:S04]  /*52420*/  LDL R4, [R1+0x4424] ;  /* 0x0044240001047983 */ /* 0x000f280000100800 */
[----:B------:R-:W4:Y:S01]  /*52430*/  LDL R5, [R1+0x4438] ;  /* 0x0044380001057983 */ /* 0x000f220000100800 */
[----:B0-----:R-:W-:-:S04]  /*52440*/  LOP3.LUT R15, R15, 0x1f, RZ, 0xc0, !PT ;  /* 0x0000001f0f0f7812 */ /* 0x001fc800078ec0ff */
[----:B------:R-:W-:-:S04]  /*52450*/  LOP3.LUT R10, R15, 0x60, RZ, 0xfc, !PT ;  /* 0x000000600f0a7812 */ /* 0x000fc800078efcff */
[----:B------:R-:W-:Y:S02]  /*52460*/  ISETP.GE.AND P2, PT, R10, R2, PT ;  /* 0x000000020a00720c */ /* 0x000fe40003f46270 */
[----:B---3--:R-:W-:-:S11]  /*52470*/  PRMT R61, RZ, 0x7610, R61 ;  /* 0x00007610ff3d7816 */ /* 0x008fd6000000003d */
        /* <DEDUP_REMOVED lines=509> */
[----:B------:R-:W-:-:S02]  /*54450*/  PRMT R60, RZ, 0x7610, R60 ;  /* 0x00007610ff3c7816 */ /* 0x000fc4000000003c */
[----:B----4-:R-:W-:-:S04]  /*54460*/  @!P1 LOP3.LUT R5, R5, R4, RZ, 0x3c, !PT ;  /* 0x0000000405059212 */ /* 0x010fc800078e3cff */
[----:B------:R-:W-:-:S04]  /*54470*/  @!P1 LOP3.LUT R4, R5, R4, RZ, 0x3c, !PT ;  /* 0x0000000405049212 */ /* 0x000fc800078e3cff */
[----:B------:R-:W-:-:S05]  /*54480*/  @!P1 LOP3.LUT R5, R5, R4, RZ, 0x3c, !PT ;  /* 0x0000000405059212 */ /* 0x000fca00078e3cff */
[----:B------:R-:W4:Y:S01]  /*54490*/  @!P1 LDG.E.U8 R60, desc[UR32][R4.64] ;  /* 0x00000020043c9981 */ /* 0x000f22000c1e1100 */
[----:B------:R-:W-:-:S03]  /*544a0*/  ISETP.GE.AND P2, PT, R10, R2, PT ;  /* 0x000000020a00720c */ /* 0x000fc60003f46270 */
[----:B----4-:R0:W-:Y:S04]  /*544b0*/  STL [R1+0x1ec], R60 ;  /* 0x0001ec3c01007387 */ /* 0x0101e80000100800 */
[----:B0-----:R-:W4:Y:S04]  /*544c0*/  LDL.LU R60, [R1+0x5720] ;  /* 0x00572000013c7983 */ /* 0x001f280000300800 */
[----:B------:R-:W2:Y:S04]  /*544d0*/  LDL R4, [R1+0x3da8] ;  /* 0x003da80001047983 */ /* 0x000ea80000100800 */
[----:B------:R-:W2:Y:S01]  /*544e0*/  LDL R5, [R1+0x3ddc] ;  /* 0x003ddc0001057983 */ /* 0x000ea20000100800 */
[----:B------:R-:W-:-:S02]  /*544f0*/  PRMT R58, RZ, 0x7610, R58 ;  /* 0x00007610ff3a7816 */ /* 0x000fc4000000003a */
[----:B--2---:R-:W-:-:S04]  /*54500*/  @!P2 LOP3.LUT R5, R5, R4, RZ, 0x3c, !PT ;  /* 0x000000040505a212 */ /* 0x004fc800078e3cff */
[----:B------:R-:W-:-:S04]  /*54510*/  @!P2 LOP3.LUT R4, R5, R4, RZ, 0x3c, !PT ;  /* 0x000000040504a212 */ /* 0x000fc800078e3cff */
[----:B------:R-:W-:-:S05]  /*54520*/  @!P2 LOP3.LUT R5, R5, R4, RZ, 0x3c, !PT ;  /* 0x000000040505a212 */ /* 0x000fca00078e3cff */
[----:B------:R-:W2:Y:S01]  /*54530*/  @!P2 LDG.E.U8 R58, desc[UR32][R4.64] ;  /* 0x00000020043aa981 */ /* 0x000ea2000c1e1100 */
[----:B------:R-:W-:-:S03]  /*54540*/  ISETP.GE.AND P3, PT, R10, R2, PT ;  /* 0x000000020a00720c */ /* 0x000fc60003f66270 */
[----:B--2---:R0:W-:Y:S04]  /*54550*/  STL [R1+0x1d8], R58 ;  /* 0x0001d83a01007387 */ /* 0x0041e80000100800 */
[----:B0-----:R-:W2:Y:S04]  /*54560*/  LDL.LU R58, [R1+0x571c] ;  /* 0x00571c00013a7983 */ /* 0x001ea80000300800 */
[----:B------:R-:W3:Y:S04]  /*54570*/  LDL R4, [R1+0x3d88] ;  /* 0x003d880001047983 */ /* 0x000ee80000100800 */
[----:B------:R-:W3:Y:S01]  /*54580*/  LDL R5, [R1+0x3dbc] ;  /* 0x003dbc0001057983 */ /* 0x000ee20000100800 */
[----:B------:R-:W-:-:S02]  /*54590*/  PRMT R57, RZ, 0x7610, R57 ;  /* 0x00007610ff397816 */ /* 0x000fc40000000039 */
        /* <DEDUP_REMOVED lines=44> */
[----:B------:R-:W-:-:S04]  /*54860*/  LOP3.LUT R15, R15, 0x20, RZ, 0xfc, !PT ;  /* 0x000000200f0f7812 */ /* 0x000fc800078efcff */
[----:B------:R-:W-:Y:S02]  /*54870*/  ISETP.GE.AND P1, PT, R15, R2, PT ;  /* 0x000000020f00720c */ /* 0x000fe40003f26270 */
[----:B------:R-:W3:Y:S04]  /*54880*/  LDL.LU R15, [R1+0x5708] ;  /* 0x00570800010f7983 */ /* 0x000ee80000300800 */
        /* <DEDUP_REMOVED lines=9> */
[CC--:B------:R-:W-:Y:S02]  /*54920*/  ISETP.GE.AND P2, PT, R10.reuse, R2.reuse, PT ;  /* 0x000000020a00720c */ /* 0x0c0fe40003f46270 */
[CC--:B------:R-:W-:Y:S02]  /*54930*/  ISETP.GE.AND P3, PT, R10.reuse, R2.reuse, PT ;  /* 0x000000020a00720c */ /* 0x0c0fe40003f66270 */
[CC--:B------:R-:W-:Y:S02]  /*54940*/  ISETP.GE.AND P4, PT, R10.reuse, R2.reuse, PT ;  /* 0x000000020a00720c */ /* 0x0c0fe40003f86270 */
[CC--:B------:R-:W-:Y:S02]  /*54950*/  ISETP.GE.AND P5, PT, R10.reuse, R2.reuse, PT ;  /* 0x000000020a00720c */ /* 0x0c0fe40003fa6270 */
[----:B------:R-:W-:Y:S02]  /*54960*/  ISETP.GE.AND P6, PT, R10, R2, PT ;  /* 0x000000020a00720c */ /* 0x000fe40003fc6270 */
[----:B------:R-:W4:Y:S04]  /*54970*/  LDL.LU R10, [R1+0x5700] ;  /* 0x00570000010a7983 */ /* 0x000f280000300800 */
        /* <DEDUP_REMOVED lines=8> */
[----:B------:R0:W3:Y:S04]  /*54a00*/  @!P1 LDG.E.U8 R2, desc[UR32][R4.64] ;  /* 0x0000002004029981 */ /* 0x0000e8000c1e1100 */
[----:B------:R-:W0:Y:S04]  /*54a10*/  LDL R4, [R1+0x3ce8] ;  /* 0x003ce80001047983 */ /* 0x000e280000100800 */
[----:B------:R-:W0:Y:S01]  /*54a20*/  LDL R5, [R1+0x3d1c] ;  /* 0x003d1c0001057983 */ /* 0x000e220000100800 */
[----:B------:R-:W-:Y:S02]  /*54a30*/  PRMT R14, RZ, 0x7610, R14 ;  /* 0x00007610ff0e7816 */ /* 0x000fe4000000000e */
[----:B0-----:R-:W-:-:S04]  /*54a40*/  @!P2 LOP3.LUT R5, R5, R4, RZ, 0x3c, !PT ;  /* 0x000000040505a212 */ /* 0x001fc800078e3cff */
[----:B------:R-:W-:-:S04]  /*54a50*/  @!P2 LOP3.LUT R4, R5, R4, RZ, 0x3c, !PT ;  /* 0x000000040504a212 */ /* 0x000fc800078e3cff */
[----:B------:R-:W-:-:S05]  /*54a60*/  @!P2 LOP3.LUT R5, R5, R4, RZ, 0x3c, !PT ;  /* 0x000000040505a212 */ /* 0x000fca00078e3cff */
[----:B------:R-:W4:Y:S04]  /*54a70*/  @!P2 LDG.E.U8 R14, desc[UR32][R4.64] ;  /* 0x00000020040ea981 */ /* 0x000f28000c1e1100 */
[----:B---3--:R-:W-:Y:S04]  /*54a80*/  STL [R1+0x55d8], R2 ;  /* 0x0055d80201007387 */ /* 0x008fe80000100800 */
[----:B----4-:R0:W-:Y:S04]  /*54a90*/  STL [R1+0xfc], R14 ;  /* 0x0000fc0e01007387 */ /* 0x0101e80000100800 */
        /* <DEDUP_REMOVED lines=16> */
[----:B------:R-:W2:Y:S04]  /*54ba0*/  @!P4 LDG.E.U8 R31, desc[UR32][R4.64] ;  /* 0x00000020041fc981 */ /* 0x000ea8000c1e1100 */
        /* <DEDUP_REMOVED lines=8> */
[----:B------:R-:W3:Y:S04]  /*54c30*/  @!P5 LDG.E.U8 R30, desc[UR32][R4.64] ;  /* 0x00000020041ed981 */ /* 0x000ee8000c1e1100 */
        /* <DEDUP_REMOVED lines=308> */
[----:B------:R-:W-:Y:S02]  /*55f80*/  PRMT R45, RZ, 0x7610, R45 ;  /* 0x00007610ff2d7816 */ /* 0x000fe4000000002d */
[----:B0-----:R-:W-:-:S04]  /*55f90*/  @!P0 LOP3.LUT R5, R5, R4, RZ, 0x3c, !PT ;  /* 0x0000000405058212 */ /* 0x001fc800078e3cff */
[----:B------:R-:W-:-:S04]  /*55fa0*/  @!P0 LOP3.LUT R4, R5, R4, RZ, 0x3c, !PT ;  /* 0x0000000405048212 */ /* 0x000fc800078e3cff */
[----:B------:R-:W-:-:S05]  /*55fb0*/  @!P0 LOP3.LUT R5, R5, R4, RZ, 0x3c, !PT ;  /* 0x0000000405058212 */ /* 0x000fca00078e3cff */
[----:B------:R-:W2:Y:S04]  /*55fc0*/  @!P0 LDG.E.U8 R45, desc[UR32][R4.64] ;  /* 0x00000020042d8981 */ /* 0x000ea8000c1e1100 */
[----:B----4-:R0:W-:Y:S04]  /*55fd0*/  STL [R1+0xa4], R59 ;  /* 0x0000a43b01007387 */ /* 0x0101e80000100800 */
[----:B0-----:R-:W4:Y:S04]  /*55fe0*/  LDL R59, [R1+0x3ecc] ;  /* 0x003ecc00013b7983 */ /* 0x001f280000100800 */
        /* <DEDUP_REMOVED lines=36> */
[----:B------:R-:W-:-:S03]  /*56230*/  PRMT R53, RZ, 0x7610, R53 ;  /* 0x00007610ff357816 */ /* 0x000fc60000000035 */
[----:B---3--:R0:W-:Y:S04]  /*56240*/  STL [R1+0x90], R52 ;  /* 0x0000903401007387 */ /* 0x0081e80000100800 */
[----:B0-----:R-:W3:Y:S04]  /*56250*/  LDL.LU R52, [R1+0x5654] ;  /* 0x0056540001347983 */ /* 0x001ee80000300800 */
[----:B------:R-:W4:Y:S01]  /*56260*/  LDL R5, [R1+0x3e94] ;  /* 0x003e940001057983 */ /* 0x000f220000100800 */
[----:B------:R-:W-:-:S03]  /*56270*/  @!P1 IMAD.MOV.U32 R4, RZ, RZ, R59 ;  /* 0x000000ffff049224 */ /* 0x000fc600078e003b */
[----:B------:R-:W2:Y:S04]  /*56280*/  LDL R59, [R1+0x3f18] ;  /* 0x003f1800013b7983 */ /* 0x000ea80000100800 */
[----:B----4-:R-:W4:Y:S04]  /*56290*/  @!P1 LDG.E.U8 R53, desc[UR32][R4.64] ;  /* 0x0000002004359981 */ /* 0x010f28000c1e1100 */
[----:B----4-:R0:W-:Y:S04]  /*562a0*/  STL [R1+0x8c], R53 ;  /* 0x00008c3501007387 */ /* 0x0101e80000100800 */
[----:B0-----:R-:W4:Y:S04]  /*562b0*/  LDL.LU R53, [R1+0x5650] ;  /* 0x0056500001357983 */ /* 0x001f280000300800 */
        /* <DEDUP_REMOVED lines=9> */
[----:B------:R-:W2:Y:S04]  /*56350*/  LDL R4, [R1+0x3eb4] ;  /* 0x003eb40001047983 */ /* 0x000ea80000100800 */
[----:B------:R-:W2:Y:S01]  /*56360*/  LDL R5, [R1+0x3eec] ;  /* 0x003eec0001057983 */ /* 0x000ea20000100800 */
[----:B------:R-:W-:-:S02]  /*56370*/  PRMT R61, RZ, 0x7610, R61 ;  /* 0x00007610ff3d7816 */ /* 0x000fc4000000003d */
[----:B--2---:R-:W-:-:S04]  /*56380*/  @!P1 LOP3.LUT R5, R5, R4, RZ, 0x3c, !PT ;  /* 0x0000000405059212 */ /* 0x004fc800078e3cff */
[----:B------:R-:W-:-:S04]  /*56390*/  @!P1 LOP3.LUT R4, R5, R4, RZ, 0x3c, !PT ;  /* 0x0000000405049212 */ /* 0x000fc800078e3cff */
[----:B------:R-:W-:-:S05]  /*563a0*/  @!P1 LOP3.LUT R5, R5, R4, RZ, 0x3c, !PT ;  /* 0x0000000405059212 */ /* 0x000fca00078e3cff */
[----:B------:R0:W2:Y:S04]  /*563b0*/  @!P1 LDG.E.U8 R61, desc[UR32][R4.64] ;  /* 0x00000020043d9981 */ /* 0x0000a8000c1e1100 */
[----:B------:R-:W0:Y:S04]  /*563c0*/  LDL R4, [R1+0x3ec4] ;  /* 0x003ec40001047983 */ /* 0x000e280000100800 */
[----:B------:R-:W0:Y:S01]  /*563d0*/  LDL R5, [R1+0x3ef8] ;  /* 0x003ef80001057983 */ /* 0x000e220000100800 */
[----:B------:R-:W-:Y:S02]  /*563e0*/  PRMT R60, RZ, 0x7610, R60 ;  /* 0x00007610ff3c7816 */ /* 0x000fe4000000003c */
[----:B0-----:R-:W-:-:S04]  /*563f0*/  @!P0 LOP3.LUT R5, R5, R4, RZ, 0x3c, !PT ;  /* 0x0000000405058212 */ /* 0x001fc800078e3cff */
[----:B------:R-:W-:-:S04]  /*56400*/  @!P0 LOP3.LUT R4, R5, R4, RZ, 0x3c, !PT ;  /* 0x0000000405048212 */ /* 0x000fc800078e3cff */
[----:B------:R-:W-:Y:S01]  /*56410*/  @!P0 LOP3.LUT R5, R5, R4, RZ, 0x3c, !PT ;  /* 0x0000000405058212 */ /* 0x000fe200078e3cff */
[----:B--2---:R0:W-:Y:S04]  /*56420*/  STL [R1+0x84], R61 ;  /* 0x0000843d01007387 */ /* 0x0041e80000100800 */
[----:B------:R1:W2:Y:S01]  /*56430*/  @!P0 LDG.E.U8 R60, desc[UR32][R4.64] ;  /* 0x00000020043c8981 */ /* 0x0002a2000c1e1100 */
[----:B------:R-:W-:-:S03]  /*56440*/  PRMT R54, RZ, 0x7610, R54 ;  /* 0x00007610ff367816 */ /* 0x000fc60000000036 */
[----:B0-----:R-:W4:Y:S04]  /*56450*/  LDL R61, [R1+0x3f38] ;  /* 0x003f3800013d7983 */ /* 0x001f280000100800 */
[----:B------:R-:W1:Y:S04]  /*56460*/  LDL R4, [R1+0x3ed4] ;  /* 0x003ed40001047983 */ /* 0x000e680000100800 */
[----:B------:R-:W1:Y:S02]  /*56470*/  LDL R5, [R1+0x3f0c] ;  /* 0x003f0c0001057983 */ /* 0x000e640000100800 */
[----:B-1----:R-:W-:-:S04]  /*56480*/  @!P1 LOP3.LUT R5, R5, R4, RZ, 0x3c, !PT ;  /* 0x0000000405059212 */ /* 0x002fc800078e3cff */
[----:B------:R-:W-:-:S04]  /*56490*/  @!P1 LOP3.LUT R4, R5, R4, RZ, 0x3c, !PT ;  /* 0x0000000405049212 */ /* 0x000fc800078e3cff */
[----:B------:R-:W-:-:S05]  /*564a0*/  @!P1 LOP3.LUT R5, R5, R4, RZ, 0x3c, !PT ;  /* 0x0000000405059212 */ /* 0x000fca00078e3cff */
[----:B------:R-:W3:Y:S04]  /*564b0*/  @!P1 LDG.E.U8 R54, desc[UR32][R4.64] ;  /* 0x0000002004369981 */ /* 0x000ee8000c1e1100 */
[----:B--2---:R0:W-:Y:S04]  /*564c0*/  STL [R1+0x80], R60 ;  /* 0x0000803c01007387 */ /* 0x0041e80000100800 */
[----:B0-----:R-:W2:Y:S04]  /*564d0*/  LDL R60, [R1+0x3f4c] ;  /* 0x003f4c00013c7983 */ /* 0x001ea80000100800 */
[----:B---3--:R0:W-:Y:S04]  /*564e0*/  STL [R1+0x7c], R54 ;  /* 0x00007c3601007387 */ /* 0x0081e80000100800 */
[----:B0-----:R-:W3:Y:S04]  /*564f0*/  LDL.LU R54, [R1+0x5648] ;  /* 0x0056480001367983 */ /* 0x001ee80000300800 */
[----:B------:R-:W4:Y:S01]  /*56500*/  LDL R5, [R1+0x3ee4] ;  /* 0x003ee40001057983 */ /* 0x000f220000100800 */
[----:B------:R-:W-:Y:S01]  /*56510*/  PRMT R0, RZ, 0x7610, R0 ;  /* 0x00007610ff007816 */ /* 0x000fe20000000000 */
[----:B------:R-:W-:-:S02]  /*56520*/  @!P0 IMAD.MOV.U32 R4, RZ, RZ, R59 ;  /* 0x000000ffff048224 */ /* 0x000fc400078e003b */
[----:B------:R-:W3:Y:S04]  /*56530*/  LDL R59, [R1+0x3f58] ;  /* 0x003f5800013b7983 */ /* 0x000ee80000100800 */
[----:B----4-:R-:W4:Y:S04]  /*56540*/  @!P0 LDG.E.U8 R0, desc[UR32][R4.64] ;  /* 0x0000002004008981 */ /* 0x010f28000c1e1100 */
        /* <DEDUP_REMOVED lines=8> */
[----:B------:R0:W2:Y:S04]  /*565d0*/  @!P1 LDG.E.U8 R58, desc[UR32][R4.64] ;  /* 0x00000020043a9981 */ /* 0x0000a8000c1e1100 */
[----:B------:R-:W3:Y:S01]  /*565e0*/  LDL R5, [R1+0x3f04] ;  /* 0x003f040001057983 */ /* 0x000ee20000100800 */
[----:B------:R-:W-:Y:S01]  /*565f0*/  PRMT R57, RZ, 0x7610, R57 ;  /* 0x00007610ff397816 */ /* 0x000fe20000000039 */
[----:B0-----:R-:W-:Y:S02]  /*56600*/  @!P0 IMAD.MOV.U32 R4, RZ, RZ, R61 ;  /* 0x000000ffff048224 */ /* 0x001fe400078e003d */
[----:B--2---:R0:W-:Y:S01]  /*56610*/  STL [R1+0x74], R58 ;  /* 0x0000743a01007387 */ /* 0x0041e20000100800 */
[----:B------:R-:W-:-:S03]  /*56620*/  PRMT R56, RZ, 0x7610, R56 ;  /* 0x00007610ff387816 */ /* 0x000fc60000000038 */
[----:B------:R-:W2:Y:S04]  /*56630*/  LDL R61, [R1+0x3f44] ;  /* 0x003f4400013d7983 */ /* 0x000ea80000100800 */
[----:B---3--:R1:W3:Y:S04]  /*56640*/  @!P0 LDG.E.U8 R57, desc[UR32][R4.64] ;  /* 0x0000002004398981 */ /* 0x0082e8000c1e1100 */
[----:B0-----:R-:W4:Y:S04]  /*56650*/  LDL R58, [R1+0x3f6c] ;  /* 0x003f6c00013a7983 */ /* 0x001f280000100800 */
[----:B------:R-:W2:Y:S01]  /*56660*/  LDL R5, [R1+0x3f14] ;  /* 0x003f140001057983 */ /* 0x000ea20000100800 */
[----:B-1----:R-:W-:-:S03]  /*56670*/  @!P1 IMAD.MOV.U32 R4, RZ, RZ, R60 ;  /* 0x000000ffff049224 */ /* 0x002fc600078e003c */
[----:B---3--:R0:W-:Y:S01]  /*56680*/  STL [R1+0x70], R57 ;  /* 0x0000703901007387 */ /* 0x0081e20000100800 */
[----:B------:R-:W-:-:S03]  /*56690*/  PRMT R11, RZ, 0x7610, R11 ;  /* 0x00007610ff0b7816 */ /* 0x000fc6000000000b */
[----:B------:R-:W3:Y:S04]  /*566a0*/  LDL R60, [R1+0x3f54] ;  /* 0x003f5400013c7983 */ /* 0x000ee80000100800 */
[----:B--2---:R1:W2:Y:S04]  /*566b0*/  @!P1 LDG.E.U8 R56, desc[UR32][R4.64] ;  /* 0x0000002004389981 */ /* 0x0042a8000c1e1100 */
[----:B0-----:R-:W3:Y:S04]  /*566c0*/  LDL R57, [R1+0x3f78] ;  /* 0x003f780001397983 */ /* 0x001ee80000100800 */
[----:B------:R-:W4:Y:S01]  /*566d0*/  LDL R5, [R1+0x3f24] ;  /* 0x003f240001057983 */ /* 0x000f220000100800 */
[----:B-1----:R-:W-:-:S03]  /*566e0*/  @!P0 IMAD.MOV.U32 R4, RZ, RZ, R59 ;  /* 0x000000ffff048224 */ /* 0x002fc600078e003b */
[----:B--2---:R0:W-:Y:S01]  /*566f0*/  STL [R1+0x6c], R56 ;  /* 0x00006c3801007387 */ /* 0x0041e20000100800 */
[----:B------:R-:W-:Y:S02]  /*56700*/  PRMT R13, RZ, 0x7610, R13 ;  /* 0x00007610ff0d7816 */ /* 0x000fe4000000000d */
[----:B------:R-:W-:Y:S02]  /*56710*/  PRMT R15, RZ, 0x7610, R15 ;  /* 0x00007610ff0f7816 */ /* 0x000fe4000000000f */
[----:B------:R-:W-:Y:S01]  /*56720*/  PRMT R8, RZ, 0x7610, R8 ;  /* 0x00007610ff087816 */ /* 0x000fe20000000008 */
[----:B------:R-:W2:Y:S04]  /*56730*/  LDL R59, [R1+0x3f64] ;  /* 0x003f6400013b7983 */ /* 0x000ea80000100800 */
[----:B----4-:R1:W4:Y:S04]  /*56740*/  @!P0 LDG.E.U8 R11, desc[UR32][R4.64] ;  /* 0x00000020040b8981 */ /* 0x010328000c1e1100 */
[----:B0-----:R-:W2:Y:S04]  /*56750*/  LDL R56, [R1+0x3f8c] ;  /* 0x003f8c0001387983 */ /* 0x001ea80000100800 */
[----:B------:R-:W3:Y:S01]  /*56760*/  LDL R5, [R1+0x3f34] ;  /* 0x003f340001057983 */ /* 0x000ee20000100800 */
[----:B-1----:R-:W-:-:S05]  /*56770*/  @!P1 IMAD.MOV.U32 R4, RZ, RZ, R58 ;  /* 0x000000ffff049224 */ /* 0x002fca00078e003a */
[----:B---3--:R0:W3:Y:S02]  /*56780*/  @!P1 LDG.E.U8 R13, desc[UR32][R4.64] ;  /* 0x00000020040d9981 */ /* 0x0080e4000c1e1100 */
[----:B0-----:R-:W-:Y:S02]  /*56790*/  @!P0 IMAD.MOV.U32 R4, RZ, RZ, R57 ;  /* 0x000000ffff048224 */ /* 0x001fe400078e0039 */
[----:B------:R-:W-:Y:S01]  /*567a0*/  @!P0 IMAD.MOV.U32 R5, RZ, RZ, R61 ;  /* 0x000000ffff058224 */ /* 0x000fe200078e003d */
[----:B----4-:R0:W-:Y:S04]  /*567b0*/  STL [R1+0x68], R11 ;  /* 0x0000680b01007387 */ /* 0x0101e80000100800 */
[----:B------:R-:W4:Y:S01]  /*567c0*/  LDL R58, [R1+0x3f74] ;  /* 0x003f7400013a7983 */ /* 0x000f220000100800 */
[----:B------:R-:W-:-:S02]  /*567d0*/  PRMT R10, RZ, 0x7610, R10 ;  /* 0x00007610ff0a7816 */ /* 0x000fc4000000000a */
[----:B------:R-:W-:Y:S01]  /*567e0*/  PRMT R7, RZ, 0x7610, R7 ;  /* 0x00007610ff077816 */ /* 0x000fe20000000007 */
[----:B------:R2:W4:Y:S01]  /*567f0*/  @!P0 LDG.E.U8 R15, desc[UR32][R4.64] ;  /* 0x00000020040f8981 */ /* 0x000522000c1e1100 */
[----:B------:R-:W-:Y:S02]  /*56800*/  PRMT R14, RZ, 0x7610, R14 ;  /* 0x00007610ff0e7816 */ /* 0x000fe4000000000e */
[----:B------:R-:W-:Y:S02]  /*56810*/  PRMT R9, RZ, 0x7610, R9 ;  /* 0x00007610ff097816 */ /* 0x000fe40000000009 */
[----:B------:R-:W-:Y:S02]  /*56820*/  PRMT R31, RZ, 0x7610, R31 ;  /* 0x00007610ff1f7816 */ /* 0x000fe4000000001f */
[----:B------:R-:W-:Y:S02]  /*56830*/  PRMT R30, RZ, 0x7610, R30 ;  /* 0x00007610ff1e7816 */ /* 0x000fe4000000001e */
[----:B------:R-:W-:Y:S01]  /*56840*/  PRMT R29, RZ, 0x7610, R29 ;  /* 0x00007610ff1d7816 */ /* 0x000fe2000000001d */
[----:B0-----:R-:W4:Y:S01]  /*56850*/  LDL R11, [R1+0x3f98] ;  /* 0x003f9800010b7983 */ /* 0x001f220000100800 */
[----:B------:R-:W-:-:S02]  /*56860*/  PRMT R28, RZ, 0x7610, R28 ;  /* 0x00007610ff1c7816 */ /* 0x000fc4000000001c */
[----:B------:R-:W-:Y:S02]  /*56870*/  PRMT R27, RZ, 0x7610, R27 ;  /* 0x00007610ff1b7816 */ /* 0x000fe4000000001b */
[----:B------:R-:W-:Y:S01]  /*56880*/  PRMT R26, RZ, 0x7610, R26 ;  /* 0x00007610ff1a7816 */ /* 0x000fe2000000001a */
[----:B--2---:R-:W-:Y:S02]  /*56890*/  @!P1 IMAD.MOV.U32 R4, RZ, RZ, R56 ;  /* 0x000000ffff049224 */ /* 0x004fe400078e0038 */
[----:B------:R-:W-:Y:S01]  /*568a0*/  @!P1 IMAD.MOV.U32 R5, RZ, RZ, R60 ;  /* 0x000000ffff059224 */ /* 0x000fe200078e003c */
[----:B------:R-:W-:Y:S02]  /*568b0*/  PRMT R25, RZ, 0x7610, R25 ;  /* 0x00007610ff197816 */ /* 0x000fe40000000019 */
[----:B------:R-:W-:Y:S02]  /*568c0*/  PRMT R24, RZ, 0x7610, R24 ;  /* 0x00007610ff187816 */ /* 0x000fe40000000018 */
[----:B------:R-:W-:-:S02]  /*568d0*/  PRMT R23, RZ, 0x7610, R23 ;  /* 0x00007610ff177816 */ /* 0x000fc40000000017 */
[----:B------:R-:W-:Y:S01]  /*568e0*/  PRMT R22, RZ, 0x7610, R22 ;  /* 0x00007610ff167816 */ /* 0x000fe20000000016 */
[----:B------:R0:W2:Y:S01]  /*568f0*/  @!P1 LDG.E.U8 R8, desc[UR32][R4.64] ;  /* 0x0000002004089981 */ /* 0x0000a2000c1e1100 */
[----:B------:R-:W-:Y:S02]  /*56900*/  PRMT R21, RZ, 0x7610, R21 ;  /* 0x00007610ff157816 */ /* 0x000fe40000000015 */
[----:B------:R-:W-:Y:S02]  /*56910*/  PRMT R20, RZ, 0x7610, R20 ;  /* 0x00007610ff147816 */ /* 0x000fe40000000014 */
[----:B------:R-:W-:Y:S02]  /*56920*/  PRMT R19, RZ, 0x7610, R19 ;  /* 0x00007610ff137816 */ /* 0x000fe40000000013 */
[----:B------:R-:W-:Y:S02]  /*56930*/  PRMT R17, RZ, 0x7610, R17 ;  /* 0x00007610ff117816 */ /* 0x000fe40000000011 */
[----:B------:R-:W-:-:S02]  /*56940*/  PRMT R16, RZ, 0x7610, R16 ;  /* 0x00007610ff107816 */ /* 0x000fc40000000010 */
[----:B------:R-:W-:Y:S02]  /*56950*/  PRMT R18, RZ, 0x7610, R18 ;  /* 0x00007610ff127816 */ /* 0x000fe40000000012 */
[----:B------:R-:W-:Y:S02]  /*56960*/  PRMT R12, RZ, 0x7610, R12 ;  /* 0x00007610ff0c7816 */ /* 0x000fe4000000000c */
[----:B------:R-:W-:Y:S02]  /*56970*/  PRMT R6, RZ, 0x7610, R6 ;  /* 0x00007610ff067816 */ /* 0x000fe40000000006 */
[----:B------:R-:W-:Y:S01]  /*56980*/  PRMT R2, RZ, 0x7610, R2 ;  /* 0x00007610ff027816 */ /* 0x000fe20000000002 */
[----:B0-----:R-:W-:Y:S01]  /*56990*/  @!P0 IMAD.MOV.U32 R5, RZ, RZ, R59 ;  /* 0x000000ffff058224 */ /* 0x001fe200078e003b */
[----:B------:R-:W-:Y:S02]  /*569a0*/  PRMT R50, RZ, 0x7610, R50 ;  /* 0x00007610ff327816 */ /* 0x000fe40000000032 */
[----:B------:R-:W-:-:S02]  /*569b0*/  PRMT R48, RZ, 0x7610, R48 ;  /* 0x00007610ff307816 */ /* 0x000fc40000000030 */
[----:B------:R-:W-:Y:S02]  /*569c0*/  PRMT R46, RZ, 0x7610, R46 ;  /* 0x00007610ff2e7816 */ /* 0x000fe4000000002e */
        /* <DEDUP_REMOVED lines=21> */
[----:B------:R-:W-:Y:S01]  /*56b20*/  PRMT R54, RZ, 0x7610, R54 ;  /* 0x00007610ff367816 */ /* 0x000fe20000000036 */
[----:B------:R-:W-:Y:S04]  /*56b30*/  LDS.U8 R59, [R0+UR4+0x1108] ;  /* 0x00110804003b7984 */ /* 0x000fe80008000000 */
[----:B------:R-:W-:Y:S04]  /*56b40*/  LDS.U8 R60, [R0+UR4+0x1008] ;  /* 0x00100804003c7984 */ /* 0x000fe80008000000 */
[----:B------:R-:W-:Y:S04]  /*56b50*/  LDS.U8 R61, [R0+UR4+0x1100] ;  /* 0x00110004003d7984 */ /* 0x000fe80008000000 */
[----:B---3--:R0:W-:Y:S04]  /*56b60*/  STL [R1+0x64], R13 ;  /* 0x0000640d01007387 */ /* 0x0081e80000100800 */
[----:B------:R-:W3:Y:S04]  /*56b70*/  LDL R57, [R1+0x3f84] ;  /* 0x003f840001397983 */ /* 0x000ee80000100800 */
[----:B0-----:R-:W3:Y:S04]  /*56b80*/  LDL R13, [R1+0x3fac] ;  /* 0x003fac00010d7983 */ /* 0x001ee80000100800 */
[----:B----4-:R0:W-:Y:S04]  /*56b90*/  STL [R1+0x60], R15 ;  /* 0x0000600f01007387 */ /* 0x0101e80000100800 */
[----:B------:R-:W4:Y:S04]  /*56ba0*/  LDL R56, [R1+0x3f94] ;  /* 0x003f940001387983 */ /* 0x000f280000100800 */
[----:B0-----:R-:W4:Y:S04]  /*56bb0*/  LDL R15, [R1+0x3fb8] ;  /* 0x003fb800010f7983 */ /* 0x001f280000100800 */
[----:B--2---:R0:W-:Y:S01]  /*56bc0*/  STL [R1+0x5c], R8 ;  /* 0x00005c0801007387 */ /* 0x0041e20000100800 */
[----:B------:R-:W-:-:S03]  /*56bd0*/  @!P0 IMAD.MOV.U32 R4, RZ, RZ, R11 ;  /* 0x000000ffff048224 */ /* 0x000fc600078e000b */
[----:B------:R-:W2:Y:S04]  /*56be0*/  LDL R11, [R1+0x3fa4] ;  /* 0x003fa400010b7983 */ /* 0x000ea80000100800 */
[----:B------:R1:W2:Y:S04]  /*56bf0*/  @!P0 LDG.E.U8 R10, desc[UR32][R4.64] ;  /* 0x00000020040a8981 */ /* 0x0002a8000c1e1100 */
[----:B0-----:R-:W2:Y:S01]  /*56c00*/  LDL R8, [R1+0x3fcc] ;  /* 0x003fcc0001087983 */ /* 0x001ea20000100800 */
[----:B-1----:R-:W-:-:S03]  /*56c10*/  @!P1 IMAD.MOV.U32 R5, RZ, RZ, R58 ;  /* 0x000000ffff059224 */ /* 0x002fc600078e003a */
[----:B------:R-:W-:Y:S01]  /*56c20*/  LDS.U8 R58, [R0+UR4+0x1000] ;  /* 0x00100004003a7984 */ /* 0x000fe20008000000 */
[----:B---3--:R-:W-:-:S05]  /*56c30*/  @!P1 IMAD.MOV.U32 R4, RZ, RZ, R13 ;  /* 0x000000ffff049224 */ /* 0x008fca00078e000d */
[----:B------:R0:W3:Y:S02]  /*56c40*/  @!P1 LDG.E.U8 R7, desc[UR32][R4.64] ;  /* 0x0000002004079981 */ /* 0x0000e4000c1e1100 */
[----:B0-----:R-:W-:Y:S02]  /*56c50*/  @!P0 IMAD.MOV.U32 R5, RZ, RZ, R57 ;  /* 0x000000ffff058224 */ /* 0x001fe400078e0039 */
[----:B----4-:R-:W-:Y:S01]  /*56c60*/  @!P0 IMAD.MOV.U32 R4, RZ, RZ, R15 ;  /* 0x000000ffff048224 */ /* 0x010fe200078e000f */
[----:B------:R-:W-:Y:S04]  /*56c70*/  LDS.U8 R57, [R0+UR4+0x100] ;  /* 0x0001000400397984 */ /* 0x000fe80008000000 */
[----:B------:R0:W4:Y:S02]  /*56c80*/  @!P0 LDG.E.U8 R14, desc[UR32][R4.64] ;  /* 0x00000020040e8981 */ /* 0x000124000c1e1100 */
[----:B0-----:R-:W-:-:S02]  /*56c90*/  @!P1 IMAD.MOV.U32 R5, RZ, RZ, R56 ;  /* 0x000000ffff059224 */ /* 0x001fc400078e0038 */
[----:B--2---:R-:W-:Y:S01]  /*56ca0*/  @!P1 IMAD.MOV.U32 R4, RZ, RZ, R8 ;  /* 0x000000ffff049224 */ /* 0x004fe200078e0008 */
[----:B------:R0:W-:Y:S04]  /*56cb0*/  STL [R1+0x58], R10 ;  /* 0x0000580a01007387 */ /* 0x0001e80000100800 */
[----:B------:R-:W2:Y:S04]  /*56cc0*/  LDL R13, [R1+0x3fb4] ;  /* 0x003fb400010d7983 */ /* 0x000ea80000100800 */
[----:B------:R-:W-:Y:S04]  /*56cd0*/  LDS.U8 R56, [R0+UR4+0x8] ;  /* 0x0000080400387984 */ /* 0x000fe80008000000 */
[----:B------:R1:W2:Y:S04]  /*56ce0*/  @!P1 LDG.E.U8 R9, desc[UR32][R4.64] ;  /* 0x0000002004099981 */ /* 0x0002a8000c1e1100 */
[----:B0-----:R-:W2:Y:S01]  /*56cf0*/  LDL R10, [R1+0x3fd8] ;  /* 0x003fd800010a7983 */ /* 0x001ea20000100800 */
[----:B-1----:R-:W-:-:S03]  /*56d00*/  @!P0 IMAD.MOV.U32 R5, RZ, RZ, R11 ;  /* 0x000000ffff058224 */ /* 0x002fc600078e000b */
[----:B---3--:R0:W-:Y:S04]  /*56d10*/  STL [R1+0x54], R7 ;  /* 0x0000540701007387 */ /* 0x0081e80000100800 */
[----:B------:R-:W3:Y:S04]  /*56d20*/  LDL R15, [R1+0x3fc4] ;  /* 0x003fc400010f7983 */ /* 0x000ee80000100800 */
[----:B0-----:R-:W3:Y:S04]  /*56d30*/  LDL R7, [R1+0x3fec] ;  /* 0x003fec0001077983 */ /* 0x001ee80000100800 */
[----:B----4-:R0:W-:Y:S04]  /*56d40*/  STL [R1+0x50], R14 ;  /* 0x0000500e01007387 */ /* 0x0101e80000100800 */
[----:B------:R-:W4:Y:S04]  /*56d50*/  LDL R8, [R1+0x400c] ;  /* 0x00400c0001087983 */ /* 0x000f280000100800 */
[----:B0-----:R-:W4:Y:S04]  /*56d60*/  LDL R14, [R1+0x3ff8] ;  /* 0x003ff800010e7983 */ /* 0x001f280000100800 */
[----:B--2---:R0:W-:Y:S04]  /*56d70*/  STL [R1+0x4c], R9 ;  /* 0x00004c0901007387 */ /* 0x0041e80000100800 */
[----:B------:R-:W2:Y:S04]  /*56d80*/  LDL R11, [R1+0x3fe4] ;  /* 0x003fe400010b7983 */ /* 0x000ea80000100800 */
[----:B0-----:R-:W2:Y:S01]  /*56d90*/  LDL R9, [R1+0x3fd4] ;  /* 0x003fd40001097983 */ /* 0x001ea20000100800 */
[----:B------:R-:W-:-:S03]  /*56da0*/  @!P0 IMAD.MOV.U32 R4, RZ, RZ, R10 ;  /* 0x000000ffff048224 */ /* 0x000fc600078e000a */
[----:B------:R-:W2:Y:S04]  /*56db0*/  LDL R10, [R1+0x4018] ;  /* 0x00401800010a7983 */ /* 0x000ea80000100800 */
[----:B------:R0:W2:Y:S02]  /*56dc0*/  @!P0 LDG.E.U8 R31, desc[UR32][R4.64] ;  /* 0x00000020041f8981 */ /* 0x0000a4000c1e1100 */
[----:B0-----:R-:W-:Y:S02]  /*56dd0*/  @!P1 IMAD.MOV.U32 R5, RZ, RZ, R13 ;  /* 0x000000ffff059224 */ /* 0x001fe400078e000d */
[----:B------:R-:W2:Y:S01]  /*56de0*/  LDL R13, [R1+0x3ff4] ;  /* 0x003ff400010d7983 */ /* 0x000ea20000100800 */
[----:B---3--:R-:W-:-:S03]  /*56df0*/  @!P1 IMAD.MOV.U32 R4, RZ, RZ, R7 ;  /* 0x000000ffff049224 */ /* 0x008fc600078e0007 */
[----:B------:R-:W3:Y:S04]  /*56e00*/  LDL R7, [R1+0x402c] ;  /* 0x00402c0001077983 */ /* 0x000ee80000100800 */
[----:B------:R0:W3:Y:S02]  /*56e10*/  @!P1 LDG.E.U8 R30, desc[UR32][R4.64] ;  /* 0x00000020041e9981 */ /* 0x0000e4000c1e1100 */
[----:B0-----:R-:W-:Y:S02]  /*56e20*/  @!P0 IMAD.MOV.U32 R5, RZ, RZ, R15 ;  /* 0x000000ffff058224 */ /* 0x001fe400078e000f */
[----:B------:R-:W3:Y:S01]  /*56e30*/  LDL R15, [R1+0x4004] ;  /* 0x00400400010f7983 */ /* 0x000ee20000100800 */
[----:B----4-:R-:W-:-:S03]  /*56e40*/  @!P0 IMAD.MOV.U32 R4, RZ, RZ, R14 ;  /* 0x000000ffff048224 */ /* 0x010fc600078e000e */
[----:B------:R-:W4:Y:S04]  /*56e50*/  LDL R14, [R1+0x4038] ;  /* 0x00403800010e7983 */ /* 0x000f280000100800 */
[----:B------:R0:W4:Y:S02]  /*56e60*/  @!P0 LDG.E.U8 R29, desc[UR32][R4.64] ;  /* 0x00000020041d8981 */ /* 0x000124000c1e1100 */
[----:B0-----:R-:W-:Y:S02]  /*56e70*/  @!P1 IMAD.MOV.U32 R4, RZ, RZ, R8 ;  /* 0x000000ffff049224 */ /* 0x001fe400078e0008 */
[----:B--2---:R-:W-:Y:S01]  /*56e80*/  @!P1 IMAD.MOV.U32 R5, RZ, RZ, R9 ;  /* 0x000000ffff059224 */ /* 0x004fe200078e0009 */
[----:B------:R-:W2:Y:S04]  /*56e90*/  LDL R8, [R1+0x404c] ;  /* 0x00404c0001087983 */ /* 0x000ea80000100800 */
[----:B------:R-:W2:Y:S04]  /*56ea0*/  LDL R9, [R1+0x4014] ;  /* 0x0040140001097983 */ /* 0x000ea80000100800 */
[----:B------:R0:W2:Y:S02]  /*56eb0*/  @!P1 LDG.E.U8 R28, desc[UR32][R4.64] ;  /* 0x00000020041c9981 */ /* 0x0000a4000c1e1100 */
[----:B0-----:R-:W-:-:S02]  /*56ec0*/  @!P0 IMAD.MOV.U32 R4, RZ, RZ, R10 ;  /* 0x000000ffff048224 */ /* 0x001fc400078e000a */
[----:B------:R-:W-:Y:S01]  /*56ed0*/  @!P0 IMAD.MOV.U32 R5, RZ, RZ, R11 ;  /* 0x000000ffff058224 */ /* 0x000fe200078e000b */
[----:B------:R-:W2:Y:S04]  /*56ee0*/  LDL R10, [R1+0x4058] ;  /* 0x00405800010a7983 */ /* 0x000ea80000100800 */
[----:B------:R-:W2:Y:S04]  /*56ef0*/  LDL R11, [R1+0x4024] ;  /* 0x00402400010b7983 */ /* 0x000ea80000100800 */
[----:B------:R0:W2:Y:S02]  /*56f00*/  @!P0 LDG.E.U8 R27, desc[UR32][R4.64] ;  /* 0x00000020041b8981 */ /* 0x0000a4000c1e1100 */
[----:B0-----:R-:W-:-:S02]  /*56f10*/  @!P1 IMAD.MOV.U32 R5, RZ, RZ, R13 ;  /* 0x000000ffff059224 */ /* 0x001fc400078e000d */
[----:B------:R-:W2:Y:S01]  /*56f20*/  LDL R13, [R1+0x4034] ;  /* 0x00403400010d7983 */ /* 0x000ea20000100800 */
[----:B---3--:R-:W-:-:S03]  /*56f30*/  @!P1 IMAD.MOV.U32 R4, RZ, RZ, R7 ;  /* 0x000000ffff049224 */ /* 0x008fc600078e0007 */
[----:B------:R-:W3:Y:S04]  /*56f40*/  LDL R7, [R1+0x406c] ;  /* 0x00406c0001077983 */ /* 0x000ee80000100800 */
[----:B------:R0:W3:Y:S02]  /*56f50*/  @!P1 LDG.E.U8 R26, desc[UR32][R4.64] ;  /* 0x00000020041a9981 */ /* 0x0000e4000c1e1100 */
[----:B0-----:R-:W-:Y:S02]  /*56f60*/  @!P0 IMAD.MOV.U32 R5, RZ, RZ, R15 ;  /* 0x000000ffff058224 */ /* 0x001fe400078e000f */
[----:B----4-:R-:W-:Y:S01]  /*56f70*/  @!P0 IMAD.MOV.U32 R4, RZ, RZ, R14 ;  /* 0x000000ffff048224 */ /* 0x010fe200078e000e */
[----:B------:R-:W4:Y:S04]  /*56f80*/  LDL R15, [R1+0x4044] ;  /* 0x00404400010f7983 */ /* 0x000f280000100800 */
[----:B------:R-:W4:Y:S04]  /*56f90*/  LDL R14, [R1+0x4078] ;  /* 0x00407800010e7983 */ /* 0x000f280000100800 */
[----:B------:R2:W4:Y:S04]  /*56fa0*/  @!P0 LDG.E.U8 R25, desc[UR32][R4.64] ;  /* 0x0000002004198981 */ /* 0x000528000c1e1100 */
[----:B------:R-:W-:Y:S01]  /*56fb0*/  STL [R1+0x48], R31 ;  /* 0x0000481f01007387 */ /* 0x000fe20000100800 */
[----:B--2---:R-:W-:-:S02]  /*56fc0*/  @!P1 IMAD.MOV.U32 R4, RZ, RZ, R8 ;  /* 0x000000ffff049224 */ /* 0x004fc400078e0008 */
[----:B------:R-:W-:Y:S01]  /*56fd0*/  @!P1 IMAD.MOV.U32 R5, RZ, RZ, R9 ;  /* 0x000000ffff059224 */ /* 0x000fe200078e0009 */
[----:B------:R-:W2:Y:S04]  /*56fe0*/  LDL R8, [R1+0x408c] ;  /* 0x00408c0001087983 */ /* 0x000ea80000100800 */
[----:B------:R-:W2:Y:S04]  /*56ff0*/  LDL R9, [R1+0x4054] ;  /* 0x0040540001097983 */ /* 0x000ea80000100800 */
[----:B------:R0:W2:Y:S04]  /*57000*/  @!P1 LDG.E.U8 R24, desc[UR32][R4.64] ;  /* 0x0000002004189981 */ /* 0x0000a8000c1e1100 */
[----:B------:R-:W-:Y:S01]  /*57010*/  STL [R1+0x44], R30 ;  /* 0x0000441e01007387 */ /* 0x000fe20000100800 */
[----:B0-----:R-:W-:-:S02]  /*57020*/  @!P0 IMAD.MOV.U32 R4, RZ, RZ, R10 ;  /* 0x000000ffff048224 */ /* 0x001fc400078e000a */
[----:B------:R-:W-:Y:S01]  /*57030*/  @!P0 IMAD.MOV.U32 R5, RZ, RZ, R11 ;  /* 0x000000ffff058224 */ /* 0x000fe200078e000b */
[----:B------:R-:W2:Y:S04]  /*57040*/  LDL R10, [R1+0x4098] ;  /* 0x00409800010a7983 */ /* 0x000ea80000100800 */
[----:B------:R-:W2:Y:S04]  /*57050*/  LDL R11, [R1+0x4064] ;  /* 0x00406400010b7983 */ /* 0x000ea80000100800 */
[----:B------:R0:W2:Y:S04]  /*57060*/  @!P0 LDG.E.U8 R23, desc[UR32][R4.64] ;  /* 0x0000002004178981 */ /* 0x0000a8000c1e1100 */
[----:B------:R-:W-:Y:S01]  /*57070*/  STL [R1+0x40], R29 ;  /* 0x0000401d01007387 */ /* 0x000fe20000100800 */
[----:B0-----:R-:W-:-:S03]  /*57080*/  @!P1 IMAD.MOV.U32 R5, RZ, RZ, R13 ;  /* 0x000000ffff059224 */ /* 0x001fc600078e000d */
[----:B------:R-:W2:Y:S01]  /*57090*/  LDL R13, [R1+0x4074] ;  /* 0x00407400010d7983 */ /* 0x000ea20000100800 */
[----:B---3--:R-:W-:-:S03]  /*570a0*/  @!P1 IMAD.MOV.U32 R4, RZ, RZ, R7 ;  /* 0x000000ffff049224 */ /* 0x008fc600078e0007 */
[----:B------:R-:W3:Y:S04]  /*570b0*/  LDL R7, [R1+0x40ac] ;  /* 0x0040ac0001077983 */ /* 0x000ee80000100800 */
[----:B------:R4:W3:Y:S04]  /*570c0*/  @!P1 LDG.E.U8 R22, desc[UR32][R4.64] ;  /* 0x0000002004169981 */ /* 0x0008e8000c1e1100 */
[----:B------:R-:W-:Y:S01]  /*570d0*/  STL [R1+0x3c], R28 ;  /* 0x00003c1c01007387 */ /* 0x000fe20000100800 */
[----:B----4-:R-:W-:Y:S02]  /*570e0*/  @!P0 IMAD.MOV.U32 R5, RZ, RZ, R15 ;  /* 0x000000ffff058224 */ /* 0x010fe400078e000f */
[----:B------:R-:W-:Y:S01]  /*570f0*/  @!P0 IMAD.MOV.U32 R4, RZ, RZ, R14 ;  /* 0x000000ffff048224 */ /* 0x000fe200078e000e */
        /* <DEDUP_REMOVED lines=20> */
[----:B------:R4:W3:Y:S02]  /*57240*/  @!P1 LDG.E.U8 R17, desc[UR32][R4.64] ;  /* 0x0000002004119981 */ /* 0x0008e4000c1e1100 */
[----:B----4-:R-:W-:Y:S02]  /*57250*/  @!P0 IMAD.MOV.U32 R5, RZ, RZ, R15 ;  /* 0x000000ffff058224 */ /* 0x010fe400078e000f */
[----:B------:R-:W-:-:S05]  /*57260*/  @!P0 IMAD.MOV.U32 R4, RZ, RZ, R14 ;  /* 0x000000ffff048224 */ /* 0x000fca00078e000e */
[----:B------:R2:W4:Y:S02]  /*57270*/  @!P0 LDG.E.U8 R16, desc[UR32][R4.64] ;  /* 0x0000002004108981 */ /* 0x000524000c1e1100 */
[----:B--2---:R-:W-:Y:S02]  /*57280*/  @!P1 IMAD.MOV.U32 R4, RZ, RZ, R8 ;  /* 0x000000ffff049224 */ /* 0x004fe400078e0008 */
[----:B------:R-:W-:-:S05]  /*57290*/  @!P1 IMAD.MOV.U32 R5, RZ, RZ, R9 ;  /* 0x000000ffff059224 */ /* 0x000fca00078e0009 */
[----:B------:R0:W2:Y:S02]  /*572a0*/  @!P1 LDG.E.U8 R18, desc[UR32][R4.64] ;  /* 0x0000002004129981 */ /* 0x0000a4000c1e1100 */
[----:B0-----:R-:W-:Y:S02]  /*572b0*/  @!P0 IMAD.MOV.U32 R4, RZ, RZ, R10 ;  /* 0x000000ffff048224 */ /* 0x001fe400078e000a */
[----:B------:R-:W-:-:S05]  /*572c0*/  @!P0 IMAD.MOV.U32 R5, RZ, RZ, R11 ;  /* 0x000000ffff058224 */ /* 0x000fca00078e000b */
[----:B------:R0:W2:Y:S02]  /*572d0*/  @!P0 LDG.E.U8 R12, desc[UR32][R4.64] ;  /* 0x00000020040c8981 */ /* 0x0000a4000c1e1100 */
[----:B0-----:R-:W-:Y:S02]  /*572e0*/  @!P1 IMAD.MOV.U32 R5, RZ, RZ, R13 ;  /* 0x000000ffff059224 */ /* 0x001fe400078e000d */
[----:B------:R-:W-:Y:S04]  /*572f0*/  STL [R1+0x2c], R24 ;  /* 0x00002c1801007387 */ /* 0x000fe80000100800 */
[----:B------:R-:W2:Y:S04]  /*57300*/  LDL R15, [R1+0x40c4] ;  /* 0x0040c400010f7983 */ /* 0x000ea80000100800 */
[----:B------:R-:W2:Y:S04]  /*57310*/  LDL R14, [R1+0x40f8] ;  /* 0x0040f800010e7983 */ /* 0x000ea80000100800 */
[----:B------:R-:W-:Y:S04]  /*57320*/  STL [R1+0x28], R23 ;  /* 0x0000281701007387 */ /* 0x000fe80000100800 */
[----:B------:R-:W2:Y:S04]  /*57330*/  LDL R9, [R1+0x40d4] ;  /* 0x0040d40001097983 */ /* 0x000ea80000100800 */
[----:B------:R-:W2:Y:S01]  /*57340*/  LDL R8, [R1+0x410c] ;  /* 0x00410c0001087983 */ /* 0x000ea20000100800 */
[----:B---3--:R-:W-:-:S05]  /*57350*/  @!P1 IMAD.MOV.U32 R4, RZ, RZ, R7 ;  /* 0x000000ffff049224 */ /* 0x008fca00078e0007 */
[----:B------:R0:W3:Y:S04]  /*57360*/  @!P1 LDG.E.U8 R6, desc[UR32][R4.64] ;  /* 0x0000002004069981 */ /* 0x0000e8000c1e1100 */
[----:B------:R1:W-:Y:S04]  /*57370*/  STL [R1+0x14], R17 ;  /* 0x0000141101007387 */ /* 0x0003e80000100800 */
[----:B-1----:R-:W3:Y:S04]  /*57380*/  LDL R17, [R1+0x40e4] ;  /* 0x0040e40001117983 */ /* 0x002ee80000100800 */
[----:B------:R-:W-:Y:S04]  /*57390*/  STL [R1+0x24], R22 ;  /* 0x0000241601007387 */ /* 0x000fe80000100800 */
[----:B----4-:R1:W-:Y:S04]  /*573a0*/  STL [R1+0x10], R16 ;  /* 0x0000101001007387 */ /* 0x0103e80000100800 */
[----:B-1----:R-:W4:Y:S04]  /*573b0*/  LDL R16, [R1+0x4118] ;  /* 0x0041180001107983 */ /* 0x002f280000100800 */
[----:B------:R-:W-:Y:S04]  /*573c0*/  STL [R1+0x20], R21 ;  /* 0x0000201501007387 */ /* 0x000fe80000100800 */
[----:B------:R-:W4:Y:S04]  /*573d0*/  LDL R11, [R1+0x40f4] ;  /* 0x0040f400010b7983 */ /* 0x000f280000100800 */
[----:B------:R-:W4:Y:S04]  /*573e0*/  LDL R10, [R1+0x412c] ;  /* 0x00412c00010a7983 */ /* 0x000f280000100800 */
[----:B--2---:R1:W-:Y:S04]  /*573f0*/  STL [R1+0x8], R12 ;  /* 0x0000080c01007387 */ /* 0x0043e80000100800 */
[----:B-1----:R-:W2:Y:S04]  /*57400*/  LDL R12, [R1+0x4138] ;  /* 0x00413800010c7983 */ /* 0x002ea80000100800 */
[----:B------:R-:W-:Y:S04]  /*57410*/  STL [R1+0x1c], R20 ;  /* 0x00001c1401007387 */ /* 0x000fe80000100800 */
[----:B------:R-:W2:Y:S04]  /*57420*/  LDL R13, [R1+0x4104] ;  /* 0x00410400010d7983 */ /* 0x000ea80000100800 */
[----:B------:R-:W2:Y:S04]  /*57430*/  LDL R7, [R1+0x4114] ;  /* 0x0041140001077983 */ /* 0x000ea80000100800 */
[----:B------:R-:W-:Y:S01]  /*57440*/  STL [R1+0x18], R19 ;  /* 0x0000181301007387 */ /* 0x000fe20000100800 */
[----:B0-----:R-:W-:-:S02]  /*57450*/  @!P0 IMAD.MOV.U32 R4, RZ, RZ, R14 ;  /* 0x000000ffff048224 */ /* 0x001fc400078e000e */
[----:B------:R-:W-:-:S05]  /*57460*/  @!P0 IMAD.MOV.U32 R5, RZ, RZ, R15 ;  /* 0x000000ffff058224 */ /* 0x000fca00078e000f */
[----:B------:R0:W2:Y:S02]  /*57470*/  @!P0 LDG.E.U8 R2, desc[UR32][R4.64] ;  /* 0x0000002004028981 */ /* 0x0000a4000c1e1100 */
[----:B0-----:R-:W-:Y:S02]  /*57480*/  @!P1 IMAD.MOV.U32 R4, RZ, RZ, R8 ;  /* 0x000000ffff049224 */ /* 0x001fe400078e0008 */
[----:B------:R-:W-:-:S05]  /*57490*/  @!P1 IMAD.MOV.U32 R5, RZ, RZ, R9 ;  /* 0x000000ffff059224 */ /* 0x000fca00078e0009 */
[----:B------:R0:W2:Y:S04]  /*574a0*/  @!P1 LDG.E.U8 R50, desc[UR32][R4.64] ;  /* 0x0000002004329981 */ /* 0x0000a8000c1e1100 */
[----:B---3--:R1:W-:Y:S04]  /*574b0*/  STL [R1+0x4], R6 ;  /* 0x0000040601007387 */ /* 0x0083e80000100800 */
[----:B------:R-:W3:Y:S04]  /*574c0*/  LDL R15, [R1+0x4124] ;  /* 0x00412400010f7983 */ /* 0x000ee80000100800 */
[----:B------:R-:W3:Y:S04]  /*574d0*/  LDL R14, [R1+0x4158] ;  /* 0x00415800010e7983 */ /* 0x000ee80000100800 */
[----:B-1----:R-:W3:Y:S01]  /*574e0*/  LDL R6, [R1+0x414c] ;  /* 0x00414c0001067983 */ /* 0x002ee20000100800 */
[----:B0-----:R-:W-:-:S02]  /*574f0*/  @!P0 IMAD.MOV.U32 R5, RZ, RZ, R17 ;  /* 0x000000ffff058224 */ /* 0x001fc400078e0011 */
[----:B----4-:R-:W-:-:S05]  /*57500*/  @!P0 IMAD.MOV.U32 R4, RZ, RZ, R16 ;  /* 0x000000ffff048224 */ /* 0x010fca00078e0010 */
[----:B------:R0:W4:Y:S02]  /*57510*/  @!P0 LDG.E.U8 R48, desc[UR32][R4.64] ;  /* 0x0000002004308981 */ /* 0x000124000c1e1100 */
[----:B0-----:R-:W-:Y:S02]  /*57520*/  @!P1 IMAD.MOV.U32 R4, RZ, RZ, R10 ;  /* 0x000000ffff049224 */ /* 0x001fe400078e000a */
[----:B------:R-:W-:-:S05]  /*57530*/  @!P1 IMAD.MOV.U32 R5, RZ, RZ, R11 ;  /* 0x000000ffff059224 */ /* 0x000fca00078e000b */
[----:B------:R2:W4:Y:S02]  /*57540*/  @!P1 LDG.E.U8 R46, desc[UR32][R4.64] ;  /* 0x00000020042e9981 */ /* 0x000524000c1e1100 */
[----:B--2---:R-:W-:Y:S02]  /*57550*/  @!P0 IMAD.MOV.U32 R4, RZ, RZ, R12 ;  /* 0x000000ffff048224 */ /* 0x004fe400078e000c */
[----:B------:R-:W-:-:S05]  /*57560*/  @!P0 IMAD.MOV.U32 R5, RZ, RZ, R13 ;  /* 0x000000ffff058224 */ /* 0x000fca00078e000d */
[----:B------:R0:W2:Y:S02]  /*57570*/  @!P0 LDG.E.U8 R44, desc[UR32][R4.64] ;  /* 0x00000020042c8981 */ /* 0x0000a4000c1e1100 */
[----:B0-----:R-:W-:Y:S02]  /*57580*/  @!P1 IMAD.MOV.U32 R5, RZ, RZ, R7 ;  /* 0x000000ffff059224 */ /* 0x001fe400078e0007 */
[----:B------:R0:W-:Y:S04]  /*57590*/  STL [R1+0x55dc], R2 ;  /* 0x0055dc0201007387 */ /* 0x0001e80000100800 */
[----:B------:R-:W2:Y:S04]  /*575a0*/  LDL R9, [R1+0x4134] ;  /* 0x0041340001097983 */ /* 0x000ea80000100800 */
[----:B------:R-:W2:Y:S04]  /*575b0*/  LDL R8, [R1+0x416c] ;  /* 0x00416c0001087983 */ /* 0x000ea80000100800 */
[----:B------:R-:W-:Y:S04]  /*575c0*/  STL [R1+0x55e0], R50 ;  /* 0x0055e03201007387 */ /* 0x000fe80000100800 */
[----:B------:R-:W2:Y:S04]  /*575d0*/  LDL R16, [R1+0x4144] ;  /* 0x0041440001107983 */ /* 0x000ea80000100800 */
[----:B0-----:R-:W2:Y:S04]  /*575e0*/  LDL R2, [R1+0x4178] ;  /* 0x0041780001027983 */ /* 0x001ea80000100800 */
[----:B------:R0:W-:Y:S01]  /*575f0*/  STL [R1+0xc], R18 ;  /* 0x00000c1201007387 */ /* 0x0001e20000100800 */
[----:B---3--:R-:W-:-:S05]  /*57600*/  @!P1 IMAD.MOV.U32 R4, RZ, RZ, R6 ;  /* 0x000000ffff049224 */ /* 0x008fca00078e0006 */
[----:B------:R1:W3:Y:S04]  /*57610*/  @!P1 LDG.E.U8 R42, desc[UR32][R4.64] ;  /* 0x00000020042a9981 */ /* 0x0002e8000c1e1100 */
[----:B----4-:R-:W-:Y:S04]  /*57620*/  STL [R1+0x55f4], R48 ;  /* 0x0055f43001007387 */ /* 0x010fe80000100800 */
[----:B------:R-:W4:Y:S04]  /*57630*/  LDL R11, [R1+0x4154] ;  /* 0x00415400010b7983 */ /* 0x000f280000100800 */
[----:B------:R-:W4:Y:S04]  /*57640*/  LDL R10, [R1+0x418c] ;  /* 0x00418c00010a7983 */ /* 0x000f280000100800 */
[----:B------:R-:W-:Y:S04]  /*57650*/  STL [R1+0x55f8], R46 ;  /* 0x0055f82e01007387 */ /* 0x000fe80000100800 */
[----:B------:R-:W4:Y:S04]  /*57660*/  LDL R13, [R1+0x4164] ;  /* 0x00416400010d7983 */ /* 0x000f280000100800 */
[----:B------:R-:W4:Y:S04]  /*57670*/  LDL R12, [R1+0x4198] ;  /* 0x00419800010c7983 */ /* 0x000f280000100800 */
[----:B--2---:R-:W-:Y:S04]  /*57680*/  STL [R1+0x55e4], R44 ;  /* 0x0055e42c01007387 */ /* 0x004fe80000100800 */
[----:B------:R-:W2:Y:S04]  /*57690*/  LDL R7, [R1+0x4174] ;  /* 0x0041740001077983 */ /* 0x000ea80000100800 */
[----:B------:R-:W2:Y:S01]  /*576a0*/  LDL R6, [R1+0x41ac] ;  /* 0x0041ac0001067983 */ /* 0x000ea20000100800 */
[----:B-1----:R-:W-:-:S02]  /*576b0*/  @!P0 IMAD.MOV.U32 R4, RZ, RZ, R14 ;  /* 0x000000ffff048224 */ /* 0x002fc400078e000e */
[----:B------:R-:W-:-:S05]  /*576c0*/  @!P0 IMAD.MOV.U32 R5, RZ, RZ, R15 ;  /* 0x000000ffff058224 */ /* 0x000fca00078e000f */
[----:B------:R1:W2:Y:S02]  /*576d0*/  @!P0 LDG.E.U8 R40, desc[UR32][R4.64] ;  /* 0x0000002004288981 */ /* 0x0002a4000c1e1100 */
[----:B-1----:R-:W-:Y:S02]  /*576e0*/  @!P1 IMAD.MOV.U32 R4, RZ, RZ, R8 ;  /* 0x000000ffff049224 */ /* 0x002fe400078e0008 */
[----:B------:R-:W-:-:S05]  /*576f0*/  @!P1 IMAD.MOV.U32 R5, RZ, RZ, R9 ;  /* 0x000000ffff059224 */ /* 0x000fca00078e0009 */
[----:B------:R1:W2:Y:S02]  /*57700*/  @!P1 LDG.E.U8 R38, desc[UR32][R4.64] ;  /* 0x0000002004269981 */ /* 0x0002a4000c1e1100 */
[----:B-1----:R-:W-:Y:S02]  /*57710*/  @!P0 IMAD.MOV.U32 R4, RZ, RZ, R2 ;  /* 0x000000ffff048224 */ /* 0x002fe400078e0002 */
[----:B------:R-:W-:-:S05]  /*57720*/  @!P0 IMAD.MOV.U32 R5, RZ, RZ, R16 ;  /* 0x000000ffff058224 */ /* 0x000fca00078e0010 */
[----:B------:R4:W2:Y:S04]  /*57730*/  @!P0 LDG.E.U8 R36, desc[UR32][R4.64] ;  /* 0x0000002004248981 */ /* 0x0008a8000c1e1100 */
[----:B---3--:R-:W-:Y:S04]  /*57740*/  STL [R1+0x55e8], R42 ;  /* 0x0055e82a01007387 */ /* 0x008fe80000100800 */
[----:B------:R-:W3:Y:S04]  /*57750*/  LDL R15, [R1+0x4184] ;  /* 0x00418400010f7983 */ /* 0x000ee80000100800 */
[----:B------:R-:W3:Y:S01]  /*57760*/  LDL R14, [R1+0x41b8] ;  /* 0x0041b800010e7983 */ /* 0x000ee20000100800 */
[----:B----4-:R-:W-:-:S02]  /*57770*/  @!P1 IMAD.MOV.U32 R5, RZ, RZ, R11 ;  /* 0x000000ffff059224 */ /* 0x010fc400078e000b */
[----:B------:R-:W-:-:S05]  /*57780*/  @!P1 IMAD.MOV.U32 R4, RZ, RZ, R10 ;  /* 0x000000ffff049224 */ /* 0x000fca00078e000a */
[----:B------:R1:W4:Y:S02]  /*57790*/  @!P1 LDG.E.U8 R34, desc[UR32][R4.64] ;  /* 0x0000002004229981 */ /* 0x000324000c1e1100 */
[----:B-1----:R-:W-:Y:S02]  /*577a0*/  @!P0 IMAD.MOV.U32 R5, RZ, RZ, R13 ;  /* 0x000000ffff058224 */ /* 0x002fe400078e000d */
[----:B------:R-:W-:-:S05]  /*577b0*/  @!P0 IMAD.MOV.U32 R4, RZ, RZ, R12 ;  /* 0x000000ffff048224 */ /* 0x000fca00078e000c */
[----:B------:R1:W4:Y:S04]  /*577c0*/  @!P0 LDG.E.U8 R32, desc[UR32][R4.64] ;  /* 0x0000002004208981 */ /* 0x000328000c1e1100 */
[----:B--2---:R3:W2:Y:S01]  /*577d0*/  @!P1 LDG.E.U8 R3, desc[UR32][R6.64] ;  /* 0x0000002006039981 */ /* 0x0046a2000c1e1100 */
[----:B-1----:R-:W-:-:S03]  /*577e0*/  PRMT R4, RZ, 0x7610, R4 ;  /* 0x00007610ff047816 */ /* 0x002fc60000000004 */
        /* <DEDUP_REMOVED lines=8> */
[----:B------:R-:W2:Y:S01]  /*57870*/  LDL R10, [R1+0x41ec] ;  /* 0x0041ec00010a7983 */ /* 0x000ea20000100800 */
[----:B---3--:R-:W-:-:S02]  /*57880*/  @!P0 IMAD.MOV.U32 R7, RZ, RZ, R15 ;  /* 0x000000ffff078224 */ /* 0x008fc400078e000f */
[----:B------:R-:W-:-:S05]  /*57890*/  @!P0 IMAD.MOV.U32 R6, RZ, RZ, R14 ;  /* 0x000000ffff068224 */ /* 0x000fca00078e000e */
[----:B------:R1:W3:Y:S04]  /*578a0*/  @!P0 LDG.E.U8 R4, desc[UR32][R6.64] ;  /* 0x0000002006048981 */ /* 0x0002e8000c1e1100 */
[----:B----4-:R-:W-:Y:S04]  /*578b0*/  STL [R1+0x5600], R34 ;  /* 0x0056002201007387 */ /* 0x010fe80000100800 */
[----:B------:R-:W4:Y:S04]  /*578c0*/  LDL R19, [R1+0x41c4] ;  /* 0x0041c40001137983 */ /* 0x000f280000100800 */
[----:B0-----:R-:W4:Y:S04]  /*578d0*/  LDL R18, [R1+0x41f8] ;  /* 0x0041f80001127983 */ /* 0x001f280000100800 */
[----:B------:R-:W-:Y:S04]  /*578e0*/  STL [R1+0x5604], R32 ;  /* 0x0056042001007387 */ /* 0x000fe80000100800 */
[----:B------:R-:W4:Y:S04]  /*578f0*/  LDL R13, [R1+0x41d4] ;  /* 0x0041d400010d7983 */ /* 0x000f280000100800 */
[----:B------:R-:W4:Y:S04]  /*57900*/  LDL R12, [R1+0x420c] ;  /* 0x00420c00010c7983 */ /* 0x000f280000100800 */
[----:B--2---:R-:W-:Y:S04]  /*57910*/  STL [R1+0x5608], R3 ;  /* 0x0056080301007387 */ /* 0x004fe80000100800 */
[----:B------:R-:W2:Y:S04]  /*57920*/  LDL R20, [R1+0x41e4] ;  /* 0x0041e40001147983 */ /* 0x000ea80000100800 */
[----:B------:R-:W2:Y:S01]  /*57930*/  LDL R15, [R1+0x4218] ;  /* 0x00421800010f7983 */ /* 0x000ea20000100800 */
[----:B------:R-:W-:-:S02]  /*57940*/  PRMT R5, RZ, 0x7610, R5 ;  /* 0x00007610ff057816 */ /* 0x000fc40000000005 */
[----:B-1----:R-:W-:Y:S02]  /*57950*/  PRMT R6, RZ, 0x7610, R6 ;  /* 0x00007610ff067816 */ /* 0x002fe40000000006 */
[----:B------:R-:W-:Y:S02]  /*57960*/  PRMT R7, RZ, 0x7610, R7 ;  /* 0x00007610ff077816 */ /* 0x000fe40000000007 */
[----:B------:R0:W2:Y:S02]  /*57970*/  @!P1 LDG.E.U8 R5, desc[UR32][R8.64] ;  /* 0x0000002008059981 */ /* 0x0000a4000c1e1100 */
[----:B0-----:R-:W-:Y:S02]  /*57980*/  @!P0 IMAD.MOV.U32 R9, RZ, RZ, R16 ;  /* 0x000000ffff098224 */ /* 0x001fe400078e0010 */
[----:B------:R-:W-:-:S05]  /*57990*/  @!P0 IMAD.MOV.U32 R8, RZ, RZ, R2 ;  /* 0x000000ffff088224 */ /* 0x000fca00078e0002 */
[----:B------:R0:W2:Y:S04]  /*579a0*/  @!P0 LDG.E.U8 R6, desc[UR32][R8.64] ;  /* 0x0000002008068981 */ /* 0x0000a8000c1e1100 */
[----:B------:R4:W2:Y:S01]  /*579b0*/  @!P1 LDG.E.U8 R7, desc[UR32][R10.64] ;  /* 0x000000200a079981 */ /* 0x0008a2000c1e1100 */
[----:B0-----:R-:W-:Y:S02]  /*579c0*/  PRMT R8, RZ, 0x7610, R8 ;  /* 0x00007610ff087816 */ /* 0x001fe40000000008 */
[----:B------:R-:W-:Y:S01]  /*579d0*/  PRMT R9, RZ, 0x7610, R9 ;  /* 0x00007610ff097816 */ /* 0x000fe20000000009 */
[----:B---3--:R0:W-:Y:S04]  /*579e0*/  STL [R1+0x560c], R4 ;  /* 0x00560c0401007387 */ /* 0x0081e80000100800 */
[----:B------:R-:W3:Y:S04]  /*579f0*/  LDL R14, [R1+0x41f4] ;  /* 0x0041f400010e7983 */ /* 0x000ee80000100800 */
[----:B0-----:R-:W3:Y:S01]  /*57a00*/  LDL R4, [R1+0x422c] ;  /* 0x00422c0001047983 */ /* 0x001ee20000100800 */
[----:B----4-:R-:W-:-:S02]  /*57a10*/  @!P0 IMAD.MOV.U32 R11, RZ, RZ, R19 ;  /* 0x000000ffff0b8224 */ /* 0x010fc400078e0013 */
[----:B------:R-:W-:-:S05]  /*57a20*/  @!P0 IMAD.MOV.U32 R10, RZ, RZ, R18 ;  /* 0x000000ffff0a8224 */ /* 0x000fca00078e0012 */
[----:B------:R0:W4:Y:S02]  /*57a30*/  @!P0 LDG.E.U8 R8, desc[UR32][R10.64] ;  /* 0x000000200a088981 */ /* 0x000124000c1e1100 */
[----:B0-----:R-:W-:Y:S02]  /*57a40*/  PRMT R10, RZ, 0x7610, R10 ;  /* 0x00007610ff0a7816 */ /* 0x001fe4000000000a */
[----:B------:R2:W4:Y:S02]  /*57a50*/  @!P1 LDG.E.U8 R9, desc[UR32][R12.64] ;  /* 0x000000200c099981 */ /* 0x000524000c1e1100 */
[----:B--2---:R-:W-:Y:S02]  /*57a60*/  @!P0 IMAD.MOV.U32 R13, RZ, RZ, R20 ;  /* 0x000000ffff0d8224 */ /* 0x004fe400078e0014 */
[----:B------:R-:W-:-:S05]  /*57a70*/  @!P0 IMAD.MOV.U32 R12, RZ, RZ, R15 ;  /* 0x000000ffff0c8224 */ /* 0x000fca00078e000f */
[----:B------:R-:W2:Y:S01]  /*57a80*/  @!P0 LDG.E.U8 R10, desc[UR32][R12.64] ;  /* 0x000000200c0a8981 */ /* 0x000ea2000c1e1100 */
[----:B------:R-:W-:-:S03]  /*57a90*/  PRMT R11, RZ, 0x7610, R11 ;  /* 0x00007610ff0b7816 */ /* 0x000fc6000000000b */
[----:B------:R-:W-:Y:S04]  /*57aa0*/  STL [R1+0x5610], R5 ;  /* 0x0056100501007387 */ /* 0x000fe80000100800 */
[----:B------:R-:W2:Y:S04]  /*57ab0*/  LDL R3, [R1+0x4204] ;  /* 0x0042040001037983 */ /* 0x000ea80000100800 */
[----:B------:R-:W2:Y:S04]  /*57ac0*/  LDL R2, [R1+0x4238] ;  /* 0x0042380001027983 */ /* 0x000ea80000100800 */
[----:B------:R-:W-:Y:S04]  /*57ad0*/  STL [R1+0x5614], R6 ;  /* 0x0056140601007387 */ /* 0x000fe80000100800 */
[----:B------:R-:W2:Y:S04]  /*57ae0*/  LDL R17, [R1+0x4214] ;  /* 0x0042140001117983 */ /* 0x000ea80000100800 */
[----:B------:R-:W2:Y:S04]  /*57af0*/  LDL R16, [R1+0x424c] ;  /* 0x00424c0001107983 */ /* 0x000ea80000100800 */
[----:B------:R0:W-:Y:S04]  /*57b00*/  STL [R1+0x5618], R7 ;  /* 0x0056180701007387 */ /* 0x0001e80000100800 */
[----:B------:R-:W2:Y:S04]  /*57b10*/  LDL R19, [R1+0x4224] ;  /* 0x0042240001137983 */ /* 0x000ea80000100800 */
[----:B------:R-:W2:Y:S01]  /*57b20*/  LDL R18, [R1+0x4258] ;  /* 0x0042580001127983 */ /* 0x000ea20000100800 */
[----:B---3--:R-:W-:-:S02]  /*57b30*/  @!P1 IMAD.MOV.U32 R15, RZ, RZ, R14 ;  /* 0x000000ffff0f9224 */ /* 0x008fc400078e000e */
[----:B------:R-:W-:-:S05]  /*57b40*/  @!P1 IMAD.MOV.U32 R14, RZ, RZ, R4 ;  /* 0x000000ffff0e9224 */ /* 0x000fca00078e0004 */
[----:B------:R1:W3:Y:S04]  /*57b50*/  @!P1 LDG.E.U8 R11, desc[UR32][R14.64] ;  /* 0x000000200e0b9981 */ /* 0x0002e8000c1e1100 */
[----:B----4-:R-:W-:Y:S04]  /*57b60*/  STL [R1+0x561c], R8 ;  /* 0x00561c0801007387 */ /* 0x010fe80000100800 */
[----:B0-----:R-:W4:Y:S04]  /*57b70*/  LDL R7, [R1+0x4234] ;  /* 0x0042340001077983 */ /* 0x001f280000100800 */
[----:B------:R-:W4:Y:S04]  /*57b80*/  LDL R6, [R1+0x426c] ;  /* 0x00426c0001067983 */ /* 0x000f280000100800 */
[----:B------:R-:W-:Y:S04]  /*57b90*/  STL [R1+0x5620], R9 ;  /* 0x0056200901007387 */ /* 0x000fe80000100800 */
[----:B--2---:R-:W-:Y:S04]  /*57ba0*/  STL [R1+0x5624], R10 ;  /* 0x0056240a01007387 */ /* 0x004fe80000100800 */
[----:B------:R-:W2:Y:S04]  /*57bb0*/  LDL R5, [R1+0x4244] ;  /* 0x0042440001057983 */ /* 0x000ea80000100800 */
[----:B------:R-:W2:Y:S01]  /*57bc0*/  LDL R4, [R1+0x4278] ;  /* 0x0042780001047983 */ /* 0x000ea20000100800 */
[----:B------:R-:W-:-:S02]  /*57bd0*/  PRMT R12, RZ, 0x7610, R12 ;  /* 0x00007610ff0c7816 */ /* 0x000fc4000000000c */
[----:B------:R-:W-:Y:S01]  /*57be0*/  PRMT R13, RZ, 0x7610, R13 ;  /* 0x00007610ff0d7816 */ /* 0x000fe2000000000d */
[----:B-1----:R-:W-:Y:S02]  /*57bf0*/  @!P0 IMAD.MOV.U32 R14, RZ, RZ, R2 ;  /* 0x000000ffff0e8224 */ /* 0x002fe400078e0002 */
[----:B------:R-:W-:-:S05]  /*57c00*/  @!P0 IMAD.MOV.U32 R15, RZ, RZ, R3 ;  /* 0x000000ffff0f8224 */ /* 0x000fca00078e0003 */
[----:B------:R0:W2:Y:S02]  /*57c10*/  @!P0 LDG.E.U8 R12, desc[UR32][R14.64] ;  /* 0x000000200e0c8981 */ /* 0x0000a4000c1e1100 */
[----:B0-----:R-:W-:Y:S02]  /*57c20*/  PRMT R14, RZ, 0x7610, R14 ;  /* 0x00007610ff0e7816 */ /* 0x001fe4000000000e */
[----:B------:R0:W2:Y:S02]  /*57c30*/  @!P1 LDG.E.U8 R13, desc[UR32][R16.64] ;  /* 0x00000020100d9981 */ /* 0x0000a4000c1e1100 */
[----:B0-----:R-:W-:Y:S02]  /*57c40*/  @!P0 IMAD.MOV.U32 R17, RZ, RZ, R19 ;  /* 0x000000ffff118224 */ /* 0x001fe400078e0013 */
[----:B------:R-:W-:-:S05]  /*57c50*/  @!P0 IMAD.MOV.U32 R16, RZ, RZ, R18 ;  /* 0x000000ffff108224 */ /* 0x000fca00078e0012 */
[----:B------:R0:W2:Y:S01]  /*57c60*/  @!P0 LDG.E.U8 R14, desc[UR32][R16.64] ;  /* 0x00000020100e8981 */ /* 0x0000a2000c1e1100 */
[----:B------:R-:W-:Y:S02]  /*57c70*/  PRMT R15, RZ, 0x7610, R15 ;  /* 0x00007610ff0f7816 */ /* 0x000fe4000000000f */
[----:B0-----:R-:W-:Y:S01]  /*57c80*/  PRMT R16, RZ, 0x7610, R16 ;  /* 0x00007610ff107816 */ /* 0x001fe20000000010 */
[----:B---3--:R0:W-:Y:S04]  /*57c90*/  STL [R1+0x5628], R11 ;  /* 0x0056280b01007387 */ /* 0x0081e80000100800 */
[----:B------:R-:W3:Y:S04]  /*57ca0*/  LDL R3, [R1+0x4254] ;  /* 0x0042540001037983 */ /* 0x000ee80000100800 */
[----:B------:R-:W3:Y:S01]  /*57cb0*/  LDL R2, [R1+0x428c] ;  /* 0x00428c0001027983 */ /* 0x000ee20000100800 */
[----:B----4-:R-:W-:-:S02]  /*57cc0*/  @!P1 IMAD.MOV.U32 R19, RZ, RZ, R7 ;  /* 0x000000ffff139224 */ /* 0x010fc400078e0007 */
[----:B------:R-:W-:-:S05]  /*57cd0*/  @!P1 IMAD.MOV.U32 R18, RZ, RZ, R6 ;  /* 0x000000ffff129224 */ /* 0x000fca00078e0006 */
[----:B------:R2:W4:Y:S02]  /*57ce0*/  @!P1 LDG.E.U8 R15, desc[UR32][R18.64] ;  /* 0x00000020120f9981 */ /* 0x000524000c1e1100 */
[----:B--2---:R-:W-:Y:S02]  /*57cf0*/  @!P0 IMAD.MOV.U32 R19, RZ, RZ, R5 ;  /* 0x000000ffff138224 */ /* 0x004fe400078e0005 */
[----:B------:R-:W-:-:S05]  /*57d00*/  @!P0 IMAD.MOV.U32 R18, RZ, RZ, R4 ;  /* 0x000000ffff128224 */ /* 0x000fca00078e0004 */
[----:B------:R-:W2:Y:S01]  /*57d10*/  @!P0 LDG.E.U8 R16, desc[UR32][R18.64] ;  /* 0x0000002012108981 */ /* 0x000ea2000c1e1100 */
[----:B------:R-:W-:-:S03]  /*57d20*/  PRMT R17, RZ, 0x7610, R17 ;  /* 0x00007610ff117816 */ /* 0x000fc60000000011 */
[----:B------:R-:W-:Y:S04]  /*57d30*/  STL [R1+0x562c], R12 ;  /* 0x00562c0c01007387 */ /* 0x000fe80000100800 */
[----:B0-----:R-:W2:Y:S04]  /*57d40*/  LDL R11, [R1+0x4264] ;  /* 0x00426400010b7983 */ /* 0x001ea80000100800 */
[----:B------:R-:W2:Y:S04]  /*57d50*/  LDL R10, [R1+0x4298] ;  /* 0x00429800010a7983 */ /* 0x000ea80000100800 */
[----:B------:R0:W-:Y:S04]  /*57d60*/  STL [R1+0x5630], R13 ;  /* 0x0056300d01007387 */ /* 0x0001e80000100800 */
[----:B------:R-:W2:Y:S04]  /*57d70*/  LDL R23, [R1+0x4274] ;  /* 0x0042740001177983 */ /* 0x000ea80000100800 */
[----:B------:R-:W2:Y:S04]  /*57d80*/  LDL R22, [R1+0x42ac] ;  /* 0x0042ac0001167983 */ /* 0x000ea80000100800 */
[----:B------:R-:W2:Y:S04]  /*57d90*/  LDL R9, [R1+0x4284] ;  /* 0x0042840001097983 */ /* 0x000ea80000100800 */
[----:B------:R-:W2:Y:S04]  /*57da0*/  LDL R8, [R1+0x42b8] ;  /* 0x0042b80001087983 */ /* 0x000ea80000100800 */
[----:B------:R-:W-:Y:S04]  /*57db0*/  STL [R1+0x5634], R14 ;  /* 0x0056340e01007387 */ /* 0x000fe80000100800 */
[----:B------:R-:W2:Y:S04]  /*57dc0*/  LDL R7, [R1+0x4294] ;  /* 0x0042940001077983 */ /* 0x000ea80000100800 */
[----:B------:R-:W2:Y:S04]  /*57dd0*/  LDL R6, [R1+0x42cc] ;  /* 0x0042cc0001067983 */ /* 0x000ea80000100800 */
[----:B0-----:R-:W2:Y:S04]  /*57de0*/  LDL R13, [R1+0x42a4] ;  /* 0x0042a400010d7983 */ /* 0x001ea80000100800 */
[----:B------:R-:W2:Y:S01]  /*57df0*/  LDL R12, [R1+0x42d8] ;  /* 0x0042d800010c7983 */ /* 0x000ea20000100800 */
[----:B---3--:R-:W-:-:S02]  /*57e00*/  @!P1 IMAD.MOV.U32 R21, RZ, RZ, R3 ;  /* 0x000000ffff159224 */ /* 0x008fc400078e0003 */
[----:B------:R-:W-:-:S05]  /*57e10*/  @!P1 IMAD.MOV.U32 R20, RZ, RZ, R2 ;  /* 0x000000ffff149224 */ /* 0x000fca00078e0002 */
[----:B------:R0:W3:Y:S04]  /*57e20*/  @!P1 LDG.E.U8 R17, desc[UR32][R20.64] ;  /* 0x0000002014119981 */ /* 0x0000e8000c1e1100 */
[----:B----4-:R-:W-:Y:S04]  /*57e30*/  STL [R1+0x5638], R15 ;  /* 0x0056380f01007387 */ /* 0x010fe80000100800 */
[----:B------:R-:W4:Y:S04]  /*57e40*/  LDL R5, [R1+0x42b4] ;  /* 0x0042b40001057983 */ /* 0x000f280000100800 */
[----:B------:R-:W4:Y:S04]  /*57e50*/  LDL R4, [R1+0x42ec] ;  /* 0x0042ec0001047983 */ /* 0x000f280000100800 */
[----:B--2---:R-:W-:Y:S04]  /*57e60*/  STL [R1+0x563c], R16 ;  /* 0x00563c1001007387 */ /* 0x004fe80000100800 */
[----:B------:R-:W2:Y:S04]  /*57e70*/  LDL R3, [R1+0x42c4] ;  /* 0x0042c40001037983 */ /* 0x000ea80000100800 */
[----:B------:R-:W2:Y:S01]  /*57e80*/  LDL R2, [R1+0x42f8] ;  /* 0x0042f80001027983 */ /* 0x000ea20000100800 */
[----:B------:R-:W-:-:S02]  /*57e90*/  PRMT R18, RZ, 0x7610, R18 ;  /* 0x00007610ff127816 */ /* 0x000fc40000000012 */
[----:B------:R-:W-:Y:S01]  /*57ea0*/  PRMT R19, RZ, 0x7610, R19 ;  /* 0x00007610ff137816 */ /* 0x000fe20000000013 */
[----:B0-----:R-:W-:Y:S02]  /*57eb0*/  @!P0 IMAD.MOV.U32 R21, RZ, RZ, R11 ;  /* 0x000000ffff158224 */ /* 0x001fe400078e000b */
[----:B------:R-:W-:-:S05]  /*57ec0*/  @!P0 IMAD.MOV.U32 R20, RZ, RZ, R10 ;  /* 0x000000ffff148224 */ /* 0x000fca00078e000a */
[----:B------:R0:W2:Y:S04]  /*57ed0*/  @!P0 LDG.E.U8 R18, desc[UR32][R20.64] ;  /* 0x0000002014128981 */ /* 0x0000a8000c1e1100 */
[----:B------:R1:W2:Y:S01]  /*57ee0*/  @!P1 LDG.E.U8 R19, desc[UR32][R22.64] ;  /* 0x0000002016139981 */ /* 0x0002a2000c1e1100 */
[----:B0-----:R-:W-:Y:S02]  /*57ef0*/  PRMT R21, RZ, 0x7610, R21 ;  /* 0x00007610ff157816 */ /* 0x001fe40000000015 */
[----:B------:R-:W-:Y:S01]  /*57f00*/  PRMT R20, RZ, 0x7610, R20 ;  /* 0x00007610ff147816 */ /* 0x000fe20000000014 */
[----:B-1----:R-:W-:Y:S02]  /*57f10*/  @!P0 IMAD.MOV.U32 R22, RZ, RZ, R8 ;  /* 0x000000ffff168224 */ /* 0x002fe400078e0008 */
[----:B------:R-:W-:-:S02]  /*57f20*/  @!P0 IMAD.MOV.U32 R23, RZ, RZ, R9 ;  /* 0x000000ffff178224 */ /* 0x000fc400078e0009 */
[----:B------:R-:W-:Y:S02]  /*57f30*/  @!P1 IMAD.MOV.U32 R25, RZ, RZ, R7 ;  /* 0x000000ffff199224 */ /* 0x000fe400078e0007 */
[----:B------:R-:W-:Y:S01]  /*57f40*/  @!P1 IMAD.MOV.U32 R24, RZ, RZ, R6 ;  /* 0x000000ffff189224 */ /* 0x000fe200078e0006 */
[----:B------:R-:W2:Y:S04]  /*57f50*/  @!P0 LDG.E.U8 R20, desc[UR32][R22.64] ;  /* 0x0000002016148981 */ /* 0x000ea8000c1e1100 */
[----:B------:R0:W2:Y:S02]  /*57f60*/  @!P1 LDG.E.U8 R21, desc[UR32][R24.64] ;  /* 0x0000002018159981 */ /* 0x0000a4000c1e1100 */
[----:B0-----:R-:W-:Y:S02]  /*57f70*/  @!P0 IMAD.MOV.U32 R24, RZ, RZ, R12 ;  /* 0x000000ffff188224 */ /* 0x001fe400078e000c */
[----:B------:R-:W-:Y:S01]  /*57f80*/  @!P0 IMAD.MOV.U32 R25, RZ, RZ, R13 ;  /* 0x000000ffff198224 */ /* 0x000fe200078e000d */
[----:B------:R-:W-:Y:S01]  /*57f90*/  PRMT R23, RZ, 0x7610, R23 ;  /* 0x00007610ff177816 */ /* 0x000fe20000000017 */
[----:B---3--:R0:W-:Y:S04]  /*57fa0*/  STL [R1+0x5640], R17 ;  /* 0x0056401101007387 */ /* 0x0081e80000100800 */
[----:B------:R-:W3:Y:S04]  /*57fb0*/  LDL R11, [R1+0x42d4] ;  /* 0x0042d400010b7983 */ /* 0x000ee80000100800 */
[----:B------:R-:W3:Y:S04]  /*57fc0*/  LDL R10, [R1+0x430c] ;  /* 0x00430c00010a7983 */ /* 0x000ee80000100800 */
[----:B------:R-:W3:Y:S04]  /*57fd0*/  LDL R9, [R1+0x42e4] ;  /* 0x0042e40001097983 */ /* 0x000ee80000100800 */
[----:B------:R-:W3:Y:S04]  /*57fe0*/  LDL R8, [R1+0x4318] ;  /* 0x0043180001087983 */ /* 0x000ee80000100800 */
[----:B------:R-:W3:Y:S04]  /*57ff0*/  LDL R7, [R1+0x42f4] ;  /* 0x0042f40001077983 */ /* 0x000ee80000100800 */
[----:B------:R-:W3:Y:S04]  /*58000*/  LDL R6, [R1+0x432c] ;  /* 0x00432c0001067983 */ /* 0x000ee80000100800 */
[----:B------:R-:W3:Y:S04]  /*58010*/  LDL R13, [R1+0x4304] ;  /* 0x00430400010d7983 */ /* 0x000ee80000100800 */
[----:B------:R-:W3:Y:S01]  /*58020*/  LDL R12, [R1+0x4338] ;  /* 0x00433800010c7983 */ /* 0x000ee20000100800 */
[----:B----4-:R-:W-:-:S02]  /*58030*/  @!P1 IMAD.MOV.U32 R26, RZ, RZ, R4 ;  /* 0x000000ffff1a9224 */ /* 0x010fc400078e0004 */
[----:B------:R-:W-:Y:S01]  /*58040*/  @!P1 IMAD.MOV.U32 R27, RZ, RZ, R5 ;  /* 0x000000ffff1b9224 */ /* 0x000fe200078e0005 */
[----:B------:R-:W4:Y:S04]  /*58050*/  LDL R4, [R1+0x434c] ;  /* 0x00434c0001047983 */ /* 0x000f280000100800 */
[----:B------:R-:W4:Y:S04]  /*58060*/  LDL R5, [R1+0x4314] ;  /* 0x0043140001057983 */ /* 0x000f280000100800 */
[----:B------:R2:W4:Y:S01]  /*58070*/  @!P1 LDG.E.U8 R23, desc[UR32][R26.64] ;  /* 0x000000201a179981 */ /* 0x000522000c1e1100 */
[----:B------:R-:W-:-:S03]  /*58080*/  PRMT R22, RZ, 0x7610, R22 ;  /* 0x00007610ff167816 */ /* 0x000fc60000000016 */
[----:B0-----:R-:W4:Y:S04]  /*58090*/  LDL R17, [R1+0x4384] ;  /* 0x0043840001117983 */ /* 0x001f280000100800 */
[----:B------:R-:W4:Y:S04]  /*580a0*/  LDL R16, [R1+0x43b8] ;  /* 0x0043b80001107983 */ /* 0x000f280000100800 */
[----:B------:R-:W4:Y:S04]  /*580b0*/  LDL R15, [R1+0x4394] ;  /* 0x00439400010f7983 */ /* 0x000f280000100800 */
[----:B------:R0:W4:Y:S04]  /*580c0*/  @!P0 LDG.E.U8 R22, desc[UR32][R24.64] ;  /* 0x0000002018168981 */ /* 0x000128000c1e1100 */
[----:B------:R-:W4:Y:S01]  /*580d0*/  LDL R14, [R1+0x43cc] ;  /* 0x0043cc00010e7983 */ /* 0x000f220000100800 */
[----:B--2---:R-:W-:-:S02]  /*580e0*/  @!P0 IMAD.MOV.U32 R27, RZ, RZ, R3 ;  /* 0x000000ffff1b8224 */ /* 0x004fc400078e0003 */
[----:B------:R-:W-:Y:S01]  /*580f0*/  @!P0 IMAD.MOV.U32 R26, RZ, RZ, R2 ;  /* 0x000000ffff1a8224 */ /* 0x000fe200078e0002 */
[----:B------:R-:W2:Y:S04]  /*58100*/  LDL R3, [R1+0x4324] ;  /* 0x0043240001037983 */ /* 0x000ea80000100800 */
[----:B------:R-:W2:Y:S01]  /*58110*/  LDL R2, [R1+0x4358] ;  /* 0x0043580001027983 */ /* 0x000ea20000100800 */
[----:B0-----:R-:W-:Y:S02]  /*58120*/  PRMT R24, RZ, 0x7610, R24 ;  /* 0x00007610ff187816 */ /* 0x001fe40000000018 */
[----:B------:R-:W-:-:S04]  /*58130*/  PRMT R25, RZ, 0x7610, R25 ;  /* 0x00007610ff197816 */ /* 0x000fc80000000019 */
[----:B------:R0:W2:Y:S02]  /*58140*/  @!P0 LDG.E.U8 R24, desc[UR32][R26.64] ;  /* 0x000000201a188981 */ /* 0x0000a4000c1e1100 */
[----:B0-----:R-:W-:Y:S02]  /*58150*/  PRMT R26, RZ, 0x7610, R26 ;  /* 0x00007610ff1a7816 */ /* 0x001fe4000000001a */
[----:B------:R-:W-:Y:S01]  /*58160*/  PRMT R27, RZ, 0x7610, R27 ;  /* 0x00007610ff1b7816 */ /* 0x000fe2000000001b */
[----:B---3--:R-:W-:Y:S02]  /*58170*/  @!P1 IMAD.MOV.U32 R29, RZ, RZ, R11 ;  /* 0x000000ffff1d9224 */ /* 0x008fe400078e000b */
[----:B------:R-:W-:Y:S01]  /*58180*/  @!P1 IMAD.MOV.U32 R28, RZ, RZ, R10 ;  /* 0x000000ffff1c9224 */ /* 0x000fe200078e000a */
[----:B------:R-:W3:Y:S04]  /*58190*/  LDL R11, [R1+0x4334] ;  /* 0x00433400010b7983 */ /* 0x000ee80000100800 */
[----:B------:R-:W3:Y:S04]  /*581a0*/  LDL R10, [R1+0x436c] ;  /* 0x00436c00010a7983 */ /* 0x000ee80000100800 */
[----:B------:R0:W3:Y:S01]  /*581b0*/  @!P1 LDG.E.U8 R25, desc[UR32][R28.64] ;  /* 0x000000201c199981 */ /* 0x0000e2000c1e1100 */
[----:B------:R-:W-:-:S02]  /*581c0*/  @!P1 IMAD.MOV.U32 R30, RZ, RZ, R6 ;  /* 0x000000ffff1e9224 */ /* 0x000fc400078e0006 */
[----:B------:R-:W-:Y:S01]  /*581d0*/  @!P1 IMAD.MOV.U32 R31, RZ, RZ, R7 ;  /* 0x000000ffff1f9224 */ /* 0x000fe200078e0007 */
[----:B------:R-:W3:Y:S04]  /*581e0*/  LDL R6, [R1+0x438c] ;  /* 0x00438c0001067983 */ /* 0x000ee80000100800 */
[----:B------:R-:W3:Y:S04]  /*581f0*/  LDL R7, [R1+0x4354] ;  /* 0x0043540001077983 */ /* 0x000ee80000100800 */
[----:B------:R1:W3:Y:S01]  /*58200*/  @!P1 LDG.E.U8 R27, desc[UR32][R30.64] ;  /* 0x000000201e1b9981 */ /* 0x0002e2000c1e1100 */
[----:B0-----:R-:W-:-:S02]  /*58210*/  @!P0 IMAD.MOV.U32 R28, RZ, RZ, R8 ;  /* 0x000000ffff1c8224 */ /* 0x001fc400078e0008 */
[----:B------:R-:W-:Y:S01]  /*58220*/  @!P0 IMAD.MOV.U32 R29, RZ, RZ, R9 ;  /* 0x000000ffff1d8224 */ /* 0x000fe200078e0009 */
[----:B------:R-:W3:Y:S04]  /*58230*/  LDL R8, [R1+0x4378] ;  /* 0x0043780001087983 */ /* 0x000ee80000100800 */
[----:B------:R-:W3:Y:S04]  /*58240*/  LDL R9, [R1+0x4344] ;  /* 0x0043440001097983 */ /* 0x000ee80000100800 */
[----:B------:R0:W3:Y:S01]  /*58250*/  @!P0 LDG.E.U8 R26, desc[UR32][R28.64] ;  /* 0x000000201c1a8981 */ /* 0x0000e2000c1e1100 */
[----:B-1----:R-:W-:-:S02]  /*58260*/  @!P0 IMAD.MOV.U32 R30, RZ, RZ, R12 ;  /* 0x000000ffff1e8224 */ /* 0x002fc400078e000c */
[----:B------:R-:W-:Y:S01]  /*58270*/  @!P0 IMAD.MOV.U32 R31, RZ, RZ, R13 ;  /* 0x000000ffff1f8224 */ /* 0x000fe200078e000d */
[----:B------:R-:W3:Y:S04]  /*58280*/  LDL R12, [R1+0x43d8] ;  /* 0x0043d800010c7983 */ /* 0x000ee80000100800 */
[----:B------:R-:W3:Y:S01]  /*58290*/  LDL R13, [R1+0x43a4] ;  /* 0x0043a400010d7983 */ /* 0x000ee20000100800 */
[----:B0-----:R-:W-:Y:S02]  /*582a0*/  PRMT R28, RZ, 0x7610, R28 ;  /* 0x00007610ff1c7816 */ /* 0x001fe4000000001c */
[----:B------:R-:W-:-:S04]  /*582b0*/  PRMT R29, RZ, 0x7610, R29 ;  /* 0x00007610ff1d7816 */ /* 0x000fc8000000001d */
[----:B------:R4:W3:Y:S02]  /*582c0*/  @!P0 LDG.E.U8 R28, desc[UR32][R30.64] ;  /* 0x000000201e1c8981 */ /* 0x0008e4000c1e1100 */
[----:B----4-:R-:W-:Y:S02]  /*582d0*/  @!P1 IMAD.MOV.U32 R30, RZ, RZ, R4 ;  /* 0x000000ffff1e9224 */ /* 0x010fe400078e0004 */
[----:B------:R-:W-:Y:S01]  /*582e0*/  @!P1 IMAD.MOV.U32 R31, RZ, RZ, R5 ;  /* 0x000000ffff1f9224 */ /* 0x000fe200078e0005 */
[----:B------:R-:W4:Y:S04]  /*582f0*/  LDL R4, [R1+0x4398] ;  /* 0x0043980001047983 */ /* 0x000f280000100800 */
[----:B------:R-:W4:Y:S04]  /*58300*/  LDL R5, [R1+0x4364] ;  /* 0x0043640001057983 */ /* 0x000f280000100800 */
[----:B------:R2:W4:Y:S02]  /*58310*/  @!P1 LDG.E.U8 R29, desc[UR32][R30.64] ;  /* 0x000000201e1d9981 */ /* 0x000524000c1e1100 */
[----:B--2---:R-:W-:-:S02]  /*58320*/  @!P0 IMAD.MOV.U32 R31, RZ, RZ, R3 ;  /* 0x000000ffff1f8224 */ /* 0x004fc400078e0003 */
[----:B------:R-:W-:Y:S01]  /*58330*/  @!P0 IMAD.MOV.U32 R30, RZ, RZ, R2 ;  /* 0x000000ffff1e8224 */ /* 0x000fe200078e0002 */
[----:B------:R-:W2:Y:S04]  /*58340*/  LDL R3, [R1+0x4374] ;  /* 0x0043740001037983 */ /* 0x000ea80000100800 */
[----:B------:R-:W2:Y:S04]  /*58350*/  LDL R2, [R1+0x43ac] ;  /* 0x0043ac0001027983 */ /* 0x000ea80000100800 */
[----:B------:R3:W2:Y:S02]  /*58360*/  @!P0 LDG.E.U8 R33, desc[UR32][R30.64] ;  /* 0x000000201e218981 */ /* 0x0006a4000c1e1100 */
[----:B---3--:R-:W-:-:S02]  /*58370*/  @!P1 IMAD.MOV.U32 R31, RZ, RZ, R11 ;  /* 0x000000ffff1f9224 */ /* 0x008fc400078e000b */
[----:B------:R-:W-:Y:S01]  /*58380*/  @!P1 IMAD.MOV.U32 R30, RZ, RZ, R10 ;  /* 0x000000ffff1e9224 */ /* 0x000fe200078e000a */
[----:B------:R-:W3:Y:S04]  /*58390*/  LDL R11, [R1+0x43b4] ;  /* 0x0043b400010b7983 */ /* 0x000ee80000100800 */
[----:B------:R-:W3:Y:S04]  /*583a0*/  LDL R10, [R1+0x43ec] ;  /* 0x0043ec00010a7983 */ /* 0x000ee80000100800 */
[----:B------:R0:W3:Y:S02]  /*583b0*/  @!P1 LDG.E.U8 R35, desc[UR32][R30.64] ;  /* 0x000000201e239981 */ /* 0x0000e4000c1e1100 */
[----:B0-----:R-:W-:-:S02]  /*583c0*/  @!P0 IMAD.MOV.U32 R30, RZ, RZ, R8 ;  /* 0x000000ffff1e8224 */ /* 0x001fc400078e0008 */
        /* <DEDUP_REMOVED lines=9> */
[----:B----4-:R-:W-:-:S02]  /*58460*/  @!P0 IMAD.MOV.U32 R30, RZ, RZ, R4 ;  /* 0x000000ffff1e8224 */ /* 0x010fc400078e0004 */
        /* <DEDUP_REMOVED lines=9> */
[----:B0-----:R-:W-:-:S02]  /*58500*/  @!P0 IMAD.MOV.U32 R30, RZ, RZ, R16 ;  /* 0x000000ffff1e8224 */ /* 0x001fc400078e0010 */
[----:B------:R-:W-:-:S05]  /*58510*/  @!P0 IMAD.MOV.U32 R31, RZ, RZ, R17 ;  /* 0x000000ffff1f8224 */ /* 0x000fca00078e0011 */
[----:B------:R0:W2:Y:S02]  /*58520*/  @!P0 LDG.E.U8 R45, desc[UR32][R30.64] ;  /* 0x000000201e2d8981 */ /* 0x0000a4000c1e1100 */
[----:B0-----:R-:W-:Y:S02]  /*58530*/  @!P1 IMAD.MOV.U32 R30, RZ, RZ, R14 ;  /* 0x000000ffff1e9224 */ /* 0x001fe400078e000e */
[----:B------:R-:W-:-:S05]  /*58540*/  @!P1 IMAD.MOV.U32 R31, RZ, RZ, R15 ;  /* 0x000000ffff1f9224 */ /* 0x000fca00078e000f */
[----:B------:R0:W2:Y:S02]  /*58550*/  @!P1 LDG.E.U8 R47, desc[UR32][R30.64] ;  /* 0x000000201e2f9981 */ /* 0x0000a4000c1e1100 */
[----:B0-----:R-:W-:Y:S02]  /*58560*/  @!P0 IMAD.MOV.U32 R30, RZ, RZ, R12 ;  /* 0x000000ffff1e8224 */ /* 0x001fe400078e000c */
[----:B------:R-:W-:-:S05]  /*58570*/  @!P0 IMAD.MOV.U32 R31, RZ, RZ, R13 ;  /* 0x000000ffff1f8224 */ /* 0x000fca00078e000d */
[----:B------:R3:W2:Y:S02]  /*58580*/  @!P0 LDG.E.U8 R49, desc[UR32][R30.64] ;  /* 0x000000201e318981 */ /* 0x0006a4000c1e1100 */
[----:B---3--:R-:W-:Y:S02]  /*58590*/  @!P1 IMAD.MOV.U32 R31, RZ, RZ, R11 ;  /* 0x000000ffff1f9224 */ /* 0x008fe400078e000b */
[----:B------:R-:W-:-:S05]  /*585a0*/  @!P1 IMAD.MOV.U32 R30, RZ, RZ, R10 ;  /* 0x000000ffff1e9224 */ /* 0x000fca00078e000a */
[----:B------:R0:W3:Y:S02]  /*585b0*/  @!P1 LDG.E.U8 R51, desc[UR32][R30.64] ;  /* 0x000000201e339981 */ /* 0x0000e4000c1e1100 */
[----:B0-----:R-:W-:Y:S02]  /*585c0*/  @!P0 IMAD.MOV.U32 R30, RZ, RZ, R8 ;  /* 0x000000ffff1e8224 */ /* 0x001fe400078e0008 */
[----:B------:R-:W-:-:S05]  /*585d0*/  @!P0 IMAD.MOV.U32 R31, RZ, RZ, R9 ;  /* 0x000000ffff1f8224 */ /* 0x000fca00078e0009 */
[----:B------:R0:W3:Y:S02]  /*585e0*/  @!P0 LDG.E.U8 R52, desc[UR32][R30.64] ;  /* 0x000000201e348981 */ /* 0x0000e4000c1e1100 */
[----:B0-----:R-:W-:Y:S02]  /*585f0*/  @!P1 IMAD.MOV.U32 R30, RZ, RZ, R6 ;  /* 0x000000ffff1e9224 */ /* 0x001fe400078e0006 */
[----:B------:R-:W-:-:S05]  /*58600*/  @!P1 IMAD.MOV.U32 R31, RZ, RZ, R7 ;  /* 0x000000ffff1f9224 */ /* 0x000fca00078e0007 */
[----:B------:R4:W3:Y:S02]  /*58610*/  @!P1 LDG.E.U8 R53, desc[UR32][R30.64] ;  /* 0x000000201e359981 */ /* 0x0008e4000c1e1100 */
[----:B----4-:R-:W-:Y:S02]  /*58620*/  @!P0 IMAD.MOV.U32 R30, RZ, RZ, R4 ;  /* 0x000000ffff1e8224 */ /* 0x010fe400078e0004 */
[----:B------:R-:W-:Y:S01]  /*58630*/  @!P0 IMAD.MOV.U32 R31, RZ, RZ, R5 ;  /* 0x000000ffff1f8224 */ /* 0x000fe200078e0005 */
[----:B------:R-:W-:Y:S04]  /*58640*/  LDS.U8 R4, [R0+UR4+0x1310] ;  /* 0x0013100400047984 */ /* 0x000fe80008000000 */
[----:B------:R2:W4:Y:S02]  /*58650*/  @!P0 LDG.E.U8 R55, desc[UR32][R30.64] ;  /* 0x000000201e378981 */ /* 0x000524000c1e1100 */
[----:B--2---:R-:W-:-:S02]  /*58660*/  @!P1 IMAD.MOV.U32 R31, RZ, RZ, R3 ;  /* 0x000000ffff1f9224 */ /* 0x004fc400078e0003 */
[----:B------:R-:W-:Y:S01]  /*58670*/  @!P1 IMAD.MOV.U32 R30, RZ, RZ, R2 ;  /* 0x000000ffff1e9224 */ /* 0x000fe200078e0002 */
[----:B------:R-:W0:Y:S04]  /*58680*/  LDS.U8 R3, [R0+UR4+0x210] ;  /* 0x0002100400037984 */ /* 0x000e280008000000 */
[----:B------:R-:W1:Y:S04]  /*58690*/  LDS.U8 R2, [R0+UR4+0x318] ;  /* 0x0003180400027984 */ /* 0x000e680008000000 */
[----:B------:R2:W4:Y:S04]  /*586a0*/  @!P1 LDG.E.U8 R54, desc[UR32][R30.64] ;  /* 0x000000201e369981 */ /* 0x000528000c1e1100 */
[----:B--2---:R-:W-:Y:S04]  /*586b0*/  LDS.U8 R30, [R0+UR4] ;  /* 0x00000004001e7984 */ /* 0x004fe80008000000 */
[----:B------:R-:W-:Y:S04]  /*586c0*/  LDS.U8 R31, [R0+UR4+0x108] ;  /* 0x00010804001f7984 */ /* 0x000fe80008000000 */
[----:B0-----:R-:W-:Y:S04]  /*586d0*/  STL [R1+0xdf8], R3 ;  /* 0x000df80301007387 */ /* 0x001fe80000100800 */
[----:B-1----:R-:W-:Y:S04]  /*586e0*/  STL [R1+0xdf4], R2 ;  /* 0x000df40201007387 */ /* 0x002fe80000100800 */
[----:B------:R-:W0:Y:S04]  /*586f0*/  LDS.U8 R3, [R0+UR4+0x218] ;  /* 0x0002180400037984 */ /* 0x000e280008000000 */
[----:B------:R-:W1:Y:S04]  /*58700*/  LDS.U8 R2, [R0+UR4+0x310] ;  /* 0x0003100400027984 */ /* 0x000e680008000000 */
        /* <DEDUP_REMOVED lines=9> */
[----:B------:R-:W0:Y:S04]  /*587a0*/  LDS.U8 R2, [R0+UR4+0x2108] ;  /* 0x0021080400027984 */ /* 0x000e280008000000 */
[----:B------:R-:W-:Y:S04]  /*587b0*/  STL [R1+0xe0c], R4 ;  /* 0x000e0c0401007387 */ /* 0x000fe80000100800 */
[----:B------:R-:W2:Y:S04]  /*587c0*/  LDS.U8 R4, [R0+UR4+0x2210] ;  /* 0x0022100400047984 */ /* 0x000ea80008000000 */
[----:B-1----:R-:W-:Y:S04]  /*587d0*/  STL [R1+0x1010], R3 ;  /* 0x0010100301007387 */ /* 0x002fe80000100800 */
[----:B------:R-:W1:Y:S04]  /*587e0*/  LDS.U8 R3, [R0+UR4+0x2318] ;  /* 0x0023180400037984 */ /* 0x000e680008000000 */
[----:B0-----:R-:W-:Y:S04]  /*587f0*/  STL [R1+0x100c], R2 ;  /* 0x00100c0201007387 */ /* 0x001fe80000100800 */
[----:B------:R-:W0:Y:S04]  /*58800*/  LDS.U8 R2, [R0+UR4+0x2008] ;  /* 0x0020080400027984 */ /* 0x000e280008000000 */
[----:B--2---:R-:W-:Y:S04]  /*58810*/  STL [R1+0x1250], R4 ;  /* 0x0012500401007387 */ /* 0x004fe80000100800 */
        /* <DEDUP_REMOVED lines=465> */
[----:B0-----:R0:W-:Y:S04]  /*5a530*/  STL [R1+0x1708], R2 ;  /* 0x0017080201007387 */ /* 0x0011e80000100800 */
[----:B--2---:R-:W-:Y:S04]  /*5a540*/  STL [R1+0x1714], R4 ;  /* 0x0017140401007387 */ /* 0x004fe80000100800 */
[----:B------:R-:W2:Y:S04]  /*5a550*/  LDS.U8 R4, [R0+UR4+0x7288] ;  /* 0x0072880400047984 */ /* 0x000ea80008000000 */
[----:B-1----:R-:W-:Y:S04]  /*5a560*/  STL [R1+0x1710], R3 ;  /* 0x0017100301007387 */ /* 0x002fe80000100800 */
[----:B------:R-:W1:Y:S04]  /*5a570*/  LDS.U8 R3, [R0+UR4+0x7380] ;  /* 0x0073800400037984 */ /* 0x000e680008000000 */
[----:B------:R-:W-:Y:S01]  /*5a580*/  STL [R1+0x4454], R0 ;  /* 0x0044540001007387 */ /* 0x000fe20000100800 */
[----:B0-----:R-:W-:-:S05]  /*5a590*/  LOP3.LUT R2, R0, 0x20, RZ, 0x3c, !PT ;  /* 0x0000002000027812 */ /* 0x001fca00078e3cff */
[----:B------:R-:W0:Y:S04]  /*5a5a0*/  LDS.U8 R0, [R2+UR4] ;  /* 0x0000000402007984 */ /* 0x000e280008000000 */
[----:B--2---:R-:W-:Y:S04]  /*5a5b0*/  STL [R1+0x171c], R4 ;  /* 0x00171c0401007387 */ /* 0x004fe80000100800 */
[----:B-1----:R-:W-:Y:S04]  /*5a5c0*/  STL [R1+0x1718], R3 ;  /* 0x0017180301007387 */ /* 0x002fe80000100800 */
[----:B------:R-:W1:Y:S04]  /*5a5d0*/  LDS.U8 R4, [R2+UR4+0x108] ;  /* 0x0001080402047984 */ /* 0x000e680008000000 */
[----:B------:R-:W2:Y:S04]  /*5a5e0*/  LDS.U8 R3, [R2+UR4+0x210] ;  /* 0x0002100402037984 */ /* 0x000ea80008000000 */
[----:B0-----:R-:W-:Y:S04]  /*5a5f0*/  STL [R1+0x1e4], R0 ;  /* 0x0001e40001007387 */ /* 0x001fe80000100800 */
[----:B------:R-:W0:Y:S04]  /*5a600*/  LDS.U8 R0, [R2+UR4+0x318] ;  /* 0x0003180402007984 */ /* 0x000e280008000000 */
[----:B-1----:R-:W-:Y:S04]  /*5a610*/  STL [R1+0x1e0], R4 ;  /* 0x0001e00401007387 */ /* 0x002fe80000100800 */
[----:B------:R-:W1:Y:S04]  /*5a620*/  LDS.U8 R4, [R2+UR4+0x8] ;  /* 0x0000080402047984 */ /* 0x000e680008000000 */
[----:B--2---:R-:W-:Y:S04]  /*5a630*/  STL [R1+0xe38], R3 ;  /* 0x000e380301007387 */ /* 0x004fe80000100800 */
        /* <DEDUP_REMOVED lines=490> */
[----:B--2---:R-:W-:Y:S04]  /*5c4e0*/  STL [R1+0x18cc], R3 ;  /* 0x0018cc0301007387 */ /* 0x004fe80000100800 */
[----:B------:R-:W1:Y:S04]  /*5c4f0*/  LDS.U8 R4, [R2+UR4+0x7280] ;  /* 0x0072800402047984 */ /* 0x000e680008000000 */
[----:B------:R-:W2:Y:S04]  /*5c500*/  LDS.U8 R3, [R2+UR4+0x7388] ;  /* 0x0073880402037984 */ /* 0x000ea80008000000 */
[----:B0-----:R-:W-:Y:S04]  /*5c510*/  STL [R1+0x18c8], R0 ;  /* 0x0018c80001007387 */ /* 0x001fe80000100800 */
[----:B------:R-:W0:Y:S01]  /*5c520*/  LDS.U8 R0, [R2+UR4+0x7098] ;  /* 0x0070980402007984 */ /* 0x000e220008000000 */
[----:B------:R-:W3:Y:S03]  /*5c530*/  S2R R50, SR_TID.X ;  /* 0x0000000000327919 */ /* 0x000ee60000002100 */
[----:B-1----:R-:W-:Y:S04]  /*5c540*/  STL [R1+0x18d4], R4 ;  /* 0x0018d40401007387 */ /* 0x002fe80000100800 */
[----:B--2---:R3:W-:Y:S04]  /*5c550*/  STL [R1+0x18d0], R3 ;  /* 0x0018d00301007387 */ /* 0x0047e80000100800 */
[----:B0-----:R-:W-:Y:S04]  /*5c560*/  STL [R1+0x18dc], R0 ;  /* 0x0018dc0001007387 */ /* 0x001fe80000100800 */
[----:B------:R-:W0:Y:S01]  /*5c570*/  LDS.U8 R0, [R2+UR4+0x7190] ;  /* 0x0071900402007984 */ /* 0x000e220008000000 */
[----:B---3--:R-:W-:-:S02]  /*5c580*/  LOP3.LUT R3, R50, 0x3, RZ, 0xc0, !PT ;  /* 0x0000000332037812 */ /* 0x008fc400078ec0ff */
[----:B------:R-:W-:-:S03]  /*5c590*/  SHF.R.U32.HI R4, RZ, 0x2, R50 ;  /* 0x00000002ff047819 */ /* 0x000fc60000011632 */
[----:B------:R-:W-:Y:S01]  /*5c5a0*/  IMAD R3, R3, 0x420, RZ ;  /* 0x0000042003037824 */ /* 0x000fe200078e02ff */
[----:B------:R-:W-:-:S04]  /*5c5b0*/  SGXT.U32 R4, R4, 0x3 ;  /* 0x000000030404781a */ /* 0x000fc80000000000 */
[----:B------:R-:W-:Y:S02]  /*5c5c0*/  LOP3.LUT R3, R3, R4, RZ, 0xfc, !PT ;  /* 0x0000000403037212 */ /* 0x000fe400078efcff */
[----:B------:R-:W1:Y:S04]  /*5c5d0*/  LDS.U8 R4, [R2+UR4+0x7288] ;  /* 0x0072880402047984 */ /* 0x000e680008000000 */
[----:B------:R-:W2:Y:S01]  /*5c5e0*/  LDS.U8 R2, [R2+UR4+0x7380] ;  /* 0x0073800402027984 */ /* 0x000ea20008000000 */
[----:B------:R-:W-:-:S05]  /*5c5f0*/  LOP3.LUT R3, R3, 0x40, RZ, 0x3c, !PT ;  /* 0x0000004003037812 */ /* 0x000fca00078e3cff */
[----:B------:R-:W-:Y:S04]  /*5c600*/  LDS.U8 R5, [R3+UR4+0x7190] ;  /* 0x0071900403057984 */ /* 0x000fe80008000000 */
[----:B0-----:R-:W-:Y:S04]  /*5c610*/  STL [R1+0x18d8], R0 ;  /* 0x0018d80001007387 */ /* 0x001fe80000100800 */
[----:B------:R-:W0:Y:S04]  /*5c620*/  LDS.U8 R0, [R3+UR4] ;  /* 0x0000000403007984 */ /* 0x000e280008000000 */
        /* <DEDUP_REMOVED lines=503> */
[----:B------:R-:W0:Y:S04]  /*5e5a0*/  LDS.U8 R0, [R3+UR4+0x7098] ;  /* 0x0070980403007984 */ /* 0x000e280008000000 */
[----:B-1----:R1:W-:Y:S04]  /*5e5b0*/  STL [R1+0x1a98], R2 ;  /* 0x001a980201007387 */ /* 0x0023e80000100800 */
[----:B--2---:R-:W-:Y:S04]  /*5e5c0*/  STL [R1+0x1a94], R4 ;  /* 0x001a940401007387 */ /* 0x004fe80000100800 */
[----:B------:R-:W-:Y:S01]  /*5e5d0*/  LDS.U8 R4, [R3+UR4+0x7380] ;  /* 0x0073800403047984 */ /* 0x000fe20008000000 */
[----:B-1----:R-:W-:-:S04]  /*5e5e0*/  SHF.R.U32.HI R2, RZ, 0x2, R50 ;  /* 0x00000002ff027819 */ /* 0x002fc80000011632 */
[----:B------:R-:W-:Y:S01]  /*5e5f0*/  SGXT.U32 R2, R2, 0x3 ;  /* 0x000000030202781a */ /* 0x000fe20000000000 */
[----:B0-----:R0:W-:Y:S02]  /*5e600*/  STL [R1+0x1aa0], R0 ;  /* 0x001aa00001007387 */ /* 0x0011e40000100800 */
[----:B0-----:R-:W-:-:S05]  /*5e610*/  LOP3.LUT R0, R50, 0x3, RZ, 0xc0, !PT ;  /* 0x0000000332007812 */ /* 0x001fca00078ec0ff */
[----:B------:R-:W-:-:S05]  /*5e620*/  IMAD R0, R0, 0x420, RZ ;  /* 0x0000042000007824 */ /* 0x000fca00078e02ff */
[----:B------:R-:W-:Y:S02]  /*5e630*/  LOP3.LUT R0, R0, R2, RZ, 0xfc, !PT ;  /* 0x0000000200007212 */ /* 0x000fe400078efcff */
[----:B------:R-:W0:Y:S02]  /*5e640*/  LDS.U8 R2, [R3+UR4+0x7288] ;  /* 0x0072880403027984 */ /* 0x000e240008000000 */
[----:B------:R-:W-:Y:S02]  /*5e650*/  LOP3.LUT R0, R0, 0x60, RZ, 0x3c, !PT ;  /* 0x0000006000007812 */ /* 0x000fe400078e3cff */
[----:B------:R-:W-:Y:S04]  /*5e660*/  STL [R1+0x1a9c], R5 ;  /* 0x001a9c0501007387 */ /* 0x000fe80000100800 */
[----:B------:R-:W1:Y:S04]  /*5e670*/  LDS.U8 R3, [R0+UR4] ;  /* 0x0000000400037984 */ /* 0x000e680008000000 */
[----:B------:R-:W-:Y:S04]  /*5e680*/  LDS.U8 R10, [R0+UR4+0x6190] ;  /* 0x00619004000a7984 */ /* 0x000fe80008000000 */
[----:B------:R-:W-:Y:S04]  /*5e690*/  LDS.U8 R11, [R0+UR4+0x7198] ;  /* 0x00719804000b7984 */ /* 0x000fe80008000000 */
        /* <DEDUP_REMOVED lines=488> */
[----:B--2---:R2:W-:Y:S04]  /*60520*/  STL [R1+0x1c38], R4 ;  /* 0x001c380401007387 */ /* 0x0045e80000100800 */
[----:B------:R-:W3:Y:S04]  /*60530*/  LDL.LU R9, [R1+0x158] ;  /* 0x0001580001097983 */ /* 0x000ee80000300800 */
[----:B-1----:R1:W-:Y:S04]  /*60540*/  STL [R1+0x1c34], R3 ;  /* 0x001c340301007387 */ /* 0x0023e80000100800 */
[----:B------:R-:W4:Y:S04]  /*60550*/  LDL.LU R8, [R1+0x3a8] ;  /* 0x0003a80001087983 */ /* 0x000f280000300800 */
[----:B0-----:R-:W-:Y:S04]  /*60560*/  STL [R1+0x1c40], R2 ;  /* 0x001c400201007387 */ /* 0x001fe80000100800 */
[----:B------:R-:W0:Y:S04]  /*60570*/  LDS.U8 R2, [R0+UR4+0x6288] ;  /* 0x0062880400027984 */ /* 0x000e280008000000 */
[----:B------:R-:W4:Y:S04]  /*60580*/  LDL.LU R7, [R1+0x2d0] ;  /* 0x0002d00001077983 */ /* 0x000f280000300800 */
[----:B------:R-:W4:Y:S04]  /*60590*/  LDL.LU R6, [R1+0x3a4] ;  /* 0x0003a40001067983 */ /* 0x000f280000300800 */
[----:B------:R-:W4:Y:S04]  /*605a0*/  LDL.LU R5, [R1+0x13c] ;  /* 0x00013c0001057983 */ /* 0x000f280000300800 */
[----:B--2---:R-:W2:Y:S04]  /*605b0*/  LDL.LU R4, [R1+0x134] ;  /* 0x0001340001047983 */ /* 0x004ea80000300800 */
[----:B-1----:R-:W2:Y:S04]  /*605c0*/  LDL.LU R3, [R1+0x2d8] ;  /* 0x0002d80001037983 */ /* 0x002ea80000300800 */
[----:B------:R-:W2:Y:S04]  /*605d0*/  LDL.LU R38, [R1+0x128] ;  /* 0x0001280001267983 */ /* 0x000ea80000300800 */
[----:B------:R-:W2:Y:S04]  /*605e0*/  LDL.LU R40, [R1+0x110] ;  /* 0x0001100001287983 */ /* 0x000ea80000300800 */
[----:B------:R-:W2:Y:S04]  /*605f0*/  LDL.LU R32, [R1+0x10c] ;  /* 0x00010c0001207983 */ /* 0x000ea80000300800 */
[----:B------:R-:W-:Y:S04]  /*60600*/  STL [R1+0x1c3c], R10 ;  /* 0x001c3c0a01007387 */ /* 0x000fe80000100800 */
[----:B------:R-:W1:Y:S04]  /*60610*/  LDS.U8 R10, [R0+UR4+0x6380] ;  /* 0x00638004000a7984 */ /* 0x000e680008000000 */
[----:B------:R-:W2:Y:S04]  /*60620*/  LDL.LU R34, [R1+0x2e0] ;  /* 0x0002e00001227983 */ /* 0x000ea80000300800 */
[----:B0-----:R-:W-:Y:S04]  /*60630*/  STL [R1+0x1c48], R2 ;  /* 0x001c480201007387 */ /* 0x001fe80000100800 */
[----:B------:R-:W0:Y:S04]  /*60640*/  LDS.U8 R2, [R0+UR4+0x7090] ;  /* 0x0070900400027984 */ /* 0x000e280008000000 */
[----:B------:R-:W2:Y:S04]  /*60650*/  LDL.LU R36, [R1+0x108] ;  /* 0x0001080001247983 */ /* 0x000ea80000300800 */
[----:B------:R-:W2:Y:S04]  /*60660*/  LDL.LU R42, [R1+0xf8] ;  /* 0x0000f800012a7983 */ /* 0x000ea80000300800 */
[----:B------:R-:W2:Y:S04]  /*60670*/  LDL.LU R44, [R1+0xf4] ;  /* 0x0000f400012c7983 */ /* 0x000ea80000300800 */
[----:B-1----:R-:W-:Y:S04]  /*60680*/  STL [R1+0x1c44], R10 ;  /* 0x001c440a01007387 */ /* 0x002fe80000100800 */
[----:B------:R-:W1:Y:S04]  /*60690*/  LDS.U8 R10, [R0+UR4+0x7280] ;  /* 0x00728004000a7984 */ /* 0x000e680008000000 */
[----:B0-----:R-:W-:Y:S04]  /*606a0*/  STL [R1+0x1c50], R2 ;  /* 0x001c500201007387 */ /* 0x001fe80000100800 */
[----:B------:R-:W-:Y:S04]  /*606b0*/  STL [R1+0x1c4c], R11 ;  /* 0x001c4c0b01007387 */ /* 0x000fe80000100800 */
[----:B------:R-:W2:Y:S04]  /*606c0*/  LDL.LU R46, [R1+0x2c8] ;  /* 0x0002c800012e7983 */ /* 0x000ea80000300800 */
[----:B------:R-:W0:Y:S04]  /*606d0*/  LDS.U8 R2, [R0+UR4+0x7388] ;  /* 0x0073880400027984 */ /* 0x000e280008000000 */
[----:B------:R-:W0:Y:S04]  /*606e0*/  LDS.U8 R11, [R0+UR4+0x7098] ;  /* 0x00709804000b7984 */ /* 0x000e280008000000 */
[----:B-1----:R-:W-:Y:S04]  /*606f0*/  STL [R1+0x1c58], R10 ;  /* 0x001c580a01007387 */ /* 0x002fe80000100800 */
[----:B------:R-:W2:Y:S04]  /*60700*/  LDL.LU R48, [R1+0x1c8] ;  /* 0x0001c80001307983 */ /* 0x000ea80000300800 */
[----:B------:R-:W1:Y:S04]  /*60710*/  LDS.U8 R10, [R0+UR4+0x7190] ;  /* 0x00719004000a7984 */ /* 0x000e680008000000 */
[----:B0-----:R-:W-:Y:S04]  /*60720*/  STL [R1+0x1c54], R2 ;  /* 0x001c540201007387 */ /* 0x001fe80000100800 */
[----:B------:R-:W0:Y:S04]  /*60730*/  LDS.U8 R2, [R0+UR4+0x7288] ;  /* 0x0072880400027984 */ /* 0x000e280008000000 */
[----:B------:R-:W0:Y:S01]  /*60740*/  LDS.U8 R0, [R0+UR4+0x7380] ;  /* 0x0073800400007984 */ /* 0x000e220008000000 */
[----:B------:R-:W-:Y:S01]  /*60750*/  BAR.SYNC.DEFER_BLOCKING 0x0 ;  /* 0x0000000000007b1d */ /* 0x000fe20000010000 */
[----:B------:R-:W-:-:S05]  /*60760*/  LOP3.LUT R50, R50, 0x1f, RZ, 0xc0, !PT ;  /* 0x0000001f32327812 */ /* 0x000fca00078ec0ff */
[----:B------:R-:W-:Y:S04]  /*60770*/  STL [R1+0x1c60], R11 ;  /* 0x001c600b01007387 */ /* 0x000fe80000100800 */
[----:B-1----:R-:W-:Y:S04]  /*60780*/  STL [R1+0x1c5c], R10 ;  /* 0x001c5c0a01007387 */ /* 0x002fe80000100800 */
[----:B0-----:R0:W-:Y:S04]  /*60790*/  STL [R1+0x1c68], R2 ;  /* 0x001c680201007387 */ /* 0x0011e80000100800 */
[----:B0-----:R-:W2:Y:S04]  /*607a0*/  LDL.LU R2, [R1+0xe8] ;  /* 0x0000e80001027983 */ /* 0x001ea80000300800 */
[----:B------:R-:W-:Y:S04]  /*607b0*/  STL [R1+0x44c8], R0 ;  /* 0x0044c80001007387 */ /* 0x000fe80000100800 */
[----:B---3--:R-:W-:Y:S04]  /*607c0*/  STS.U8 [R50+UR4], R9 ;  /* 0x0000000932007988 */ /* 0x008fe80008000004 */
[----:B----4-:R-:W-:Y:S04]  /*607d0*/  STS.U8 [R50+UR4+0x20], R8 ;  /* 0x0000200832007988 */ /* 0x010fe80008000004 */
[----:B------:R-:W-:Y:S04]  /*607e0*/  STS.U8 [R50+UR4+0x40], R7 ;  /* 0x0000400732007988 */ /* 0x000fe80008000004 */
[----:B------:R-:W-:Y:S04]  /*607f0*/  STS.U8 [R50+UR4+0x60], R6 ;  /* 0x0000600632007988 */ /* 0x000fe80008000004 */
[----:B------:R-:W-:Y:S04]  /*60800*/  STS.U8 [R50+UR4+0x120], R5 ;  /* 0x0001200532007988 */ /* 0x000fe80008000004 */
[----:B--2---:R-:W-:Y:S04]  /*60810*/  STS.U8 [R50+UR4+0x100], R4 ;  /* 0x0001000432007988 */ /* 0x004fe80008000004 */
[----:B------:R-:W-:Y:S04]  /*60820*/  STS.U8 [R50+UR4+0x160], R3 ;  /* 0x0001600332007988 */ /* 0x000fe80008000004 */
[----:B------:R0:W-:Y:S04]  /*60830*/  STS.U8 [R50+UR4+0x140], R38 ;  /* 0x0001402632007988 */ /* 0x0001e80008000004 */
[----:B------:R1:W-:Y:S04]  /*60840*/  STS.U8 [R50+UR4+0x240], R40 ;  /* 0x0002402832007988 */ /* 0x0003e80008000004 */
[----:B------:R-:W-:Y:S04]  /*60850*/  STS.U8 [R50+UR4+0x260], R32 ;  /* 0x0002602032007988 */ /* 0x000fe80008000004 */
[----:B------:R-:W-:Y:S04]  /*60860*/  STS.U8 [R50+UR4+0x200], R34 ;  /* 0x0002002232007988 */ /* 0x000fe80008000004 */
[----:B0-----:R-:W2:Y:S04]  /*60870*/  LDL.LU R38, [R1+0xe4] ;  /* 0x0000e40001267983 */ /* 0x001ea80000300800 */
[----:B-1----:R-:W3:Y:S04]  /*60880*/  LDL.LU R40, [R1+0x2c0] ;  /* 0x0002c00001287983 */ /* 0x002ee80000300800 */
[----:B------:R-:W4:Y:S04]  /*60890*/  LDL.LU R0, [R1+0x1d0] ;  /* 0x0001d00001007983 */ /* 0x000f280000300800 */
[----:B------:R-:W4:Y:S04]  /*608a0*/  LDL.LU R17, [R1+0xd8] ;  /* 0x0000d80001117983 */ /* 0x000f280000300800 */
[----:B------:R-:W4:Y:S04]  /*608b0*/  LDL.LU R16, [R1+0xd4] ;  /* 0x0000d40001107983 */ /* 0x000f280000300800 */
[----:B------:R-:W-:Y:S04]  /*608c0*/  STS.U8 [R50+UR4+0x220], R36 ;  /* 0x0002202432007988 */ /* 0x000fe80008000004 */
        /* <DEDUP_REMOVED lines=18> */
[----:B------:R0:W-:Y:S04]  /*609f0*/  STS.U8 [R50+UR4+0x300], R48 ;  /* 0x0003003032007988 */ /* 0x0001e80008000004 */
[----:B------:R-:W4:Y:S04]  /*60a00*/  LDL.LU R3, [R1+0x94] ;  /* 0x0000940001037983 */ /* 0x000f280000300800 */
[----:B0-----:R-:W4:Y:S04]  /*60a10*/  LDL.LU R48, [R1+0x328] ;  /* 0x0003280001307983 */ /* 0x001f280000300800 */
[----:B------:R0:W-:Y:S04]  /*60a20*/  STS.U8 [R50+UR4+0x400], R2 ;  /* 0x0004000232007988 */ /* 0x0001e80008000004 */
[----:B0-----:R-:W4:Y:S04]  /*60a30*/  LDL.LU R2, [R1+0x218] ;  /* 0x0002180001027983 */ /* 0x001f280000300800 */
[----:B------:R-:W4:Y:S04]  /*60a40*/  LDL.LU R32, [R1+0x88] ;  /* 0x0000880001207983 */ /* 0x000f280000300800 */
[----:B------:R-:W4:Y:S04]  /*60a50*/  LDL.LU R34, [R1+0x84] ;  /* 0x0000840001227983 */ /* 0x000f280000300800 */
[----:B------:R-:W4:Y:S04]  /*60a60*/  LDL.LU R36, [R1+0x330] ;  /* 0x0003300001247983 */ /* 0x000f280000300800 */
[----:B--2---:R0:W-:Y:S04]  /*60a70*/  STS.U8 [R50+UR4+0x420], R38 ;  /* 0x0004202632007988 */ /* 0x0041e80008000004 */
[----:B---3--:R1:W-:Y:S04]  /*60a80*/  STS.U8 [R50+UR4+0x440], R40 ;  /* 0x0004402832007988 */ /* 0x0083e80008000004 */
[----:B----4-:R-:W-:Y:S04]  /*60a90*/  STS.U8 [R50+UR4+0x460], R0 ;  /* 0x0004600032007988 */ /* 0x010fe80008000004 */
[----:B------:R-:W-:Y:S04]  /*60aa0*/  STS.U8 [R50+UR4+0x520], R17 ;  /* 0x0005201132007988 */ /* 0x000fe80008000004 */
[----:B------:R-:W-:Y:S04]  /*60ab0*/  STS.U8 [R50+UR4+0x500], R16 ;  /* 0x0005001032007988 */ /* 0x000fe80008000004 */
[----:B0-----:R-:W2:Y:S04]  /*60ac0*/  LDL.LU R38, [R1+0x220] ;  /* 0x0002200001267983 */ /* 0x001ea80000300800 */
[----:B-1----:R-:W3:Y:S04]  /*60ad0*/  LDL.LU R40, [R1+0x78] ;  /* 0x0000780001287983 */ /* 0x002ee80000300800 */
[----:B------:R0:W-:Y:S04]  /*60ae0*/  STS.U8 [R50+UR4+0x560], R42 ;  /* 0x0005602a32007988 */ /* 0x0001e80008000004 */
[----:B------:R1:W-:Y:S04]  /*60af0*/  STS.U8 [R50+UR4+0x540], R44 ;  /* 0x0005402c32007988 */ /* 0x0003e80008000004 */
[----:B------:R-:W-:Y:S04]  /*60b00*/  STS.U8 [R50+UR4+0x640], R15 ;  /* 0x0006400f32007988 */ /* 0x000fe80008000004 */
[----:B------:R-:W-:Y:S04]  /*60b10*/  STS.U8 [R50+UR4+0x660], R14 ;  /* 0x0006600e32007988 */ /* 0x000fe80008000004 */
[----:B------:R-:W-:Y:S04]  /*60b20*/  STS.U8 [R50+UR4+0x600], R13 ;  /* 0x0006000d32007988 */ /* 0x000fe80008000004 */
[----:B------:R-:W-:Y:S04]  /*60b30*/  STS.U8 [R50+UR4+0x620], R12 ;  /* 0x0006200c32007988 */ /* 0x000fe80008000004 */
[----:B0-----:R-:W4:Y:S04]  /*60b40*/  LDL.LU R42, [R1+0x74] ;  /* 0x00007400012a7983 */ /* 0x001f280000300800 */
[----:B-1----:R-:W4:Y:S04]  /*60b50*/  LDL.LU R44, [R1+0x338] ;  /* 0x00033800012c7983 */ /* 0x002f280000300800 */
[----:B------:R0:W-:Y:S04]  /*60b60*/  STS.U8 [R50+UR4+0x760], R46 ;  /* 0x0007602e32007988 */ /* 0x0001e80008000004 */
        /* <DEDUP_REMOVED lines=9> */
[----:B0-----:R-:W4:Y:S04]  /*60c00*/  LDL.LU R46, [R1+0x228] ;  /* 0x00022800012e7983 */ /* 0x001f280000300800 */
[----:B------:R0:W-:Y:S04]  /*60c10*/  STS.U8 [R50+UR4+0x960], R48 ;  /* 0x0009603032007988 */ /* 0x0001e80008000004 */
[----:B0-----:R-:W4:Y:S04]  /*60c20*/  LDL.LU R48, [R1+0x68] ;  /* 0x0000680001307983 */ /* 0x001f280000300800 */
[----:B------:R0:W-:Y:S04]  /*60c30*/  STS.U8 [R50+UR4+0x940], R2 ;  /* 0x0009400232007988 */ /* 0x0001e80008000004 */
[----:B------:R-:W-:Y:S04]  /*60c40*/  STS.U8 [R50+UR4+0xa40], R32 ;  /* 0x000a402032007988 */ /* 0x000fe80008000004 */
[----:B------:R-:W-:Y:S04]  /*60c50*/  STS.U8 [R50+UR4+0xa60], R34 ;  /* 0x000a602232007988 */ /* 0x000fe80008000004 */
[----:B------:R-:W-:Y:S04]  /*60c60*/  STS.U8 [R50+UR4+0xa00], R36 ;  /* 0x000a002432007988 */ /* 0x000fe80008000004 */
[----:B0-----:R-:W4:Y:S04]  /*60c70*/  LDL.LU R2, [R1+0x64] ;  /* 0x0000640001027983 */ /* 0x001f280000300800 */
[----:B------:R-:W4:Y:S04]  /*60c80*/  LDL.LU R17, [R1+0x340] ;  /* 0x0003400001117983 */ /* 0x000f280000300800 */
[----:B------:R-:W4:Y:S04]  /*60c90*/  LDL.LU R16, [R1+0x230] ;  /* 0x0002300001107983 */ /* 0x000f280000300800 */
[----:B------:R-:W4:Y:S04]  /*60ca0*/  LDL.LU R15, [R1+0x58] ;  /* 0x00005800010f7983 */ /* 0x000f280000300800 */
[----:B------:R-:W4:Y:S04]  /*60cb0*/  LDL.LU R0, [R1+0x54] ;  /* 0x0000540001007983 */ /* 0x000f280000300800 */
[----:B--2---:R-:W-:Y:S04]  /*60cc0*/  STS.U8 [R50+UR4+0xa20], R38 ;  /* 0x000a202632007988 */ /* 0x004fe80008000004 */
[----:B---3--:R0:W-:Y:S04]  /*60cd0*/  STS.U8 [R50+UR4+0xb60], R40 ;  /* 0x000b602832007988 */ /* 0x0081e80008000004 */
[----:B0-----:R-:W2:Y:S04]  /*60ce0*/  LDL.LU R40, [R1+0x348] ;  /* 0x0003480001287983 */ /* 0x001ea80000300800 */
        /* <DEDUP_REMOVED lines=16> */
[----:B0-----:R-:W4:Y:S04]  /*60df0*/  LDL.LU R42, [R1+0x14] ;  /* 0x00001400012a7983 */ /* 0x001f280000300800 */
[----:B-1----:R-:W4:Y:S04]  /*60e00*/  LDL.LU R44, [R1+0x378] ;  /* 0x00037800012c7983 */ /* 0x002f280000300800 */
[----:B------:R-:W4:Y:S04]  /*60e10*/  LDL.LU R34, [R1+0x258] ;  /* 0x0002580001227983 */ /* 0x000f280000300800 */
[----:B------:R-:W4:Y:S04]  /*60e20*/  LDL.LU R38, [R1+0x8] ;  /* 0x0000080001267983 */ /* 0x000f280000300800 */
[----:B------:R0:W-:Y:S04]  /*60e30*/  STS.U8 [R50+UR4+0xb00], R46 ;  /* 0x000b002e32007988 */ /* 0x0001e80008000004 */
[----:B0-----:R-:W4:Y:S04]  /*60e40*/  LDL.LU R46, [R1+0x4] ;  /* 0x00000400012e7983 */ /* 0x001f280000300800 */
[----:B------:R0:W-:Y:S04]  /*60e50*/  STS.U8 [R50+UR4+0xc00], R48 ;  /* 0x000c003032007988 */ /* 0x0001e80008000004 */
[----:B0-----:R-:W4:Y:S04]  /*60e60*/  LDL.LU R48, [R1+0x388] ;  /* 0x0003880001307983 */ /* 0x001f280000300800 */
[----:B------:R0:W-:Y:S04]  /*60e70*/  STS.U8 [R50+UR4+0xc20], R2 ;  /* 0x000c200232007988 */ /* 0x0001e80008000004 */
[----:B------:R1:W-:Y:S04]  /*60e80*/  STS.U8 [R50+UR4+0xc40], R17 ;  /* 0x000c401132007988 */ /* 0x0003e80008000004 */
[----:B------:R1:W-:Y:S04]  /*60e90*/  STS.U8 [R50+UR4+0xc60], R16 ;  /* 0x000c601032007988 */ /* 0x0003e80008000004 */
[----:B------:R1:W-:Y:S04]  /*60ea0*/  STS.U8 [R50+UR4+0xd20], R15 ;  /* 0x000d200f32007988 */ /* 0x0003e80008000004 */
[----:B------:R-:W-:Y:S04]  /*60eb0*/  STS.U8 [R50+UR4+0xd00], R0 ;  /* 0x000d000032007988 */ /* 0x000fe80008000004 */
[----:B0-----:R-:W4:Y:S04]  /*60ec0*/  LDL.LU R2, [R1+0x260] ;  /* 0x0002600001027983 */ /* 0x001f280000300800 */
[----:B-1----:R-:W4:Y:S04]  /*60ed0*/  LDL.LU R17, [R1+0x5640] ;  /* 0x0056400001117983 */ /* 0x002f280000300800 */
[----:B------:R-:W4:Y:S04]  /*60ee0*/  LDL.LU R16, [R1+0x563c] ;  /* 0x00563c0001107983 */ /* 0x000f280000300800 */
[----:B------:R-:W4:Y:S04]  /*60ef0*/  LDL.LU R15, [R1+0x5638] ;  /* 0x00563800010f7983 */ /* 0x000f280000300800 */
[----:B--2---:R0:W-:Y:S04]  /*60f00*/  STS.U8 [R50+UR4+0xd60], R40 ;  /* 0x000d602832007988 */ /* 0x0041e80008000004 */
[----:B---3--:R1:W-:Y:S04]  /*60f10*/  STS.U8 [R50+UR4+0xd40], R14 ;  /* 0x000d400e32007988 */ /* 0x0083e80008000004 */
[----:B------:R2:W-:Y:S04]  /*60f20*/  STS.U8 [R50+UR4+0xe40], R13 ;  /* 0x000e400d32007988 */ /* 0x0005e80008000004 */
[----:B------:R3:W-:Y:S04]  /*60f30*/  STS.U8 [R50+UR4+0xe60], R12 ;  /* 0x000e600c32007988 */ /* 0x0007e80008000004 */
[----:B------:R3:W-:Y:S04]  /*60f40*/  STS.U8 [R50+UR4+0xe00], R11 ;  /* 0x000e000b32007988 */ /* 0x0007e80008000004 */
[----:B------:R3:W-:Y:S04]  /*60f50*/  STS.U8 [R50+UR4+0xe20], R36 ;  /* 0x000e202432007988 */ /* 0x0007e80008000004 */
[----:B0-----:R-:W4:Y:S04]  /*60f60*/  LDL.LU R40, [R1+0x394] ;  /* 0x0003940001287983 */ /* 0x001f280000300800 */
[----:B------:R-:W4:Y:S04]  /*60f70*/  LDL.LU R0, [R1+0x268] ;  /* 0x0002680001007983 */ /* 0x000f280000300800 */
[----:B-1----:R-:W4:Y:S04]  /*60f80*/  LDL.LU R14, [R1+0x5634] ;  /* 0x00563400010e7983 */ /* 0x002f280000300800 */
[----:B--2---:R-:W2:Y:S04]  /*60f90*/  LDL.LU R13, [R1+0x5630] ;  /* 0x00563000010d7983 */ /* 0x004ea80000300800 */
[----:B---3--:R-:W3:Y:S04]  /*60fa0*/  LDL.LU R12, [R1+0x562c] ;  /* 0x00562c00010c7983 */ /* 0x008ee80000300800 */
[----:B------:R-:W2:Y:S04]  /*60fb0*/  LDL.LU R11, [R1+0x5628] ;  /* 0x00562800010b7983 */ /* 0x000ea80000300800 */
[----:B------:R-:W3:Y:S04]  /*60fc0*/  LDL.LU R36, [R1+0x39c] ;  /* 0x00039c0001247983 */ /* 0x000ee80000300800 */
        /* <DEDUP_REMOVED lines=11> */
[----:B------:R-:W2:Y:S04]  /*61080*/  LDL.LU R5, [R1+0x5610] ;  /* 0x0056100001057983 */ /* 0x000ea80000300800 */
[----:B------:R0:W-:Y:S04]  /*61090*/  STS.U8 [R50+UR4+0x1040], R4 ;  /* 0x0010400432007988 */ /* 0x0001e80008000004 */
[----:B------:R1:W-:Y:S04]  /*610a0*/  STS.U8 [R50+UR4+0x1060], R3 ;  /* 0x0010600332007988 */ /* 0x0003e80008000004 */
[----:B------:R1:W-:Y:S04]  /*610b0*/  STS.U8 [R50+UR4+0x1120], R32 ;  /* 0x0011202032007988 */ /* 0x0003e80008000004 */
[----:B----4-:R4:W-:Y:S04]  /*610c0*/  STS.U8 [R50+UR4+0x1100], R42 ;  /* 0x0011002a32007988 */ /* 0x0109e80008000004 */
[----:B------:R4:W-:Y:S04]  /*610d0*/  STS.U8 [R50+UR4+0x1160], R44 ;  /* 0x0011602c32007988 */ /* 0x0009e80008000004 */
[----:B------:R4:W-:Y:S04]  /*610e0*/  STS.U8 [R50+UR4+0x1140], R34 ;  /* 0x0011402232007988 */ /* 0x0009e80008000004 */
[----:B0-----:R-:W2:Y:S04]  /*610f0*/  LDL.LU R4, [R1+0x560c] ;  /* 0x00560c0001047983 */ /* 0x001ea80000300800 */
[----:B-1----:R-:W2:Y:S04]  /*61100*/  LDL.LU R3, [R1+0x5608] ;  /* 0x0056080001037983 */ /* 0x002ea80000300800 */
[----:B------:R-:W2:Y:S04]  /*61110*/  LDL.LU R32, [R1+0x5604] ;  /* 0x0056040001207983 */ /* 0x000ea80000300800 */
[----:B----4-:R-:W4:Y:S04]  /*61120*/  LDL.LU R42, [R1+0x2b4] ;  /* 0x0002b400012a7983 */ /* 0x010f280000300800 */
[----:B------:R-:W4:Y:S04]  /*61130*/  LDL.LU R44, [R1+0x280] ;  /* 0x00028000012c7983 */ /* 0x000f280000300800 */
[----:B------:R-:W4:Y:S04]  /*61140*/  LDL.LU R34, [R1+0x5600] ;  /* 0x0056000001227983 */ /* 0x000f280000300800 */
[----:B------:R0:W-:Y:S04]  /*61150*/  STS.U8 [R50+UR4+0x1240], R38 ;  /* 0x0012402632007988 */ /* 0x0001e80008000004 */
[----:B0-----:R-:W3:Y:S04]  /*61160*/  LDL.LU R38, [R1+0x55fc] ;  /* 0x0055fc0001267983 */ /* 0x001ee80000300800 */
[----:B------:R0:W-:Y:S04]  /*61170*/  STS.U8 [R50+UR4+0x1260], R46 ;  /* 0x0012602e32007988 */ /* 0x0001e80008000004 */
[----:B0-----:R-:W2:Y:S04]  /*61180*/  LDL.LU R46, [R1+0x55f8] ;  /* 0x0055f800012e7983 */ /* 0x001ea80000300800 */
[----:B------:R0:W-:Y:S04]  /*61190*/  STS.U8 [R50+UR4+0x1200], R48 ;  /* 0x0012003032007988 */ /* 0x0001e80008000004 */
[----:B0-----:R-:W4:Y:S04]  /*611a0*/  LDL.LU R48, [R1+0x55f4] ;  /* 0x0055f40001307983 */ /* 0x001f280000300800 */
[----:B------:R0:W-:Y:S04]  /*611b0*/  STS.U8 [R50+UR4+0x1220], R2 ;  /* 0x0012200232007988 */ /* 0x0001e80008000004 */
[----:B0-----:R-:W3:Y:S04]  /*611c0*/  LDL.LU R2, [R1+0x288] ;  /* 0x0002880001027983 */ /* 0x001ee80000300800 */
[----:B----4-:R0:W-:Y:S04]  /*611d0*/  STS.U8 [R50+UR4+0x1360], R48 ;  /* 0x0013603032007988 */ /* 0x0101e80008000004 */
[----:B--2---:R1:W-:Y:S04]  /*611e0*/  STS.U8 [R50+UR4+0x1340], R46 ;  /* 0x0013402e32007988 */ /* 0x0043e80008000004 */
[----:B------:R2:W-:Y:S04]  /*611f0*/  STS.U8 [R50+UR4+0x1320], R40 ;  /* 0x0013202832007988 */ /* 0x0005e80008000004 */
[----:B0-----:R-:W4:Y:S04]  /*61200*/  LDL.LU R48, [R1+0x270] ;  /* 0x0002700001307983 */ /* 0x001f280000300800 */
[----:B-1----:R-:W4:Y:S04]  /*61210*/  LDL.LU R46, [R1+0x2ac] ;  /* 0x0002ac00012e7983 */ /* 0x002f280000300800 */
[----:B--2---:R-:W2:Y:S04]  /*61220*/  LDL.LU R40, [R1+0x55f0] ;  /* 0x0055f00001287983 */ /* 0x004ea80000300800 */
[----:B------:R0:W-:Y:S04]  /*61230*/  STS.U8 [R50+UR4+0x1300], R0 ;  /* 0x0013000032007988 */ /* 0x0001e80008000004 */
[----:B0-----:R-:W4:Y:S04]  /*61240*/  LDL.LU R0, [R1+0x298] ;  /* 0x0002980001007983 */ /* 0x001f280000300800 */
[----:B--2---:R0:W-:Y:S04]  /*61250*/  STS.U8 [R50+UR4+0x1400], R40 ;  /* 0x0014002832007988 */ /* 0x0041e80008000004 */
[----:B---3--:R1:W-:Y:S04]  /*61260*/  STS.U8 [R50+UR4+0x1420], R38 ;  /* 0x0014202632007988 */ /* 0x0083e80008000004 */
[----:B0-----:R-:W2:Y:S04]  /*61270*/  LDL.LU R40, [R1+0x278] ;  /* 0x0002780001287983 */ /* 0x001ea80000300800 */
[----:B-1----:R-:W3:Y:S04]  /*61280*/  LDL.LU R38, [R1+0x2bc] ;  /* 0x0002bc0001267983 */ /* 0x002ee80000300800 */
[----:B------:R0:W-:Y:S04]  /*61290*/  STS.U8 [R50+UR4+0x1440], R36 ;  /* 0x0014402432007988 */ /* 0x0001e80008000004 */
[----:B----4-:R1:W-:Y:S04]  /*612a0*/  STS.U8 [R50+UR4+0x1460], R48 ;  /* 0x0014603032007988 */ /* 0x0103e80008000004 */
[----:B------:R-:W-:Y:S04]  /*612b0*/  STS.U8 [R50+UR4+0x1520], R32 ;  /* 0x0015202032007988 */ /* 0x000fe80008000004 */
[----:B------:R4:W-:Y:S04]  /*612c0*/  STS.U8 [R50+UR4+0x1500], R3 ;  /* 0x0015000332007988 */ /* 0x0009e80008000004 */
[----:B0-----:R-:W2:Y:S04]  /*612d0*/  LDL.LU R36, [R1+0x55ec] ;  /* 0x0055ec0001247983 */ /* 0x001ea80000300800 */
[----:B-1----:R-:W2:Y:S04]  /*612e0*/  LDL.LU R48, [R1+0x1b8] ;  /* 0x0001b80001307983 */ /* 0x002ea80000300800 */
[----:B----4-:R-:W4:Y:S04]  /*612f0*/  LDL.LU R3, [R1+0x1bc] ;  /* 0x0001bc0001037983 */ /* 0x010f280000300800 */
[----:B------:R-:W4:Y:S04]  /*61300*/  LDL.LU R32, [R1+0x1ac] ;  /* 0x0001ac0001207983 */ /* 0x000f280000300800 */
[----:B---3--:R0:W-:Y:S04]  /*61310*/  STS.U8 [R50+UR4+0x1560], R38 ;  /* 0x0015602632007988 */ /* 0x0081e80008000004 */
[----:B--2---:R1:W-:Y:S04]  /*61320*/  STS.U8 [R50+UR4+0x1540], R40 ;  /* 0x0015402832007988 */ /* 0x0043e80008000004 */
[----:B0-----:R-:W2:Y:S01]  /*61330*/  LDL.LU R38, [R1+0x1a8] ;  /* 0x0001a80001267983 */ /* 0x001ea20000300800 */
[----:B-1----:R-:W0:Y:S03]  /*61340*/  S2R R40, SR_TID.X ;  /* 0x0000000000287919 */ /* 0x002e260000002100 */
[----:B------:R1:W-:Y:S04]  /*61350*/  STS.U8 [R50+UR4+0x1640], R6 ;  /* 0x0016400632007988 */ /* 0x0003e80008000004 */
[----:B------:R3:W-:Y:S04]  /*61360*/  STS.U8 [R50+UR4+0x1660], R7 ;  /* 0x0016600732007988 */ /* 0x0007e80008000004 */
[----:B------:R4:W-:Y:S04]  /*61370*/  STS.U8 [R50+UR4+0x1600], R42 ;  /* 0x0016002a32007988 */ /* 0x0009e80008000004 */
[----:B------:R4:W-:Y:S04]  /*61380*/  STS.U8 [R50+UR4+0x1620], R44 ;  /* 0x0016202c32007988 */ /* 0x0009e80008000004 */
[----:B------:R0:W-:Y:S04]  /*61390*/  STS.U8 [R50+UR4+0x1760], R10 ;  /* 0x0017600a32007988 */ /* 0x0001e80008000004 */
[----:B-1----:R-:W2:Y:S04]  /*613a0*/  LDL.LU R6, [R1+0x29c] ;  /* 0x00029c0001067983 */ /* 0x002ea80000300800 */
[----:B---3--:R-:W3:Y:S04]  /*613b0*/  LDL.LU R7, [R1+0x290] ;  /* 0x0002900001077983 */ /* 0x008ee80000300800 */
[----:B----4-:R-:W4:Y:S04]  /*613c0*/  LDL.LU R42, [R1+0x55e8] ;  /* 0x0055e800012a7983 */ /* 0x010f280000300800 */
[----:B------:R-:W4:Y:S04]  /*613d0*/  LDL.LU R44, [R1+0x55e4] ;  /* 0x0055e400012c7983 */ /* 0x000f280000300800 */
[----:B0-----:R-:W4:Y:S01]  /*613e0*/  LDL.LU R50, [R1+0x55e0] ;  /* 0x0055e00001327983 */ /* 0x001f220000300800 */
[----:B------:R-:W-:-:S05]  /*613f0*/  LOP3.LUT R10, R40, 0x1f, RZ, 0xc0, !PT ;  /* 0x0000001f280a7812 */ /* 0x000fca00078ec0ff */
[----:B------:R0:W-:Y:S04]  /*61400*/  STS.U8 [R10+UR4+0x1740], R11 ;  /* 0x0017400b0a007988 */ /* 0x0001e80008000004 */
[----:B0-----:R-:W2:Y:S04]  /*61410*/  LDL.LU R11, [R1+0x2a4] ;  /* 0x0002a400010b7983 */ /* 0x001ea80000300800 */
[----:B------:R-:W4:Y:S04]  /*61420*/  LDL.LU R40, [R1+0x19c] ;  /* 0x00019c0001287983 */ /* 0x000f280000300800 */
[----:B------:R0:W-:Y:S04]  /*61430*/  STS.U8 [R10+UR4+0x1720], R46 ;  /* 0x0017202e0a007988 */ /* 0x0001e80008000004 */
[----:B------:R1:W-:Y:S04]  /*61440*/  STS.U8 [R10+UR4+0x1700], R2 ;  /* 0x001700020a007988 */ /* 0x0003e80008000004 */
[----:B------:R-:W-:Y:S04]  /*61450*/  STS.U8 [R10+UR4+0x1800], R14 ;  /* 0x0018000e0a007988 */ /* 0x000fe80008000004 */
[----:B------:R-:W-:Y:S04]  /*61460*/  STS.U8 [R10+UR4+0x1820], R15 ;  /* 0x0018200f0a007988 */ /* 0x000fe80008000004 */
[----:B0-----:R-:W4:Y:S04]  /*61470*/  LDL.LU R46, [R1+0x198] ;  /* 0x00019800012e7983 */ /* 0x001f280000300800 */
[----:B-1----:R-:W4:Y:S04]  /*61480*/  LDL.LU R2, [R1+0x55dc] ;  /* 0x0055dc0001027983 */ /* 0x002f280000300800 */
[----:B--2---:R-:W-:Y:S04]  /*61490*/  STS.U8 [R10+UR4+0x1840], R11 ;  /* 0x0018400b0a007988 */ /* 0x004fe80008000004 */
[----:B---3--:R0:W-:Y:S04]  /*614a0*/  STS.U8 [R10+UR4+0x1860], R7 ;  /* 0x001860070a007988 */ /* 0x0081e80008000004 */
[----:B------:R-:W-:Y:S04]  /*614b0*/  STS.U8 [R10+UR4+0x1920], R18 ;  /* 0x001920120a007988 */ /* 0x000fe80008000004 */
[----:B------:R-:W-:Y:S04]  /*614c0*/  STS.U8 [R10+UR4+0x1900], R19 ;  /* 0x001900130a007988 */ /* 0x000fe80008000004 */
[----:B------:R-:W-:Y:S04]  /*614d0*/  STS.U8 [R10+UR4+0x1960], R6 ;  /* 0x001960060a007988 */ /* 0x000fe80008000004 */
[----:B------:R1:W-:Y:S04]  /*614e0*/  STS.U8 [R10+UR4+0x1940], R0 ;  /* 0x001940000a007988 */ /* 0x0003e80008000004 */
[----:B0-----:R-:W2:Y:S04]  /*614f0*/  LDL.LU R7, [R1+0x18c] ;  /* 0x00018c0001077983 */ /* 0x001ea80000300800 */
[----:B-1----:R-:W3:Y:S04]  /*61500*/  LDL.LU R0, [R1+0x188] ;  /* 0x0001880001007983 */ /* 0x002ee80000300800 */
[----:B------:R-:W-:Y:S04]  /*61510*/  STS.U8 [R10+UR4+0x1a40], R22 ;  /* 0x001a40160a007988 */ /* 0x000fe80008000004 */
[----:B------:R-:W-:Y:S04]  /*61520*/  STS.U8 [R10+UR4+0x1a60], R23 ;  /* 0x001a60170a007988 */ /* 0x000fe80008000004 */
[----:B------:R0:W-:Y:S04]  /*61530*/  STS.U8 [R10+UR4+0x1a00], R3 ;  /* 0x001a00030a007988 */ /* 0x0001e80008000004 */
[----:B------:R-:W3:Y:S01]  /*61540*/  LDL.LU R6, [R1+0x17c] ;  /* 0x00017c0001067983 */ /* 0x000ee20000300800 */
[----:B0-----:R-:W0:Y:S03]  /*61550*/  S2R R3, SR_TID.X ;  /* 0x0000000000037919 */ /* 0x001e260000002100 */
[----:B------:R1:W-:Y:S04]  /*61560*/  STS.U8 [R10+UR4+0x1a20], R48 ;  /* 0x001a20300a007988 */ /* 0x0003e80008000004 */
[----:B------:R-:W-:Y:S04]  /*61570*/  STS.U8 [R10+UR4+0x1b60], R26 ;  /* 0x001b601a0a007988 */ /* 0x000fe80008000004 */
[----:B------:R0:W-:Y:S04]  /*61580*/  STS.U8 [R10+UR4+0x1b40], R27 ;  /* 0x001b401b0a007988 */ /* 0x0001e80008000004 */
[----:B-1----:R-:W3:Y:S01]  /*61590*/  LDL.LU R48, [R1+0x178] ;  /* 0x0001780001307983 */ /* 0x002ee20000300800 */
[----:B0-----:R-:W-:-:S03]  /*615a0*/  LOP3.LUT R27, R3, 0x1f, RZ, 0xc0, !PT ;  /* 0x0000001f031b7812 */ /* 0x001fc600078ec0ff */
[----:B------:R-:W3:Y:S04]  /*615b0*/  LDL.LU R3, [R1+0x16c] ;  /* 0x00016c0001037983 */ /* 0x000ee80000300800 */
[----:B------:R-:W3:Y:S04]  /*615c0*/  LDL.LU R26, [R1+0x168] ;  /* 0x00016800011a7983 */ /* 0x000ee80000300800 */
[----:B------:R-:W3:Y:S04]  /*615d0*/  LDL.LU R23, [R1+0x154] ;  /* 0x0001540001177983 */ /* 0x000ee80000300800 */
[----:B------:R-:W3:Y:S04]  /*615e0*/  LDL.LU R14, [R1+0x150] ;  /* 0x00015000010e7983 */ /* 0x000ee80000300800 */
[----:B------:R0:W-:Y:S04]  /*615f0*/  STS.U8 [R27+UR4+0x1b20], R32 ;  /* 0x001b20201b007988 */ /* 0x0001e80008000004 */
[----:B0-----:R-:W3:Y:S04]  /*61600*/  LDL.LU R32, [R1+0x2d4] ;  /* 0x0002d40001207983 */ /* 0x001ee80000300800 */
[----:B------:R-:W3:Y:S04]  /*61610*/  LDL.LU R22, [R1+0x144] ;  /* 0x0001440001167983 */ /* 0x000ee80000300800 */
[----:B------:R0:W-:Y:S04]  /*61620*/  STS.U8 [R27+UR4+0x1b00], R38 ;  /* 0x001b00261b007988 */ /* 0x0001e80008000004 */
[----:B------:R-:W3:Y:S04]  /*61630*/  LDL.LU R19, [R1+0x124] ;  /* 0x0001240001137983 */ /* 0x000ee80000300800 */
[----:B------:R-:W-:Y:S04]  /*61640*/  STS.U8 [R27+UR4+0x1c00], R33 ;  /* 0x001c00211b007988 */ /* 0x000fe80008000004 */
[----:B------:R-:W3:Y:S04]  /*61650*/  LDL.LU R18, [R1+0x118] ;  /* 0x0001180001127983 */ /* 0x000ee80000300800 */
[----:B------:R-:W-:Y:S04]  /*61660*/  STS.U8 [R27+UR4+0x1c20], R35 ;  /* 0x001c20231b007988 */ /* 0x000fe80008000004 */
[----:B------:R-:W3:Y:S04]  /*61670*/  LDL.LU R15, [R1+0x2dc] ;  /* 0x0002dc00010f7983 */ /* 0x000ee80000300800 */
[----:B----4-:R1:W-:Y:S04]  /*61680*/  STS.U8 [R27+UR4+0x1c40], R40 ;  /* 0x001c40281b007988 */ /* 0x0103e80008000004 */
[----:B0-----:R-:W4:Y:S04]  /*61690*/  LDL.LU R38, [R1+0x114] ;  /* 0x0001140001267983 */ /* 0x001f280000300800 */
[----:B-1----:R-:W4:Y:S04]  /*616a0*/  LDL.LU R40, [R1+0x104] ;  /* 0x0001040001287983 */ /* 0x002f280000300800 */
[----:B------:R0:W-:Y:S04]  /*616b0*/  STS.U8 [R27+UR4+0x1c60], R46 ;  /* 0x001c602e1b007988 */ /* 0x0001e80008000004 */
[----:B------:R-:W-:Y:S04]  /*616c0*/  STS.U8 [R27+UR4+0x1d20], R41 ;  /* 0x001d20291b007988 */ /* 0x000fe80008000004 */
[----:B------:R-:W-:Y:S04]  /*616d0*/  STS.U8 [R27+UR4+0x1d00], R43 ;  /* 0x001d002b1b007988 */ /* 0x000fe80008000004 */
[----:B0-----:R-:W4:Y:S04]  /*616e0*/  LDL.LU R46, [R1+0x100] ;  /* 0x00010000012e7983 */ /* 0x001f280000300800 */
[----:B------:R-:W4:Y:S04]  /*616f0*/  LDL.LU R11, [R1+0x2cc] ;  /* 0x0002cc00010b7983 */ /* 0x000f280000300800 */
[----:B--2---:R-:W-:Y:S04]  /*61700*/  STS.U8 [R27+UR4+0x1d60], R7 ;  /* 0x001d60071b007988 */ /* 0x004fe80008000004 */
[----:B---3--:R0:W-:Y:S04]  /*61710*/  STS.U8 [R27+UR4+0x1d40], R0 ;  /* 0x001d40001b007988 */ /* 0x0081e80008000004 */
[----:B0-----:R-:W2:Y:S04]  /*61720*/  LDL.LU R0, [R1+0xfc] ;  /* 0x0000fc0001007983 */ /* 0x001ea80000300800 */
[----:B------:R-:W-:Y:S04]  /*61730*/  STS.U8 [R27+UR4+0x1e40], R49 ;  /* 0x001e40311b007988 */ /* 0x000fe80008000004 */
[----:B------:R-:W-:Y:S04]  /*61740*/  STS.U8 [R27+UR4+0x1e60], R51 ;  /* 0x001e60331b007988 */ /* 0x000fe80008000004 */
[----:B------:R0:W-:Y:S04]  /*61750*/  STS.U8 [R27+UR4+0x1e00], R6 ;  /* 0x001e00061b007988 */ /* 0x0001e80008000004 */
[----:B------:R-:W3:Y:S04]  /*61760*/  LDL.LU R10, [R1+0xf0] ;  /* 0x0000f000010a7983 */ /* 0x000ee80000300800 */
[----:B------:R-:W3:Y:S04]  /*61770*/  LDL.LU R7, [R1+0xec] ;  /* 0x0000ec0001077983 */ /* 0x000ee80000300800 */
[----:B0-----:R-:W3:Y:S04]  /*61780*/  LDL.LU R6, [R1+0x2c4] ;  /* 0x0002c40001067983 */ /* 0x001ee80000300800 */
[----:B------:R0:W-:Y:S04]  /*61790*/  STS.U8 [R27+UR4+0x1e20], R48 ;  /* 0x001e20301b007988 */ /* 0x0001e80008000004 */
[----:B------:R-:W-:Y:S04]  /*617a0*/  STS.U8 [R27+UR4+0x1f60], R55 ;  /* 0x001f60371b007988 */ /* 0x000fe80008000004 */
[----:B------:R-:W-:Y:S01]  /*617b0*/  STS.U8 [R27+UR4+0x1f40], R54 ;  /* 0x001f40361b007988 */ /* 0x000fe20008000004 */
[----:B0-----:R-:W-:-:S03]  /*617c0*/  LOP3.LUT R48, R27, 0x10, RZ, 0x3c, !PT ;  /* 0x000000101b307812 */ /* 0x001fc600078e3cff */
[----:B------:R0:W-:Y:S04]  /*617d0*/  STS.U8 [R27+UR4+0x1f20], R3 ;  /* 0x001f20031b007988 */ /* 0x0001e80008000004 */
[----:B------:R-:W-:Y:S04]  /*617e0*/  STS.U8 [R27+UR4+0x1f00], R26 ;  /* 0x001f001a1b007988 */ /* 0x000fe80008000004 */
[----:B------:R-:W-:Y:S04]  /*617f0*/  STS.U8 [R48+UR4+0x80], R23 ;  /* 0x0000801730007988 */ /* 0x000fe80008000004 */
[----:B------:R1:W-:Y:S04]  /*61800*/  STS.U8 [R48+UR4+0xa0], R14 ;  /* 0x0000a00e30007988 */ /* 0x0003e80008000004 */
[----:B0-----:R-:W3:Y:S04]  /*61810*/  LDL.LU R3, [R1+0x1cc] ;  /* 0x0001cc0001037983 */ /* 0x001ee80000300800 */
[----:B-1----:R-:W3:Y:S04]  /*61820*/  LDL.LU R14, [R1+0xe0] ;  /* 0x0000e000010e7983 */ /* 0x002ee80000300800 */
[----:B------:R0:W-:Y:S04]  /*61830*/  STS.U8 [R48+UR4+0xc0], R32 ;  /* 0x0000c02030007988 */ /* 0x0001e80008000004 */
[----:B0-----:R-:W3:Y:S04]  /*61840*/  LDL.LU R32, [R1+0xdc] ;  /* 0x0000dc0001207983 */ /* 0x001ee80000300800 */
[----:B------:R-:W-:Y:S04]  /*61850*/  STS.U8 [R48+UR4+0xe0], R22 ;  /* 0x0000e01630007988 */ /* 0x000fe80008000004 */
[----:B------:R-:W-:Y:S04]  /*61860*/  STS.U8 [R48+UR4+0x1a0], R19 ;  /* 0x0001a01330007988 */ /* 0x000fe80008000004 */
[----:B------:R-:W-:Y:S04]  /*61870*/  STS.U8 [R48+UR4+0x180], R18 ;  /* 0x0001801230007988 */ /* 0x000fe80008000004 */
[----:B------:R-:W-:Y:S04]  /*61880*/  STS.U8 [R48+UR4+0x1e0], R15 ;  /* 0x0001e00f30007988 */ /* 0x000fe80008000004 */
[----:B----4-:R-:W-:Y:S04]  /*61890*/  STS.U8 [R48+UR4+0x1c0], R38 ;  /* 0x0001c02630007988 */ /* 0x010fe80008000004 */
[----:B------:R-:W4:Y:S04]  /*618a0*/  LDL.LU R43, [R1+0x2e4] ;  /* 0x0002e400012b7983 */ /* 0x000f280000300800 */
[----:B------:R0:W-:Y:S04]  /*618b0*/  STS.U8 [R48+UR4+0x2c0], R40 ;  /* 0x0002c02830007988 */ /* 0x0001e80008000004 */
[----:B0-----:R-:W4:Y:S04]  /*618c0*/  LDL.LU R40, [R1+0x1d4] ;  /* 0x0001d40001287983 */ /* 0x001f280000300800 */
[----:B------:R0:W-:Y:S04]  /*618d0*/  STS.U8 [R48+UR4+0x2e0], R46 ;  /* 0x0002e02e30007988 */ /* 0x0001e80008000004 */
[----:B------:R-:W4:Y:S04]  /*618e0*/  LDL.LU R38, [R1+0xd0] ;  /* 0x0000d00001267983 */ /* 0x000f280000300800 */
[----:B------:R1:W-:Y:S04]  /*618f0*/  STS.U8 [R48+UR4+0x280], R11 ;  /* 0x0002800b30007988 */ /* 0x0003e80008000004 */
[----:B0-----:R-:W4:Y:S04]  /*61900*/  LDL.LU R46, [R1+0xcc] ;  /* 0x0000cc00012e7983 */ /* 0x001f280000300800 */
[----:B------:R-:W4:Y:S04]  /*61910*/  LDL.LU R41, [R1+0x2ec] ;  /* 0x0002ec0001297983 */ /* 0x000f280000300800 */
[----:B------:R-:W4:Y:S04]  /*61920*/  LDL.LU R35, [R1+0x1d8] ;  /* 0x0001d80001237983 */ /* 0x000f280000300800 */
[----:B-1----:R-:W4:Y:S04]  /*61930*/  LDL.LU R11, [R1+0xc0] ;  /* 0x0000c000010b7983 */ /* 0x002f280000300800 */
[----:B--2---:R0:W-:Y:S04]  /*61940*/  STS.U8 [R48+UR4+0x2a0], R0 ;  /* 0x0002a00030007988 */ /* 0x0041e80008000004 */
[----:B0-----:R-:W2:Y:S04]  /*61950*/  LDL.LU R0, [R1+0xbc] ;  /* 0x0000bc0001007983 */ /* 0x001ea80000300800 */
[----:B------:R-:W2:Y:S04]  /*61960*/  LDL.LU R33, [R1+0x314] ;  /* 0x0003140001217983 */ /* 0x000ea80000300800 */
[----:B---3--:R0:W-:Y:S04]  /*61970*/  STS.U8 [R48+UR4+0x3e0], R10 ;  /* 0x0003e00a30007988 */ /* 0x0081e80008000004 */
[----:B------:R-:W3:Y:S04]  /*61980*/  LDL.LU R27, [R1+0x1f4] ;  /* 0x0001f400011b7983 */ /* 0x000ee80000300800 */
        /* <DEDUP_REMOVED lines=9> */
[----:B0-----:R-:W3:Y:S04]  /*61a20*/  LDL.LU R3, [R1+0x9c] ;  /* 0x00009c0001037983 */ /* 0x001ee80000300800 */
[----:B------:R-:W3:Y:S04]  /*61a30*/  LDL.LU R22, [R1+0x324] ;  /* 0x0003240001167983 */ /* 0x000ee80000300800 */
[----:B------:R-:W3:Y:S04]  /*61a40*/  LDL.LU R19, [R1+0x214] ;  /* 0x0002140001137983 */ /* 0x000ee80000300800 */
[----:B------:R-:W3:Y:S04]  /*61a50*/  LDL.LU R18, [R1+0x90] ;  /* 0x0000900001127983 */ /* 0x000ee80000300800 */
[----:B------:R-:W3:Y:S04]  /*61a60*/  LDL.LU R15, [R1+0x8c] ;  /* 0x00008c00010f7983 */ /* 0x000ee80000300800 */
[----:B-1----:R-:W3:Y:S04]  /*61a70*/  LDL.LU R14, [R1+0x32c] ;  /* 0x00032c00010e7983 */ /* 0x002ee80000300800 */
[----:B------:R0:W-:Y:S04]  /*61a80*/  STS.U8 [R48+UR4+0x4a0], R32 ;  /* 0x0004a02030007988 */ /* 0x0001e80008000004 */
[----:B0-----:R-:W3:Y:S04]  /*61a90*/  LDL.LU R32, [R1+0x21c] ;  /* 0x00021c0001207983 */ /* 0x001ee80000300800 */
[----:B----4-:R-:W-:Y:S04]  /*61aa0*/  STS.U8 [R48+UR4+0x4c0], R43 ;  /* 0x0004c02b30007988 */ /* 0x010fe80008000004 */
[----:B------:R0:W-:Y:S04]  /*61ab0*/  STS.U8 [R48+UR4+0x4e0], R40 ;  /* 0x0004e02830007988 */ /* 0x0001e80008000004 */
[----:B0-----:R-:W4:Y:S04]  /*61ac0*/  LDL.LU R40, [R1+0x80] ;  /* 0x0000800001287983 */ /* 0x001f280000300800 */
[----:B------:R0:W-:Y:S04]  /*61ad0*/  STS.U8 [R48+UR4+0x5a0], R38 ;  /* 0x0005a02630007988 */ /* 0x0001e80008000004 */
[----:B------:R1:W-:Y:S04]  /*61ae0*/  STS.U8 [R48+UR4+0x580], R46 ;  /* 0x0005802e30007988 */ /* 0x0003e80008000004 */
[----:B------:R-:W-:Y:S04]  /*61af0*/  STS.U8 [R48+UR4+0x5e0], R41 ;  /* 0x0005e02930007988 */ /* 0x000fe80008000004 */
[----:B------:R-:W-:Y:S04]  /*61b00*/  STS.U8 [R48+UR4+0x5c0], R35 ;  /* 0x0005c02330007988 */ /* 0x000fe80008000004 */
[----:B------:R1:W-:Y:S04]  /*61b10*/  STS.U8 [R48+UR4+0x6c0], R11 ;  /* 0x0006c00b30007988 */ /* 0x0003e80008000004 */
[----:B0-----:R-:W4:Y:S04]  /*61b20*/  LDL.LU R38, [R1+0x7c] ;  /* 0x00007c0001267983 */ /* 0x001f280000300800 */
[----:B-1----:R-:W4:Y:S04]  /*61b30*/  LDL.LU R46, [R1+0x334] ;  /* 0x00033400012e7983 */ /* 0x002f280000300800 */
[----:B------:R-:W4:Y:S04]  /*61b40*/  LDL.LU R11, [R1+0x224] ;  /* 0x00022400010b7983 */ /* 0x000f280000300800 */
[----:B--2---:R0:W-:Y:S04]  /*61b50*/  STS.U8 [R48+UR4+0x6e0], R0 ;  /* 0x0006e00030007988 */ /* 0x0041e80008000004 */
[----:B0-----:R-:W2:Y:S04]  /*61b60*/  LDL.LU R0, [R1+0x70] ;  /* 0x0000700001007983 */ /* 0x001ea80000300800 */
[----:B------:R-:W-:Y:S04]  /*61b70*/  STS.U8 [R48+UR4+0x680], R33 ;  /* 0x0006802130007988 */ /* 0x000fe80008000004 */
[----:B---3--:R-:W-:Y:S04]  /*61b80*/  STS.U8 [R48+UR4+0x6a0], R27 ;  /* 0x0006a01b30007988 */ /* 0x008fe80008000004 */
[----:B------:R0:W-:Y:S04]  /*61b90*/  STS.U8 [R48+UR4+0x7e0], R10 ;  /* 0x0007e00a30007988 */ /* 0x0001e80008000004 */
[----:B------:R1:W-:Y:S04]  /*61ba0*/  STS.U8 [R48+UR4+0x7c0], R7 ;  /* 0x0007c00730007988 */ /* 0x0003e80008000004 */
[----:B------:R-:W-:Y:S04]  /*61bb0*/  STS.U8 [R48+UR4+0x7a0], R26 ;  /* 0x0007a01a30007988 */ /* 0x000fe80008000004 */
[----:B------:R-:W-:Y:S04]  /*61bc0*/  STS.U8 [R48+UR4+0x780], R23 ;  /* 0x0007801730007988 */ /* 0x000fe80008000004 */
[----:B------:R3:W-:Y:S04]  /*61bd0*/  STS.U8 [R48+UR4+0x880], R6 ;  /* 0x0008800630007988 */ /* 0x0007e80008000004 */
[----:B0-----:R-:W2:Y:S04]  /*61be0*/  LDL.LU R10, [R1+0x6c] ;  /* 0x00006c00010a7983 */ /* 0x001ea80000300800 */
[----:B-1----:R-:W2:Y:S04]  /*61bf0*/  LDL.LU R7, [R1+0x33c] ;  /* 0x00033c0001077983 */ /* 0x002ea80000300800 */
[----:B---3--:R-:W3:Y:S04]  /*61c00*/  LDL.LU R6, [R1+0x22c] ;  /* 0x00022c0001067983 */ /* 0x008ee80000300800 */
[----:B------:R0:W-:Y:S04]  /*61c10*/  STS.U8 [R48+UR4+0x8a0], R3 ;  /* 0x0008a00330007988 */ /* 0x0001e80008000004 */
[----:B------:R-:W-:Y:S04]  /*61c20*/  STS.U8 [R48+UR4+0x8c0], R22 ;  /* 0x0008c01630007988 */ /* 0x000fe80008000004 */
[----:B------:R-:W-:Y:S04]  /*61c30*/  STS.U8 [R48+UR4+0x8e0], R19 ;  /* 0x0008e01330007988 */ /* 0x000fe80008000004 */
[----:B------:R-:W-:Y:S04]  /*61c40*/  STS.U8 [R48+UR4+0x9a0], R18 ;  /* 0x0009a01230007988 */ /* 0x000fe80008000004 */
[----:B------:R-:W-:Y:S04]  /*61c50*/  STS.U8 [R48+UR4+0x980], R15 ;  /* 0x0009800f30007988 */ /* 0x000fe80008000004 */
[----:B------:R1:W-:Y:S04]  /*61c60*/  STS.U8 [R48+UR4+0x9e0], R14 ;  /* 0x0009e00e30007988 */ /* 0x0003e80008000004 */
[----:B0-----:R-:W3:Y:S04]  /*61c70*/  LDL.LU R3, [R1+0x60] ;  /* 0x0000600001037983 */ /* 0x001ee80000300800 */
[----:B------:R-:W3:Y:S04]  /*61c80*/  LDL.LU R43, [R1+0x5c] ;  /* 0x00005c00012b7983 */ /* 0x000ee80000300800 */
[----:B-1----:R-:W3:Y:S04]  /*61c90*/  LDL.LU R14, [R1+0x344] ;  /* 0x00034400010e7983 */ /* 0x002ee80000300800 */
[----:B------:R0:W-:Y:S04]  /*61ca0*/  STS.U8 [R48+UR4+0x9c0], R32 ;  /* 0x0009c02030007988 */ /* 0x0001e80008000004 */
[----:B0-----:R-:W3:Y:S04]  /*61cb0*/  LDL.LU R32, [R1+0x234] ;  /* 0x0002340001207983 */ /* 0x001ee80000300800 */
[----:B----4-:R0:W-:Y:S04]  /*61cc0*/  STS.U8 [R48+UR4+0xac0], R40 ;  /* 0x000ac02830007988 */ /* 0x0101e80008000004 */
[----:B0-----:R-:W4:Y:S04]  /*61cd0*/  LDL.LU R40, [R1+0x50] ;  /* 0x0000500001287983 */ /* 0x001f280000300800 */
        /* <DEDUP_REMOVED lines=8> */
[----:B------:R-:W4:Y:S04]  /*61d60*/  LDL.LU R27, [R1+0x354] ;  /* 0x00035400011b7983 */ /* 0x000f280000300800 */
[----:B------:R-:W4:Y:S04]  /*61d70*/  LDL.LU R11, [R1+0x244] ;  /* 0x00024400010b7983 */ /* 0x000f280000300800 */
[----:B--2---:R0:W-:Y:S04]  /*61d80*/  STS.U8 [R48+UR4+0xbe0], R0 ;  /* 0x000be00030007988 */ /* 0x0041e80008000004 */
[----:B0-----:R-:W2:Y:S04]  /*61d90*/  LDL.LU R0, [R1+0x30] ;  /* 0x0000300001007983 */ /* 0x001ea80000300800 */
[----:B------:R-:W2:Y:S04]  /*61da0*/  LDL.LU R26, [R1+0x2c] ;  /* 0x00002c00011a7983 */ /* 0x000ea80000300800 */
[----:B------:R0:W-:Y:S04]  /*61db0*/  STS.U8 [R48+UR4+0xbc0], R10 ;  /* 0x000bc00a30007988 */ /* 0x0001e80008000004 */
[----:B------:R-:W2:Y:S04]  /*61dc0*/  LDL.LU R23, [R1+0x35c] ;  /* 0x00035c0001177983 */ /* 0x000ea80000300800 */
[----:B------:R1:W-:Y:S04]  /*61dd0*/  STS.U8 [R48+UR4+0xba0], R7 ;  /* 0x000ba00730007988 */ /* 0x0003e80008000004 */
[----:B---3--:R3:W-:Y:S04]  /*61de0*/  STS.U8 [R48+UR4+0xb80], R6 ;  /* 0x000b800630007988 */ /* 0x0087e80008000004 */
[----:B0-----:R-:W2:Y:S04]  /*61df0*/  LDL.LU R10, [R1+0x24c] ;  /* 0x00024c00010a7983 */ /* 0x001ea80000300800 */
[----:B-1----:R-:W2:Y:S04]  /*61e00*/  LDL.LU R7, [R1+0x20] ;  /* 0x0000200001077983 */ /* 0x002ea80000300800 */
[----:B------:R-:W2:Y:S04]  /*61e10*/  LDL.LU R22, [R1+0x1c] ;  /* 0x00001c0001167983 */ /* 0x000ea80000300800 */
[----:B------:R-:W2:Y:S04]  /*61e20*/  LDL.LU R19, [R1+0x36c] ;  /* 0x00036c0001137983 */ /* 0x000ea80000300800 */
[----:B------:R-:W2:Y:S04]  /*61e30*/  LDL.LU R18, [R1+0x254] ;  /* 0x0002540001127983 */ /* 0x000ea80000300800 */
[----:B------:R-:W2:Y:S04]  /*61e40*/  LDL.LU R15, [R1+0x10] ;  /* 0x00001000010f7983 */ /* 0x000ea80000300800 */
[----:B---3--:R-:W3:Y:S04]  /*61e50*/  LDL.LU R6, [R1+0xc] ;  /* 0x00000c0001067983 */ /* 0x008ee80000300800 */
[----:B------:R0:W-:Y:S04]  /*61e60*/  STS.U8 [R48+UR4+0xc80], R3 ;  /* 0x000c800330007988 */ /* 0x0001e80008000004 */
[----:B------:R-:W-:Y:S04]  /*61e70*/  STS.U8 [R48+UR4+0xca0], R43 ;  /* 0x000ca02b30007988 */ /* 0x000fe80008000004 */
[----:B------:R1:W-:Y:S04]  /*61e80*/  STS.U8 [R48+UR4+0xcc0], R14 ;  /* 0x000cc00e30007988 */ /* 0x0003e80008000004 */
[----:B0-----:R-:W3:Y:S04]  /*61e90*/  LDL.LU R3, [R1+0x380] ;  /* 0x0003800001037983 */ /* 0x001ee80000300800 */
[----:B-1----:R-:W3:Y:S04]  /*61ea0*/  LDL.LU R14, [R1+0x25c] ;  /* 0x00025c00010e7983 */ /* 0x002ee80000300800 */
[----:B------:R0:W-:Y:S04]  /*61eb0*/  STS.U8 [R48+UR4+0xce0], R32 ;  /* 0x000ce02030007988 */ /* 0x0001e80008000004 */
[----:B0-----:R-:W3:Y:S04]  /*61ec0*/  LDL.LU R32, [R1+0x390] ;  /* 0x0003900001207983 */ /* 0x001ee80000300800 */
[----:B----4-:R0:W-:Y:S04]  /*61ed0*/  STS.U8 [R48+UR4+0xda0], R40 ;  /* 0x000da02830007988 */ /* 0x0101e80008000004 */
[----:B0-----:R-:W4:Y:S04]  /*61ee0*/  LDL.LU R40, [R1+0x264] ;  /* 0x0002640001287983 */ /* 0x001f280000300800 */
[----:B------:R-:W-:Y:S04]  /*61ef0*/  STS.U8 [R48+UR4+0xd80], R41 ;  /* 0x000d802930007988 */ /* 0x000fe80008000004 */
[----:B------:R-:W-:Y:S04]  /*61f00*/  STS.U8 [R48+UR4+0xde0], R35 ;  /* 0x000de02330007988 */ /* 0x000fe80008000004 */
        /* <DEDUP_REMOVED lines=11> */
[----:B------:R-:W-:Y:S04]  /*61fc0*/  STS.U8 [R48+UR4+0xfa0], R23 ;  /* 0x000fa01730007988 */ /* 0x000fe80008000004 */
[----:B------:R0:W-:Y:S04]  /*61fd0*/  STS.U8 [R48+UR4+0xf80], R10 ;  /* 0x000f800a30007988 */ /* 0x0001e80008000004 */
[----:B------:R1:W-:Y:S04]  /*61fe0*/  STS.U8 [R48+UR4+0x1080], R7 ;  /* 0x0010800730007988 */ /* 0x0003e80008000004 */
[----:B------:R-:W-:Y:S04]  /*61ff0*/  STS.U8 [R48+UR4+0x10a0], R22 ;  /* 0x0010a01630007988 */ /* 0x000fe80008000004 */
[----:B------:R-:W-:Y:S04]  /*62000*/  STS.U8 [R48+UR4+0x10c0], R19 ;  /* 0x0010c01330007988 */ /* 0x000fe80008000004 */
[----:B------:R-:W-:Y:S04]  /*62010*/  STS.U8 [R48+UR4+0x10e0], R18 ;  /* 0x0010e01230007988 */ /* 0x000fe80008000004 */
[----:B------:R-:W-:Y:S04]  /*62020*/  STS.U8 [R48+UR4+0x11a0], R15 ;  /* 0x0011a00f30007988 */ /* 0x000fe80008000004 */
[----:B---3--:R3:W-:Y:S04]  /*62030*/  STS.U8 [R48+UR4+0x1180], R6 ;  /* 0x0011800630007988 */ /* 0x0087e80008000004 */
[----:B0-----:R-:W2:Y:S04]  /*62040*/  LDL.LU R10, [R1+0x2b8] ;  /* 0x0002b800010a7983 */ /* 0x001ea80000300800 */
[----:B-1----:R-:W2:Y:S04]  /*62050*/  LDL.LU R7, [R1+0x27c] ;  /* 0x00027c0001077983 */ /* 0x002ea80000300800 */
[----:B---3--:R-:W3:Y:S04]  /*62060*/  LDL.LU R6, [R1+0x2b0] ;  /* 0x0002b00001067983 */ /* 0x008ee80000300800 */
[----:B------:R0:W-:Y:S04]  /*62070*/  STS.U8 [R48+UR4+0x11e0], R3 ;  /* 0x0011e00330007988 */ /* 0x0001e80008000004 */
[----:B------:R-:W-:Y:S04]  /*62080*/  STS.U8 [R48+UR4+0x11c0], R14 ;  /* 0x0011c00e30007988 */ /* 0x000fe80008000004 */
[----:B------:R1:W-:Y:S04]  /*62090*/  STS.U8 [R48+UR4+0x12c0], R2 ;  /* 0x0012c00230007988 */ /* 0x0003e80008000004 */
[----:B------:R-:W-:Y:S04]  /*620a0*/  STS.U8 [R48+UR4+0x12e0], R50 ;  /* 0x0012e03230007988 */ /* 0x000fe80008000004 */
        /* <DEDUP_REMOVED lines=12> */
[----:B------:R-:W-:Y:S04]  /*62170*/  STS.U8 [R48+UR4+0x14c0], R11 ;  /* 0x0014c00b30007988 */ /* 0x000fe80008000004 */
[----:B0-----:R-:W4:Y:S04]  /*62180*/  LDL.LU R38, [R1+0x2a0] ;  /* 0x0002a00001267983 */ /* 0x001f280000300800 */
[----:B-1----:R-:W4:Y:S04]  /*62190*/  LDL.LU R46, [R1+0x294] ;  /* 0x00029400012e7983 */ /* 0x002f280000300800 */
[----:B--2---:R0:W-:Y:S04]  /*621a0*/  STS.U8 [R48+UR4+0x14e0], R0 ;  /* 0x0014e00030007988 */ /* 0x0041e80008000004 */
[----:B0-----:R-:W2:Y:S04]  /*621b0*/  LDL.LU R0, [R1+0x1c4] ;  /* 0x0001c40001007983 */ /* 0x001ea80000300800 */
[----:B------:R-:W2:Y:S04]  /*621c0*/  LDL.LU R19, [R1+0x1c0] ;  /* 0x0001c00001137983 */ /* 0x000ea80000300800 */
[----:B------:R-:W2:Y:S04]  /*621d0*/  LDL.LU R18, [R1+0x1b4] ;  /* 0x0001b40001127983 */ /* 0x000ea80000300800 */
[----:B------:R-:W2:Y:S04]  /*621e0*/  LDL.LU R15, [R1+0x1b0] ;  /* 0x0001b000010f7983 */ /* 0x000ea80000300800 */
[----:B------:R-:W2:Y:S04]  /*621f0*/  LDL.LU R14, [R1+0x1a4] ;  /* 0x0001a400010e7983 */ /* 0x000ea80000300800 */
[----:B------:R-:W-:Y:S04]  /*62200*/  STS.U8 [R48+UR4+0x15a0], R4 ;  /* 0x0015a00430007988 */ /* 0x000fe80008000004 */
[----:B------:R-:W2:Y:S04]  /*62210*/  LDL.LU R11, [R1+0x1a0] ;  /* 0x0001a000010b7983 */ /* 0x000ea80000300800 */
[----:B------:R-:W-:Y:S04]  /*62220*/  STS.U8 [R48+UR4+0x1580], R5 ;  /* 0x0015800530007988 */ /* 0x000fe80008000004 */
[----:B------:R0:W-:Y:S04]  /*62230*/  STS.U8 [R48+UR4+0x15e0], R10 ;  /* 0x0015e00a30007988 */ /* 0x0001e80008000004 */
[----:B------:R1:W-:Y:S04]  /*62240*/  STS.U8 [R48+UR4+0x15c0], R7 ;  /* 0x0015c00730007988 */ /* 0x0003e80008000004 */
        /* <DEDUP_REMOVED lines=8> */
[----:B------:R-:W-:Y:S04]  /*622d0*/  STS.U8 [R48+UR4+0x17c0], R13 ;  /* 0x0017c00d30007988 */ /* 0x000fe80008000004 */
[----:B0-----:R-:W3:Y:S04]  /*622e0*/  LDL.LU R3, [R1+0x180] ;  /* 0x0001800001037983 */ /* 0x001ee80000300800 */
        /* <DEDUP_REMOVED lines=10> */
[----:B0-----:R-:W4:Y:S04]  /*62390*/  LDL.LU R38, [R1+0x164] ;  /* 0x0001640001267983 */ /* 0x001f280000300800 */
[----:B-1----:R-:W4:Y:S04]  /*623a0*/  LDL.LU R46, [R1+0x160] ;  /* 0x00016000012e7983 */ /* 0x002f280000300800 */
[----:B--2---:R0:W-:Y:S04]  /*623b0*/  STS.U8 [R48+UR4+0x19e0], R0 ;  /* 0x0019e00030007988 */ /* 0x0041e80008000004 */
[----:B0-----:R-:W2:Y:S04]  /*623c0*/  LDL.LU R0, [R1+0x15c] ;  /* 0x00015c0001007983 */ /* 0x001ea80000300800 */
        /* <DEDUP_REMOVED lines=19> */
[----:B------:R0:W-:Y:S04]  /*62500*/  STS.U8 [R48+UR4+0x1e80], R32 ;  /* 0x001e802030007988 */ /* 0x0001e80008000004 */
[----:B0-----:R-:W3:Y:S04]  /*62510*/  LDL.LU.64 R32, [R1+0x840] ;  /* 0x0008400001207983 */ /* 0x001ee80000300a00 */
[----:B------:R-:W3:Y:S04]  /*62520*/  LDL.LU.64 R34, [R1+0x848] ;  /* 0x0008480001227983 */ /* 0x000ee80000300a00 */
[----:B------:R-:W3:Y:S04]  /*62530*/  LDL.LU.64 R24, [R1+0x8a0] ;  /* 0x0008a00001187983 */ /* 0x000ee80000300a00 */
[----:B------:R-:W3:Y:S04]  /*62540*/  LDL.LU.64 R26, [R1+0x8a8] ;  /* 0x0008a800011a7983 */ /* 0x000ee80000300a00 */
[----:B----4-:R0:W-:Y:S02]  /*62550*/  STS.U8 [R48+UR4+0x1ea0], R40 ;  /* 0x001ea02830007988 */ /* 0x0101e40008000004 */
[----:B0-----:R-:W0:Y:S02]  /*62560*/  S2R R40, SR_TID.X ;  /* 0x0000000000287919 */ /* 0x001e240000002100 */
[C---:B0-----:R-:W-:Y:S01]  /*62570*/  LOP3.LUT R13, R40.reuse, 0x7, RZ, 0xc0, !PT ;  /* 0x00000007280d7812 */ /* 0x041fe200078ec0ff */
[----:B------:R-:W-:-:S04]  /*62580*/  IMAD.SHL.U32 R16, R40, 0x2, RZ ;  /* 0x0000000228107824 */ /* 0x000fc800078e00ff */
[----:B------:R-:W-:-:S05]  /*62590*/  IMAD R13, R13, 0x90, RZ ;  /* 0x000000900d0d7824 */ /* 0x000fca00078e02ff */
[----:B------:R-:W-:Y:S02]  /*625a0*/  LOP3.LUT R13, R13, 0x30, R16, 0x78, !PT ;  /* 0x000000300d0d7812 */ /* 0x000fe400078e7810 */
[----:B------:R-:W4:Y:S04]  /*625b0*/  LDL.LU.64 R16, [R1+0x890] ;  /* 0x0008900001107983 */ /* 0x000f280000300a00 */
[----:B------:R-:W4:Y:S04]  /*625c0*/  LDL.LU.64 R18, [R1+0x898] ;  /* 0x0008980001127983 */ /* 0x000f280000300a00 */
[----:B------:R-:W-:Y:S04]  /*625d0*/  STS.U8 [R48+UR4+0x1fe0], R38 ;  /* 0x001fe02630007988 */ /* 0x000fe80008000004 */
[----:B------:R0:W-:Y:S04]  /*625e0*/  STS.U8 [R48+UR4+0x1fc0], R2 ;  /* 0x001fc00230007988 */ /* 0x0001e80008000004 */
[----:B------:R-:W-:Y:S01]  /*625f0*/  STS.U8 [R48+UR4+0x1fa0], R46 ;  /* 0x001fa02e30007988 */ /* 0x000fe20008000004 */
[----:B------:R-:W-:-:S02]  /*62600*/  IMAD R3, R31, 0x100, R30 ;  /* 0x000001001f037824 */ /* 0x000fc400078e021e */
[----:B0-----:R-:W-:Y:S01]  /*62610*/  IMAD R2, R61, 0x100, R60 ;  /* 0x000001003d027824 */ /* 0x001fe200078e023c */
[----:B--2---:R-:W-:Y:S01]  /*62620*/  STS.U8 [R48+UR4+0x1f80], R0 ;  /* 0x001f800030007988 */ /* 0x004fe20008000004 */
[----:B------:R-:W-:Y:S06]  /*62630*/  BAR.SYNC.DEFER_BLOCKING 0x0 ;  /* 0x0000000000007b1d */ /* 0x000fec0000010000 */
[----:B------:R-:W0:Y:S04]  /*62640*/  LDSM.16.M88.4 R4, [R13+UR4] ;  /* 0x000000040d04783b */ /* 0x000e280008000200 */
[----:B------:R-:W1:Y:S04]  /*62650*/  LDSM.16.M88.4 R20, [R13+UR4+0x400] ;  /* 0x000400040d14783b */ /* 0x000e680008000200 */
[----:B------:R-:W2:Y:S04]  /*62660*/  LDSM.16.M88.4 R28, [R13+UR4+0x800] ;  /* 0x000800040d1c783b */ /* 0x000ea80008000200 */
[----:B------:R-:W-:Y:S04]  /*62670*/  LDSM.16.M88.4 R40, [R13+UR4+0x1800] ;  /* 0x001800040d28783b */ /* 0x000fe80008000200 */
[----:B0-----:R0:W-:Y:S01]  /*62680*/  STL.64 [R1+0xc30], R4 ;  /* 0x000c300401007387 */ /* 0x0011e20000100a00 */
[----:B------:R-:W-:-:S03]  /*62690*/  IMAD.MOV.U32 R8, RZ, RZ, R4 ;  /* 0x000000ffff087224 */ /* 0x000fc600078e0004 */
[----:B------:R2:W-:Y:S01]  /*626a0*/  STL.64 [R1+0xc38], R6 ;  /* 0x000c380601007387 */ /* 0x0005e20000100a00 */
[----:B------:R-:W-:-:S03]  /*626b0*/  IMAD.MOV.U32 R9, RZ, RZ, R5 ;  /* 0x000000ffff097224 */ /* 0x000fc600078e0005 */
[----:B-1----:R1:W-:Y:S04]  /*626c0*/  STL.64 [R1+0xc20], R20 ;  /* 0x000c201401007387 */ /* 0x0023e80000100a00 */
[----:B------:R1:W-:Y:S01]  /*626d0*/  STL.64 [R1+0xc28], R22 ;  /* 0x000c281601007387 */ /* 0x0003e20000100a00 */
[----:B0-----:R-:W-:Y:S02]  /*626e0*/  IMAD R4, R57, 0x100, R56 ;  /* 0x0000010039047824 */ /* 0x001fe400078e0238 */
[----:B------:R-:W-:Y:S02]  /*626f0*/  IMAD R5, R59, 0x100, R58 ;  /* 0x000001003b057824 */ /* 0x000fe400078e023a */
[----:B--2---:R-:W-:Y:S02]  /*62700*/  IMAD.MOV.U32 R6, RZ, RZ, R20 ;  /* 0x000000ffff067224 */ /* 0x004fe400078e0014 */
[----:B------:R-:W-:Y:S01]  /*62710*/  IMAD.MOV.U32 R7, RZ, RZ, R21 ;  /* 0x000000ffff077224 */ /* 0x000fe200078e0015 */
[----:B-1----:R-:W-:-:S02]  /*62720*/  F2FP.F16.E5M2.UNPACK_B R20, R3 ;  /* 0x00000003ff14723e */ /* 0x002fc400020004ff */
[----:B------:R-:W-:Y:S02]  /*62730*/  F2FP.F16.E5M2.UNPACK_B R21, R4 ;  /* 0x00000004ff15723e */ /* 0x000fe400020004ff */
[----:B------:R-:W-:Y:S02]  /*62740*/  F2FP.F16.E5M2.UNPACK_B R22, R5 ;  /* 0x00000005ff16723e */ /* 0x000fe400020004ff */
[----:B------:R-:W-:Y:S02]  /*62750*/  F2FP.F16.E5M2.UNPACK_B R23, R2 ;  /* 0x00000002ff17723e */ /* 0x000fe400020004ff */
[----:B------:R-:W-:Y:S02]  /*62760*/  F2FP.F16.E5M2.UNPACK_B R6, R6 ;  /* 0x00000006ff06723e */ /* 0x000fe400020004ff */
[----:B------:R-:W-:Y:S01]  /*62770*/  F2FP.F16.E5M2.UNPACK_B R7, R7 ;  /* 0x00000007ff07723e */ /* 0x000fe200020004ff */
[----:B------:R-:W-:Y:S01]  /*62780*/  STL.64 [R1+0xc00], R28 ;  /* 0x000c001c01007387 */ /* 0x000fe20000100a00 */
[----:B------:R-:W-:-:S03]  /*62790*/  IMAD.MOV.U32 R4, RZ, RZ, R28 ;  /* 0x000000ffff047224 */ /* 0x000fc600078e001c */
[----:B------:R-:W-:Y:S01]  /*627a0*/  STL.64 [R1+0xc08], R30 ;  /* 0x000c081e01007387 */ /* 0x000fe20000100a00 */
[----:B------:R-:W-:-:S03]  /*627b0*/  IMAD.MOV.U32 R0, RZ, RZ, R29 ;  /* 0x000000ffff007224 */ /* 0x000fc600078e001d */
[----:B------:R-:W0:Y:S01]  /*627c0*/  LDSM.16.M88.4 R28, [R13+UR4+0xc00] ;  /* 0x000c00040d1c783b */ /* 0x000e220008000200 */
[----:B---3--:R-:W-:Y:S03]  /*627d0*/  HMMA.16816.F32 R48, R20, R6, R24 ;  /* 0x000000061430723c */ /* 0x008fe60000001818 */
[----:B------:R-:W1:Y:S01]  /*627e0*/  LDSM.16.M88.4 R24, [R13+UR4+0x1000] ;  /* 0x001000040d18783b */ /* 0x000e620008000200 */
[----:B------:R-:W-:Y:S02]  /*627f0*/  F2FP.F16.E5M2.UNPACK_B R8, R8 ;  /* 0x00000008ff08723e */ /* 0x000fe400020004ff */
[----:B------:R-:W-:-:S07]  /*62800*/  F2FP.F16.E5M2.UNPACK_B R9, R9 ;  /* 0x00000009ff09723e */ /* 0x000fce00020004ff */
[----:B------:R-:W-:-:S15]  /*62810*/  HMMA.16816.F32 R52, R20, R8, R32 ;  /* 0x000000081434723c */ /* 0x000fde0000001820 */
[----:B------:R-:W-:-:S08]  /*62820*/  NOP ;  /* 0x0000000000007918 */ /* 0x000fd00000000000 */
[----:B------:R-:W-:Y:S04]  /*62830*/  STL.64 [R1+0x5470], R54 ;  /* 0x0054703601007387 */ /* 0x000fe80000100a00 */
[----:B------:R-:W-:Y:S04]  /*62840*/  STL.64 [R1+0x5468], R52 ;  /* 0x0054683401007387 */ /* 0x000fe80000100a00 */
[----:B0-----:R-:W-:Y:S04]  /*62850*/  STL.64 [R1+0xc10], R28 ;  /* 0x000c101c01007387 */ /* 0x001fe80000100a00 */
[----:B------:R-:W-:Y:S04]  /*62860*/  STL.64 [R1+0xc18], R30 ;  /* 0x000c181e01007387 */ /* 0x000fe80000100a00 */
[----:B------:R-:W-:Y:S04]  /*62870*/  STL.64 [R1+0x5480], R50 ;  /* 0x0054803201007387 */ /* 0x000fe80000100a00 */
[----:B------:R-:W-:Y:S04]  /*62880*/  STL.64 [R1+0x5478], R48 ;  /* 0x0054783001007387 */ /* 0x000fe80000100a00 */
[----:B-1----:R-:W-:Y:S01]  /*62890*/  STL.64 [R1+0xc40], R24 ;  /* 0x000c401801007387 */ /* 0x002fe20000100a00 */
[----:B------:R-:W-:-:S03]  /*628a0*/  IMAD.MOV.U32 R10, RZ, RZ, R24 ;  /* 0x000000ffff0a7224 */ /* 0x000fc600078e0018 */
[----:B------:R-:W-:Y:S01]  /*628b0*/  STL.64 [R1+0xc48], R26 ;  /* 0x000c481a01007387 */ /* 0x000fe20000100a00 */
[----:B------:R-:W-:-:S03]  /*628c0*/  IMAD.MOV.U32 R11, RZ, RZ, R25 ;  /* 0x000000ffff0b7224 */ /* 0x000fc600078e0019 */
[----:B------:R-:W0:Y:S01]  /*628d0*/  LDSM.16.M88.4 R24, [R13+UR4+0x1400] ;  /* 0x001400040d18783b */ /* 0x000e220008000200 */
[----:B------:R-:W-:Y:S02]  /*628e0*/  F2FP.F16.E5M2.UNPACK_B R4, R4 ;  /* 0x00000004ff04723e */ /* 0x000fe400020004ff */
[----:B------:R-:W-:-:S07]  /*628f0*/  F2FP.F16.E5M2.UNPACK_B R5, R0 ;  /* 0x00000000ff05723e */ /* 0x000fce00020004ff */
[----:B----4-:R-:W-:Y:S01]  /*62900*/  HMMA.16816.F32 R44, R20, R4, R16 ;  /* 0x00000004142c723c */ /* 0x010fe20000001810 */
[----:B------:R-:W-:Y:S02]  /*62910*/  IMAD.MOV.U32 R2, RZ, RZ, R28 ;  /* 0x000000ffff027224 */ /* 0x000fe400078e001c */
[----:B------:R-:W-:Y:S01]  /*62920*/  IMAD.MOV.U32 R3, RZ, RZ, R29 ;  /* 0x000000ffff037224 */ /* 0x000fe200078e001d */
[----:B0-----:R0:W-:Y:S04]  /*62930*/  STL.64 [R1+0xc50], R24 ;  /* 0x000c501801007387 */ /* 0x0011e80000100a00 */
[----:B------:R1:W-:Y:S04]  /*62940*/  STL.64 [R1+0xc58], R26 ;  /* 0x000c581a01007387 */ /* 0x0003e80000100a00 */
[----:B------:R-:W2:Y:S01]  /*62950*/  LDL.LU.64 R28, [R1+0x880] ;  /* 0x00088000011c7983 */ /* 0x000ea20000300a00 */
[----:B------:R-:W-:-:S03]  /*62960*/  IMAD.MOV.U32 R12, RZ, RZ, R24 ;  /* 0x000000ffff0c7224 */ /* 0x000fc600078e0018 */
[----:B------:R-:W2:Y:S04]  /*62970*/  LDL.LU.64 R30, [R1+0x888] ;  /* 0x00088800011e7983 */ /* 0x000ea80000300a00 */
[----:B0-----:R-:W3:Y:S04]  /*62980*/  LDL.LU R24, [R1+0x120] ;  /* 0x0001200001187983 */ /* 0x001ee80000300800 */
[----:B------:R-:W3:Y:S04]  /*62990*/  LDL.LU R34, [R1+0x11c] ;  /* 0x00011c0001227983 */ /* 0x000ee80000300800 */
[----:B------:R-:W4:Y:S04]  /*629a0*/  LDL.LU R36, [R1+0x130] ;  /* 0x0001300001247983 */ /* 0x000f280000300800 */
[----:B------:R-:W4:Y:S04]  /*629b0*/  LDL.LU R33, [R1+0x12c] ;  /* 0x00012c0001217983 */ /* 0x000f280000300800 */
[----:B-1----:R-:W4:Y:S04]  /*629c0*/  LDL.LU R27, [R1+0x140] ;  /* 0x00014000011b7983 */ /* 0x002f280000300800 */
[----:B------:R-:W4:Y:S04]  /*629d0*/  LDL.LU R19, [R1+0x138] ;  /* 0x0001380001137983 */ /* 0x000f280000300800 */
[----:B------:R-:W4:Y:S04]  /*629e0*/  LDL.LU R18, [R1+0x14c] ;  /* 0x00014c0001127983 */ /* 0x000f280000300800 */
[----:B------:R-:W4:Y:S04]  /*629f0*/  LDL.LU R32, [R1+0x148] ;  /* 0x0001480001207983 */ /* 0x000f280000300800 */
[----:B------:R-:W-:Y:S04]  /*62a00*/  STL.64 [R1+0x55d0], R6 ;  /* 0x0055d00601007387 */ /* 0x000fe80000100a00 */
[----:B------:R-:W-:Y:S04]  /*62a10*/  STL.64 [R1+0x55c8], R4 ;  /* 0x0055c80401007387 */ /* 0x000fe80000100a00 */
[----:B------:R-:W-:Y:S04]  /*62a20*/  STL.64 [R1+0x5490], R46 ;  /* 0x0054902e01007387 */ /* 0x000fe80000100a00 */
[----:B------:R-:W-:Y:S04]  /*62a30*/  STL.64 [R1+0x5488], R44 ;  /* 0x0054882c01007387 */ /* 0x000fe80000100a00 */
[----:B------:R-:W-:Y:S04]  /*62a40*/  STL.64 [R1+0xc60], R40 ;  /* 0x000c602801007387 */ /* 0x000fe80000100a00 */
[----:B------:R-:W-:Y:S04]  /*62a50*/  STL.64 [R1+0xc68], R42 ;  /* 0x000c682a01007387 */ /* 0x000fe80000100a00 */
[----:B------:R-:W3:Y:S04]  /*62a60*/  LDL.LU.64 R48, [R1+0x870] ;  /* 0x0008700001307983 */ /* 0x000ee80000300a00 */
[----:B------:R-:W3:Y:S04]  /*62a70*/  LDL.LU.64 R50, [R1+0x878] ;  /* 0x0008780001327983 */ /* 0x000ee80000300a00 */
[----:B------:R-:W0:Y:S01]  /*62a80*/  LDSM.16.M88.4 R4, [R13+UR4+0x1c00] ;  /* 0x001c00040d04783b */ /* 0x000e220008000200 */
[----:B------:R-:W-:-:S02]  /*62a90*/  F2FP.F16.E5M2.UNPACK_B R2, R2 ;  /* 0x00000002ff02723e */ /* 0x000fc400020004ff */
[----:B------:R-:W-:Y:S02]  /*62aa0*/  F2FP.F16.E5M2.UNPACK_B R3, R3 ;  /* 0x00000003ff03723e */ /* 0x000fe400020004ff */
[----:B------:R-:W-:Y:S02]  /*62ab0*/  F2FP.F16.E5M2.UNPACK_B R10, R10 ;  /* 0x0000000aff0a723e */ /* 0x000fe400020004ff */
[----:B------:R-:W-:Y:S01]  /*62ac0*/  F2FP.F16.E5M2.UNPACK_B R11, R11 ;  /* 0x0000000bff0b723e */ /* 0x000fe200020004ff */
[----:B------:R-:W-:Y:S02]  /*62ad0*/  IMAD.MOV.U32 R14, RZ, RZ, R40 ;  /* 0x000000ffff0e7224 */ /* 0x000fe400078e0028 */
[----:B------:R-:W-:Y:S01]  /*62ae0*/  IMAD.MOV.U32 R15, RZ, RZ, R41 ;  /* 0x000000ffff0f7224 */ /* 0x000fe200078e0029 */
[----:B0-----:R0:W-:Y:S04]  /*62af0*/  STL.64 [R1+0xc70], R4 ;  /* 0x000c700401007387 */ /* 0x0011e80000100a00 */
[----:B------:R1:W-:Y:S04]  /*62b00*/  STL.64 [R1+0xc78], R6 ;  /* 0x000c780601007387 */ /* 0x0003e80000100a00 */
[----:B------:R-:W4:Y:S04]  /*62b10*/  LDL.LU.64 R44, [R1+0x860] ;  /* 0x00086000012c7983 */ /* 0x000f280000300a00 */
[----:B------:R-:W4:Y:S01]  /*62b20*/  LDL.LU.64 R46, [R1+0x868] ;  /* 0x00086800012e7983 */ /* 0x000f220000300a00 */
[----:B------:R-:W-:-:S02]  /*62b30*/  IMAD.MOV.U32 R16, RZ, RZ, R4 ;  /* 0x000000ffff107224 */ /* 0x000fc400078e0004 */
[----:B------:R-:W-:Y:S01]  /*62b40*/  IMAD.MOV.U32 R17, RZ, RZ, R5 ;  /* 0x000000ffff117224 */ /* 0x000fe200078e0005 */
[C---:B--2---:R-:W-:Y:S01]  /*62b50*/  HMMA.16816.F32 R40, R20.reuse, R2, R28 ;  /* 0x000000021428723c */ /* 0x044fe2000000181c */
[----:B------:R-:W2:Y:S04]  /*62b60*/  LDL.LU.64 R28, [R1+0x850] ;  /* 0x00085000011c7983 */ /* 0x000ea80000300a00 */
[----:B------:R-:W2:Y:S04]  /*62b70*/  LDL.LU.64 R30, [R1+0x858] ;  /* 0x00085800011e7983 */ /* 0x000ea80000300a00 */
[----:B0-----:R-:W2:Y:S04]  /*62b80*/  LDL.LU.64 R4, [R1+0x830] ;  /* 0x0008300001047983 */ /* 0x001ea80000300a00 */
[----:B-1----:R-:W2:Y:S01]  /*62b90*/  LDL.LU.64 R6, [R1+0x838] ;  /* 0x0008380001067983 */ /* 0x002ea20000300a00 */
[----:B---3--:R-:W-:Y:S09]  /*62ba0*/  HMMA.16816.F32 R56, R20, R10, R48 ;  /* 0x0000000a1438723c */ /* 0x008ff20000001830 */
[----:B------:R-:W-:Y:S04]  /*62bb0*/  STL.64 [R1+0x54a0], R42 ;  /* 0x0054a02a01007387 */ /* 0x000fe80000100a00 */
[----:B------:R4:W-:Y:S10]  /*62bc0*/  STL.64 [R1+0x5498], R40 ;  /* 0x0054982801007387 */ /* 0x0009f40000100a00 */
[----:B------:R-:W-:Y:S04]  /*62bd0*/  STL.64 [R1+0x54b0], R58 ;  /* 0x0054b03a01007387 */ /* 0x000fe80000100a00 */
[----:B------:R-:W-:Y:S04]  /*62be0*/  STL.64 [R1+0x54a8], R56 ;  /* 0x0054a83801007387 */ /* 0x000fe80000100a00 */
[----:B------:R-:W3:Y:S04]  /*62bf0*/  LDL.LU R35, [R1+0x1e4] ;  /* 0x0001e40001237983 */ /* 0x000ee80000300800 */
[----:B------:R-:W3:Y:S01]  /*62c00*/  LDL.LU R26, [R1+0x1e0] ;  /* 0x0001e000011a7983 */ /* 0x000ee20000300800 */
[----:B------:R-:W-:Y:S01]  /*62c10*/  IMAD.MOV.U32 R0, RZ, RZ, R25 ;  /* 0x000000ffff007224 */ /* 0x000fe200078e0019 */
[----:B------:R-:W-:-:S04]  /*62c20*/  F2FP.F16.E5M2.UNPACK_B R12, R12 ;  /* 0x0000000cff0c723e */ /* 0x000fc800020004ff */
[----:B------:R-:W-:Y:S02]  /*62c30*/  F2FP.F16.E5M2.UNPACK_B R13, R0 ;  /* 0x00000000ff0d723e */ /* 0x000fe400020004ff */
[----:B------:R-:W-:Y:S02]  /*62c40*/  F2FP.F16.E5M2.UNPACK_B R14, R14 ;  /* 0x0000000eff0e723e */ /* 0x000fe400020004ff */
[----:B------:R-:W-:Y:S02]  /*62c50*/  F2FP.F16.E5M2.UNPACK_B R15, R15 ;  /* 0x0000000fff0f723e */ /* 0x000fe400020004ff */
[----:B------:R-:W-:Y:S02]  /*62c60*/  F2FP.F16.E5M2.UNPACK_B R16, R16 ;  /* 0x00000010ff10723e */ /* 0x000fe400020004ff */
[----:B------:R-:W-:Y:S01]  /*62c70*/  F2FP.F16.E5M2.UNPACK_B R17, R17 ;  /* 0x00000011ff11723e */ /* 0x000fe200020004ff */
[----:B----4-:R-:W-:-:S15]  /*62c80*/  HMMA.16816.F32 R40, R20, R12, R44 ;  /* 0x0000000c1428723c */ /* 0x010fde000000182c */
[----:B------:R-:W-:-:S08]  /*62c90*/  NOP ;  /* 0x0000000000007918 */ /* 0x000fd00000000000 */
[----:B------:R-:W-:Y:S04]  /*62ca0*/  STL.64 [R1+0x400], R40 ;  /* 0x0004002801007387 */ /* 0x000fe80000100a00 */
[----:B------:R-:W-:Y:S01]  /*62cb0*/  STL.64 [R1+0x408], R42 ;  /* 0x0004082a01007387 */ /* 0x000fe20000100a00 */
[C---:B--2---:R-:W-:Y:S06]  /*62cc0*/  HMMA.16816.F32 R28, R20.reuse, R14, R28 ;  /* 0x0000000e141c723c */ /* 0x044fec000000181c */
[----:B------:R-:W-:Y:S01]  /*62cd0*/  HMMA.16816.F32 R4, R20, R16, R4 ;  /* 0x000000101404723c */ /* 0x000fe20000001804 */
[----:B---3--:R-:W-:Y:S04]  /*62ce0*/  STL [R1+0x55c0], R26 ;  /* 0x0055c01a01007387 */ /* 0x008fe80000100800 */
[----:B------:R-:W2:Y:S04]  /*62cf0*/  LDL.LU R38, [R1+0x1f0] ;  /* 0x0001f00001267983 */ /* 0x000ea80000300800 */
[----:B------:R-:W2:Y:S08]  /*62d00*/  LDL.LU R0, [R1+0x1e8] ;  /* 0x0001e80001007983 */ /* 0x000eb00000300800 */
[----:B------:R-:W-:Y:S04]  /*62d10*/  STL.64 [R1+0x3f0], R28 ;  /* 0x0003f01c01007387 */ /* 0x000fe80000100a00 */
[----:B------:R-:W-:Y:S04]  /*62d20*/  STL.64 [R1+0x3f8], R30 ;  /* 0x0003f81e01007387 */ /* 0x000fe80000100a00 */
[----:B------:R0:W-:Y:S04]  /*62d30*/  STL.64 [R1+0x2e0], R4 ;  /* 0x0002e00401007387 */ /* 0x0001e80000100a00 */
[----:B------:R1:W-:Y:S04]  /*62d40*/  STL.64 [R1+0x2e8], R6 ;  /* 0x0002e80601007387 */ /* 0x0003e80000100a00 */
[----:B0-----:R-:W3:Y:S04]  /*62d50*/  LDL.LU.64 R4, [R1+0x820] ;  /* 0x0008200001047983 */ /* 0x001ee80000300a00 */
[----:B-1----:R-:W3:Y:S01]  /*62d60*/  LDL.LU.64 R6, [R1+0x828] ;  /* 0x0008280001067983 */ /* 0x002ee20000300a00 */
[----:B------:R-:W-:-:S02]  /*62d70*/  IMAD R20, R34, 0x100, R24 ;  /* 0x0000010022147824 */ /* 0x000fc400078e0218 */
[----:B------:R-:W-:Y:S02]  /*62d80*/  IMAD R21, R33, 0x100, R36 ;  /* 0x0000010021157824 */ /* 0x000fe400078e0224 */
[----:B------:R-:W-:Y:S02]  /*62d90*/  IMAD R19, R19, 0x100, R27 ;  /* 0x0000010013137824 */ /* 0x000fe400078e021b */
[----:B------:R-:W-:Y:S01]  /*62da0*/  IMAD R18, R32, 0x100, R18 ;  /* 0x0000010020127824 */ /* 0x000fe200078e0212 */
[----:B------:R-:W4:Y:S01]  /*62db0*/  LDL.LU.64 R24, [R1+0x810] ;  /* 0x0008100001187983 */ /* 0x000f220000300a00 */
[----:B------:R-:W-:Y:S02]  /*62dc0*/  F2FP.F16.E5M2.UNPACK_B R20, R20 ;  /* 0x00000014ff14723e */ /* 0x000fe400020004ff */
[----:B------:R-:W-:Y:S02]  /*62dd0*/  F2FP.F16.E5M2.UNPACK_B R21, R21 ;  /* 0x00000015ff15723e */ /* 0x000fe400020004ff */
[----:B------:R-:W-:-:S02]  /*62de0*/  F2FP.F16.E5M2.UNPACK_B R22, R19 ;  /* 0x00000013ff16723e */ /* 0x000fc400020004ff */
[----:B------:R-:W-:Y:S01]  /*62df0*/  F2FP.F16.E5M2.UNPACK_B R23, R18 ;  /* 0x00000012ff17723e */ /* 0x000fe200020004ff */
[----:B------:R-:W4:Y:S04]  /*62e00*/  LDL.LU.64 R26, [R1+0x818] ;  /* 0x00081800011a7983 */ /* 0x000f280000300a00 */
[----:B------:R-:W2:Y:S04]  /*62e10*/  LDL.LU.64 R56, [R1+0x800] ;  /* 0x0008000001387983 */ /* 0x000ea80000300a00 */
[----:B------:R-:W2:Y:S04]  /*62e20*/  LDL.LU.64 R58, [R1+0x808] ;  /* 0x00080800013a7983 */ /* 0x000ea80000300a00 */
[----:B------:R-:W2:Y:S04]  /*62e30*/  LDL.LU.64 R52, [R1+0x7f0] ;  /* 0x0007f00001347983 */ /* 0x000ea80000300a00 */
[----:B------:R-:W2:Y:S04]  /*62e40*/  LDL.LU.64 R54, [R1+0x7f8] ;  /* 0x0007f80001367983 */ /* 0x000ea80000300a00 */
[----:B------:R-:W4:Y:S04]  /*62e50*/  LDL.LU.64 R48, [R1+0x7e0] ;  /* 0x0007e00001307983 */ /* 0x000f280000300a00 */
[----:B------:R-:W4:Y:S04]  /*62e60*/  LDL.LU.64 R50, [R1+0x7e8] ;  /* 0x0007e80001327983 */ /* 0x000f280000300a00 */
[----:B------:R-:W2:Y:S04]  /*62e70*/  LDL.LU.64 R44, [R1+0x7d0] ;  /* 0x0007d000012c7983 */ /* 0x000ea80000300a00 */
[----:B------:R-:W2:Y:S04]  /*62e80*/  LDL.LU.64 R46, [R1+0x7d8] ;  /* 0x0007d800012e7983 */ /* 0x000ea80000300a00 */
[----:B------:R-:W2:Y:S04]  /*62e90*/  LDL.LU.64 R40, [R1+0x7c0] ;  /* 0x0007c00001287983 */ /* 0x000ea80000300a00 */
[----:B------:R-:W2:Y:S04]  /*62ea0*/  LDL.LU.64 R42, [R1+0x7c8] ;  /* 0x0007c800012a7983 */ /* 0x000ea80000300a00 */
[----:B------:R-:W2:Y:S04]  /*62eb0*/  LDL.LU.64 R28, [R1+0x7b0] ;  /* 0x0007b000011c7983 */ /* 0x000ea80000300a00 */
[----:B------:R-:W2:Y:S04]  /*62ec0*/  LDL.LU.64 R30, [R1+0x7b8] ;  /* 0x0007b800011e7983 */ /* 0x000ea80000300a00 */
[----:B------:R-:W2:Y:S04]  /*62ed0*/  LDL.LU R33, [R1+0x1fc] ;  /* 0x0001fc0001217983 */ /* 0x000ea80000300800 */
[----:B------:R-:W2:Y:S01]  /*62ee0*/  LDL.LU R32, [R1+0x1f8] ;  /* 0x0001f80001207983 */ /* 0x000ea20000300800 */
[----:B---3--:R-:W-:-:S15]  /*62ef0*/  HMMA.16816.F32 R4, R20, R8, R4 ;  /* 0x000000081404723c */ /* 0x008fde0000001804 */
[----:B------:R-:W-:-:S08]  /*62f00*/  NOP ;  /* 0x0000000000007918 */ /* 0x000fd00000000000 */
[----:B------:R-:W-:Y:S04]  /*62f10*/  STL.64 [R1+0x2d0], R4 ;  /* 0x0002d00401007387 */ /* 0x000fe80000100a00 */
[----:B------:R0:W-:Y:S04]  /*62f20*/  STL.64 [R1+0x2d8], R6 ;  /* 0x0002d80601007387 */ /* 0x0001e80000100a00 */
[----:B0-----:R-:W3:Y:S04]  /*62f30*/  LDL.LU.64 R6, [R1+0x55d0] ;  /* 0x0055d00001067983 */ /* 0x001ee80000300a00 */
[----:B------:R-:W3:Y:S01]  /*62f40*/  LDL.LU.64 R4, [R1+0x55c8] ;  /* 0x0055c80001047983 */ /* 0x000ee20000300a00 */
[C---:B----4-:R-:W-:Y:S06]  /*62f50*/  HMMA.16816.F32 R48, R20.reuse, R10, R48 ;  /* 0x0000000a1430723c */ /* 0x050fec0000001830 */
[C---:B--2---:R-:W-:Y:S06]  /*62f60*/  HMMA.16816.F32 R44, R20.reuse, R12, R44 ;  /* 0x0000000c142c723c */ /* 0x044fec000000182c */
[C---:B---3--:R-:W-:Y:S06]  /*62f70*/  HMMA.16816.F32 R24, R20.reuse, R6, R24 ;  /* 0x000000061418723c */ /* 0x048fec0000001818 */
[----:B------:R-:W-:-:S15]  /*62f80*/  HMMA.16816.F32 R56, R20, R4, R56 ;  /* 0x000000041438723c */ /* 0x000fde0000001838 */
[----:B------:R-:W-:-:S02]  /*62f90*/  NOP ;  /* 0x0000000000007918 */ /* 0x000fc40000000000 */
[----:B------:R-:W-:Y:S04]  /*62fa0*/  STL.64 [R1+0x2c0], R24 ;  /* 0x0002c01801007387 */ /* 0x000fe80000100a00 */
[----:B------:R0:W-:Y:S04]  /*62fb0*/  STL.64 [R1+0x2c8], R26 ;  /* 0x0002c81a01007387 */ /* 0x0001e80000100a00 */
[----:B0-----:R-:W2:Y:S04]  /*62fc0*/  LDL.LU R26, [R1+0x55c0] ;  /* 0x0055c000011a7983 */ /* 0x001ea80000300800 */
[----:B------:R-:W3:Y:S04]  /*62fd0*/  LDL.LU R24, [R1+0x20c] ;  /* 0x00020c0001187983 */ /* 0x000ee80000300800 */
[----:B------:R-:W3:Y:S04]  /*62fe0*/  LDL.LU R27, [R1+0x208] ;  /* 0x00020800011b7983 */ /* 0x000ee80000300800 */
[----:B------:R-:W-:Y:S04]  /*62ff0*/  STL.64 [R1+0x2b0], R56 ;  /* 0x0002b03801007387 */ /* 0x000fe80000100a00 */
[----:B------:R-:W-:Y:S04]  /*63000*/  STL.64 [R1+0x2b8], R58 ;  /* 0x0002b83a01007387 */ /* 0x000fe80000100a00 */
[----:B------:R-:W-:Y:S04]  /*63010*/  STL.64 [R1+0x55b8], R6 ;  /* 0x0055b80601007387 */ /* 0x000fe80000100a00 */
[----:B------:R0:W-:Y:S02]  /*63020*/  STL.64 [R1+0x55b0], R4 ;  /* 0x0055b00401007387 */ /* 0x0001e40000100a00 */
[----:B0-----:R-:W-:-:S15]  /*63030*/  HMMA.16816.F32 R4, R20, R2, R52 ;  /* 0x000000021404723c */ /* 0x001fde0000001834 */
[----:B------:R-:W-:-:S08]  /*63040*/  NOP ;  /* 0x0000000000007918 */ /* 0x000fd00000000000 */
[----:B------:R-:W-:Y:S04]  /*63050*/  STL.64 [R1+0x2a0], R4 ;  /* 0x0002a00401007387 */ /* 0x000fe80000100a00 */
[----:B------:R0:W-:Y:S02]  /*63060*/  STL.64 [R1+0x2a8], R6 ;  /* 0x0002a80601007387 */ /* 0x0001e40000100a00 */
[C---:B0-----:R-:W-:Y:S02]  /*63070*/  HMMA.16816.F32 R4, R20.reuse, R14, R40 ;  /* 0x0000000e1404723c */ /* 0x041fe40000001828 */
[----:B------:R-:W-:Y:S04]  /*63080*/  STL.64 [R1+0x290], R48 ;  /* 0x0002903001007387 */ /* 0x000fe80000100a00 */
[----:B------:R-:W-:Y:S04]  /*63090*/  STL.64 [R1+0x298], R50 ;  /* 0x0002983201007387 */ /* 0x000fe80000100a00 */
[----:B------:R-:W-:Y:S04]  /*630a0*/  STL.64 [R1+0x55a8], R14 ;  /* 0x0055a80e01007387 */ /* 0x000fe80000100a00 */
[----:B------:R-:W-:Y:S04]  /*630b0*/  STL.64 [R1+0x3e0], R44 ;  /* 0x0003e02c01007387 */ /* 0x000fe80000100a00 */
[----:B------:R-:W-:Y:S04]  /*630c0*/  STL.64 [R1+0x3e8], R46 ;  /* 0x0003e82e01007387 */ /* 0x000fe80000100a00 */
[----:B------:R-:W-:Y:S04]  /*630d0*/  STL.64 [R1+0x55a0], R12 ;  /* 0x0055a00c01007387 */ /* 0x000fe80000100a00 */
[----:B------:R-:W-:Y:S04]  /*630e0*/  STL.64 [R1+0x3d0], R4 ;  /* 0x0003d00401007387 */ /* 0x000fe80000100a00 */
[----:B------:R0:W-:Y:S02]  /*630f0*/  STL.64 [R1+0x3d8], R6 ;  /* 0x0003d80601007387 */ /* 0x0001e40000100a00 */
[----:B0-----:R-:W-:-:S15]  /*63100*/  HMMA.16816.F32 R4, R20, R16, R28 ;  /* 0x000000101404723c */ /* 0x001fde000000181c */
[----:B------:R-:W-:-:S08]  /*63110*/  NOP ;  /* 0x0000000000007918 */ /* 0x000fd00000000000 */
[----:B------:R0:W-:Y:S04]  /*63120*/  STL.64 [R1+0x280], R4 ;  /* 0x0002800401007387 */ /* 0x0001e80000100a00 */
[----:B------:R1:W-:Y:S04]  /*63130*/  STL.64 [R1+0x288], R6 ;  /* 0x0002880601007387 */ /* 0x0003e80000100a00 */
[----:B0-----:R-:W4:Y:S04]  /*63140*/  LDL.LU.64 R4, [R1+0x7a0] ;  /* 0x0007a00001047983 */ /* 0x001f280000300a00 */
[----:B-1----:R-:W4:Y:S01]  /*63150*/  LDL.LU.64 R6, [R1+0x7a8] ;  /* 0x0007a80001067983 */ /* 0x002f220000300a00 */
[----:B------:R-:W-:-:S02]  /*63160*/  IMAD R19, R0, 0x100, R38 ;  /* 0x0000010000137824 */ /* 0x000fc400078e0226 */
[----:B------:R-:W-:Y:S01]  /*63170*/  IMAD R22, R32, 0x100, R33 ;  /* 0x0000010020167824 */ /* 0x000fe200078e0221 */
[----:B------:R-:W4:Y:S04]  /*63180*/  LDL.LU R30, [R1+0x2f4] ;  /* 0x0002f400011e7983 */ /* 0x000f280000300800 */
[----:B------:R-:W4:Y:S04]  /*63190*/  LDL.LU R39, [R1+0x2f0] ;  /* 0x0002f00001277983 */ /* 0x000f280000300800 */
[----:B------:R-:W4:Y:S01]  /*631a0*/  LDL.LU R37, [R1+0x2fc] ;  /* 0x0002fc0001257983 */ /* 0x000f220000300800 */
[----:B------:R-:W-:-:S02]  /*631b0*/  F2FP.F16.E5M2.UNPACK_B R21, R19 ;  /* 0x00000013ff15723e */ /* 0x000fc400020004ff */
[----:B------:R-:W-:Y:S01]  /*631c0*/  F2FP.F16.E5M2.UNPACK_B R22, R22 ;  /* 0x00000016ff16723e */ /* 0x000fe200020004ff */
[----:B------:R-:W4:Y:S04]  /*631d0*/  LDL.LU R29, [R1+0x2f8] ;  /* 0x0002f800011d7983 */ /* 0x000f280000300800 */
[----:B------:R-:W4:Y:S01]  /*631e0*/  LDL.LU R36, [R1+0x304] ;  /* 0x0003040001247983 */ /* 0x000f220000300800 */
[----:B--2---:R-:W-:Y:S02]  /*631f0*/  IMAD R18, R26, 0x100, R35 ;  /* 0x000001001a127824 */ /* 0x004fe400078e0223 */
[----:B---3--:R-:W-:Y:S01]  /*63200*/  IMAD R23, R27, 0x100, R24 ;  /* 0x000001001b177824 */ /* 0x008fe200078e0218 */
[----:B------:R-:W2:Y:S04]  /*63210*/  LDL.LU R26, [R1+0x300] ;  /* 0x00030000011a7983 */ /* 0x000ea80000300800 */
[----:B------:R-:W3:Y:S01]  /*63220*/  LDL.LU R38, [R1+0x30c] ;  /* 0x00030c0001267983 */ /* 0x000ee20000300800 */
[----:B------:R-:W-:-:S03]  /*63230*/  F2FP.F16.E5M2.UNPACK_B R20, R18 ;  /* 0x00000012ff14723e */ /* 0x000fc600020004ff */
[----:B------:R-:W3:Y:S01]  /*63240*/  LDL.LU R0, [R1+0x308] ;  /* 0x0003080001007983 */ /* 0x000ee20000300800 */
[----:B------:R-:W-:-:S03]  /*63250*/  F2FP.F16.E5M2.UNPACK_B R23, R23 ;  /* 0x00000017ff17723e */ /* 0x000fc600020004ff */
[----:B------:R-:W2:Y:S04]  /*63260*/  LDL.LU.64 R12, [R1+0x790] ;  /* 0x00079000010c7983 */ /* 0x000ea80000300a00 */
[----:B------:R-:W2:Y:S04]  /*63270*/  LDL.LU.64 R14, [R1+0x798] ;  /* 0x00079800010e7983 */ /* 0x000ea80000300a00 */
[----:B------:R-:W3:Y:S04]  /*63280*/  LDL.LU.64 R56, [R1+0x780] ;  /* 0x0007800001387983 */ /* 0x000ee80000300a00 */
[----:B------:R-:W3:Y:S04]  /*63290*/  LDL.LU.64 R58, [R1+0x788] ;  /* 0x00078800013a7983 */ /* 0x000ee80000300a00 */
[----:B------:R-:W2:Y:S04]  /*632a0*/  LDL.LU.64 R52, [R1+0x770] ;  /* 0x0007700001347983 */ /* 0x000ea80000300a00 */
[----:B------:R-:W2:Y:S04]  /*632b0*/  LDL.LU.64 R54, [R1+0x778] ;  /* 0x0007780001367983 */ /* 0x000ea80000300a00 */
[----:B------:R-:W3:Y:S04]  /*632c0*/  LDL.LU.64 R48, [R1+0x760] ;  /* 0x0007600001307983 */ /* 0x000ee80000300a00 */
[----:B------:R-:W3:Y:S04]  /*632d0*/  LDL.LU.64 R50, [R1+0x768] ;  /* 0x0007680001327983 */ /* 0x000ee80000300a00 */
[----:B------:R-:W3:Y:S04]  /*632e0*/  LDL.LU.64 R32, [R1+0x750] ;  /* 0x0007500001207983 */ /* 0x000ee80000300a00 */
[----:B------:R-:W3:Y:S04]  /*632f0*/  LDL.LU.64 R34, [R1+0x758] ;  /* 0x0007580001227983 */ /* 0x000ee80000300a00 */
[----:B------:R-:W3:Y:S04]  /*63300*/  LDL.LU.64 R44, [R1+0x740] ;  /* 0x00074000012c7983 */ /* 0x000ee80000300a00 */
[----:B------:R-:W3:Y:S04]  /*63310*/  LDL.LU.64 R46, [R1+0x748] ;  /* 0x00074800012e7983 */ /* 0x000ee80000300a00 */
[----:B------:R-:W3:Y:S04]  /*63320*/  LDL.LU.64 R40, [R1+0x730] ;  /* 0x0007300001287983 */ /* 0x000ee80000300a00 */
[----:B------:R-:W3:Y:S01]  /*63330*/  LDL.LU.64 R42, [R1+0x738] ;  /* 0x00073800012a7983 */ /* 0x000ee20000300a00 */
[----:B----4-:R-:W-:-:S15]  /*63340*/  HMMA.16816.F32 R4, R20, R8, R4 ;  /* 0x000000081404723c */ /* 0x010fde0000001804 */
[----:B------:R-:W-:-:S08]  /*63350*/  NOP ;  /* 0x0000000000007918 */ /* 0x000fd00000000000 */
[----:B------:R-:W-:Y:S04]  /*63360*/  STL.64 [R1+0x270], R4 ;  /* 0x0002700401007387 */ /* 0x000fe80000100a00 */
[----:B------:R0:W-:Y:S04]  /*63370*/  STL.64 [R1+0x278], R6 ;  /* 0x0002780601007387 */ /* 0x0001e80000100a00 */
[----:B0-----:R-:W4:Y:S04]  /*63380*/  LDL.LU.64 R6, [R1+0x55b8] ;  /* 0x0055b80001067983 */ /* 0x001f280000300a00 */
[----:B------:R-:W3:Y:S01]  /*63390*/  LDL.LU.64 R4, [R1+0x55b0] ;  /* 0x0055b00001047983 */ /* 0x000ee20000300a00 */
[C---:B--2---:R-:W-:Y:S06]  /*633a0*/  HMMA.16816.F32 R52, R20.reuse, R2, R52 ;  /* 0x000000021434723c */ /* 0x044fec0000001834 */
[C---:B----4-:R-:W-:Y:S06]  /*633b0*/  HMMA.16816.F32 R12, R20.reuse, R6, R12 ;  /* 0x00000006140c723c */ /* 0x050fec000000180c */
[----:B---3--:R-:W-:-:S15]  /*633c0*/  HMMA.16816.F32 R56, R20, R4, R56 ;  /* 0x000000041438723c */ /* 0x008fde0000001838 */
[----:B------:R-:W-:-:S02]  /*633d0*/  NOP ;  /* 0x0000000000007918 */ /* 0x000fc40000000000 */
[----:B------:R-:W-:Y:S04]  /*633e0*/  STL.64 [R1+0x260], R12 ;  /* 0x0002600c01007387 */ /* 0x000fe80000100a00 */
[----:B------:R0:W-:Y:S04]  /*633f0*/  STL.64 [R1+0x268], R14 ;  /* 0x0002680e01007387 */ /* 0x0001e80000100a00 */
[----:B0-----:R-:W2:Y:S04]  /*63400*/  LDL.LU.64 R14, [R1+0x55a8] ;  /* 0x0055a800010e7983 */ /* 0x001ea80000300a00 */
[----:B------:R-:W3:Y:S04]  /*63410*/  LDL.LU.64 R12, [R1+0x55a0] ;  /* 0x0055a000010c7983 */ /* 0x000ee80000300a00 */
[----:B------:R-:W-:Y:S04]  /*63420*/  STL.64 [R1+0x5598], R6 ;  /* 0x0055980601007387 */ /* 0x000fe80000100a00 */
[----:B------:R3:W-:Y:S04]  /*63430*/  STL.64 [R1+0x5590], R4 ;  /* 0x0055900401007387 */ /* 0x0007e80000100a00 */
[----:B------:R-:W-:Y:S04]  /*63440*/  STL.64 [R1+0x250], R56 ;  /* 0x0002503801007387 */ /* 0x000fe80000100a00 */
[----:B------:R-:W-:Y:S04]  /*63450*/  STL.64 [R1+0x258], R58 ;  /* 0x0002583a01007387 */ /* 0x000fe80000100a00 */
[----:B------:R-:W-:Y:S04]  /*63460*/  STL.64 [R1+0x240], R52 ;  /* 0x0002403401007387 */ /* 0x000fe80000100a00 */
[----:B------:R-:W-:Y:S04]  /*63470*/  STL.64 [R1+0x248], R54 ;  /* 0x0002483601007387 */ /* 0x000fe80000100a00 */
[----:B------:R-:W4:Y:S01]  /*63480*/  LDL.LU R28, [R1+0x364] ;  /* 0x00036400011c7983 */ /* 0x000f220000300800 */
[----:B------:R-:W-:-:S15]  /*63490*/  HMMA.16816.F32 R48, R20, R10, R48 ;  /* 0x0000000a1430723c */ /* 0x000fde0000001830 */
[----:B------:R-:W-:-:S08]  /*634a0*/  NOP ;  /* 0x0000000000007918 */ /* 0x000fd00000000000 */
[----:B------:R-:W-:Y:S04]  /*634b0*/  STL.64 [R1+0x230], R48 ;  /* 0x0002303001007387 */ /* 0x000fe80000100a00 */
[----:B------:R-:W-:Y:S01]  /*634c0*/  STL.64 [R1+0x238], R50 ;  /* 0x0002383201007387 */ /* 0x000fe20000100a00 */
[----:B---3--:R-:W-:Y:S03]  /*634d0*/  HMMA.16816.F32 R4, R20, R12, R32 ;  /* 0x0000000c1404723c */ /* 0x008fe60000001820 */
[----:B----4-:R-:W-:-:S15]  /*634e0*/  STL [R1+0x5588], R28 ;  /* 0x0055881c01007387 */ /* 0x010fde0000100800 */
[----:B------:R-:W-:-:S05]  /*634f0*/  NOP ;  /* 0x0000000000007918 */ /* 0x000fca0000000000 */
[----:B------:R-:W-:Y:S04]  /*63500*/  STL.64 [R1+0x3c0], R4 ;  /* 0x0003c00401007387 */ /* 0x000fe80000100a00 */
[----:B------:R2:W-:Y:S04]  /*63510*/  STL.64 [R1+0x3c8], R6 ;  /* 0x0003c80601007387 */ /* 0x0005e80000100a00 */
[----:B------:R-:W3:Y:S04]  /*63520*/  LDL.LU R25, [R1+0x360] ;  /* 0x0003600001197983 */ /* 0x000ee80000300800 */
[----:B------:R-:W4:Y:S04]  /*63530*/  LDL.LU R24, [R1+0x374] ;  /* 0x0003740001187983 */ /* 0x000f280000300800 */
[----:B------:R-:W4:Y:S04]  /*63540*/  LDL.LU R34, [R1+0x370] ;  /* 0x0003700001227983 */ /* 0x000f280000300800 */
[----:B------:R-:W4:Y:S04]  /*63550*/  LDL.LU R35, [R1+0x384] ;  /* 0x0003840001237983 */ /* 0x000f280000300800 */
[----:B------:R-:W4:Y:S01]  /*63560*/  LDL.LU R33, [R1+0x37c] ;  /* 0x00037c0001217983 */ /* 0x000f220000300800 */
[----:B--2---:R-:W-:-:S15]  /*63570*/  HMMA.16816.F32 R4, R20, R14, R44 ;  /* 0x0000000e1404723c */ /* 0x004fde000000182c */
[----:B------:R-:W-:-:S08]  /*63580*/  NOP ;  /* 0x0000000000007918 */ /* 0x000fd00000000000 */
[----:B------:R-:W-:Y:S04]  /*63590*/  STL.64 [R1+0x3b0], R4 ;  /* 0x0003b00401007387 */ /* 0x000fe80000100a00 */
[----:B------:R0:W-:Y:S04]  /*635a0*/  STL.64 [R1+0x3b8], R6 ;  /* 0x0003b80601007387 */ /* 0x0001e80000100a00 */
[----:B------:R-:W2:Y:S04]  /*635b0*/  LDL.LU R27, [R1+0x410] ;  /* 0x00041000011b7983 */ /* 0x000ea80000300800 */
[----:B------:R-:W2:Y:S01]  /*635c0*/  LDL.LU R32, [R1+0x38c] ;  /* 0x00038c0001207983 */ /* 0x000ea20000300800 */
[----:B0-----:R-:W-:-:S15]  /*635d0*/  HMMA.16816.F32 R4, R20, R16, R40 ;  /* 0x000000101404723c */ /* 0x001fde0000001828 */
[----:B------:R-:W-:-:S08]  /*635e0*/  NOP ;  /* 0x0000000000007918 */ /* 0x000fd00000000000 */
        /* <DEDUP_REMOVED lines=25> */
[----:B------:R-:W2:Y:S01]  /*63780*/  LDL.LU.64 R42, [R1+0x6b8] ;  /* 0x0006b800012a7983 */ /* 0x000ea20000300a00 */
[----:B---3--:R-:W-:-:S15]  /*63790*/  HMMA.16816.F32 R4, R20, R8, R4 ;  /* 0x000000081404723c */ /* 0x008fde0000001804 */
[----:B------:R-:W-:-:S08]  /*637a0*/  NOP ;  /* 0x0000000000007918 */ /* 0x000fd00000000000 */
[----:B------:R-:W-:Y:S04]  /*637b0*/  STL.64 [R1+0x210], R4 ;  /* 0x0002100401007387 */ /* 0x000fe80000100a00 */
[----:B------:R0:W-:Y:S04]  /*637c0*/  STL.64 [R1+0x218], R6 ;  /* 0x0002180601007387 */ /* 0x0001e80000100a00 */
[----:B0-----:R-:W4:Y:S04]  /*637d0*/  LDL.LU.64 R6, [R1+0x5598] ;  /* 0x0055980001067983 */ /* 0x001f280000300a00 */
[----:B------:R-:W2:Y:S01]  /*637e0*/  LDL.LU.64 R4, [R1+0x5590] ;  /* 0x0055900001047983 */ /* 0x000ea20000300a00 */
[C---:B----4-:R-:W-:Y:S06]  /*637f0*/  HMMA.16816.F32 R28, R20.reuse, R6, R28 ;  /* 0x00000006141c723c */ /* 0x050fec000000181c */
[----:B--2---:R-:W-:-:S15]  /*63800*/  HMMA.16816.F32 R56, R20, R4, R56 ;  /* 0x000000041438723c */ /* 0x004fde0000001838 */
[----:B------:R-:W-:-:S02]  /*63810*/  NOP ;  /* 0x0000000000007918 */ /* 0x000fc40000000000 */
[----:B------:R0:W-:Y:S04]  /*63820*/  STL.64 [R1+0x200], R28 ;  /* 0x0002001c01007387 */ /* 0x0001e80000100a00 */
[----:B------:R-:W-:Y:S04]  /*63830*/  STL.64 [R1+0x208], R30 ;  /* 0x0002081e01007387 */ /* 0x000fe80000100a00 */
[----:B0-----:R-:W2:Y:S04]  /*63840*/  LDL.LU R28, [R1+0x5588] ;  /* 0x00558800011c7983 */ /* 0x001ea80000300800 */
[----:B------:R-:W-:Y:S04]  /*63850*/  STL.64 [R1+0x5580], R6 ;  /* 0x0055800601007387 */ /* 0x000fe80000100a00 */
[----:B------:R0:W-:Y:S04]  /*63860*/  STL.64 [R1+0x5578], R4 ;  /* 0x0055780401007387 */ /* 0x0001e80000100a00 */
[----:B------:R-:W-:Y:S04]  /*63870*/  STL.64 [R1+0x1f0], R56 ;  /* 0x0001f03801007387 */ /* 0x000fe80000100a00 */
[----:B------:R-:W-:Y:S01]  /*63880*/  STL.64 [R1+0x1f8], R58 ;  /* 0x0001f83a01007387 */ /* 0x000fe20000100a00 */
[----:B0-----:R-:W-:Y:S03]  /*63890*/  HMMA.16816.F32 R4, R20, R2, R36 ;  /* 0x000000021404723c */ /* 0x001fe60000001824 */
[----:B------:R-:W3:Y:S04]  /*638a0*/  LDL.LU R36, [R1+0x418] ;  /* 0x0004180001247983 */ /* 0x000ee80000300800 */
[----:B------:R-:W4:-:S15]  /*638b0*/  LDL.LU R26, [R1+0x414] ;  /* 0x00041400011a7983 */ /* 0x000f1e0000300800 */
[----:B------:R-:W-:-:S01]  /*638c0*/  NOP ;  /* 0x0000000000007918 */ /* 0x000fc20000000000 */
[----:B------:R-:W-:Y:S04]  /*638d0*/  STL.64 [R1+0x1e0], R4 ;  /* 0x0001e00401007387 */ /* 0x000fe80000100a00 */
[----:B------:R0:W-:Y:S02]  /*638e0*/  STL.64 [R1+0x1e8], R6 ;  /* 0x0001e80601007387 */ /* 0x0001e40000100a00 */
[C---:B0-----:R-:W-:Y:S06]  /*638f0*/  HMMA.16816.F32 R4, R20.reuse, R10, R52 ;  /* 0x0000000a1404723c */ /* 0x041fec0000001834 */
[C---:B------:R-:W-:Y:S06]  /*63900*/  HMMA.16816.F32 R48, R20.reuse, R12, R48 ;  /* 0x0000000c1430723c */ /* 0x040fec0000001830 */
[C---:B------:R-:W-:Y:S01]  /*63910*/  HMMA.16816.F32 R44, R20.reuse, R14, R44 ;  /* 0x0000000e142c723c */ /* 0x040fe2000000182c */
[----:B----4-:R-:W-:Y:S04]  /*63920*/  STL [R1+0x5570], R26 ;  /* 0x0055701a01007387 */ /* 0x010fe80000100800 */
[----:B------:R-:W4:Y:S04]  /*63930*/  LDL.LU R38, [R1+0x420] ;  /* 0x0004200001267983 */ /* 0x000f280000300800 */
[----:B------:R-:W4:Y:S04]  /*63940*/  LDL.LU R0, [R1+0x41c] ;  /* 0x00041c0001007983 */ /* 0x000f280000300800 */
[----:B------:R-:W-:Y:S04]  /*63950*/  STL.64 [R1+0x1d0], R4 ;  /* 0x0001d00401007387 */ /* 0x000fe80000100a00 */
[----:B------:R0:W-:Y:S02]  /*63960*/  STL.64 [R1+0x1d8], R6 ;  /* 0x0001d80601007387 */ /* 0x0001e40000100a00 */
[----:B0-----:R-:W-:Y:S02]  /*63970*/  HMMA.16816.F32 R4, R20, R16, R40 ;  /* 0x000000101404723c */ /* 0x001fe40000001828 */
[----:B------:R-:W-:Y:S04]  /*63980*/  STL.64 [R1+0x3a0], R48 ;  /* 0x0003a03001007387 */ /* 0x000fe80000100a00 */
[----:B------:R-:W-:Y:S04]  /*63990*/  STL.64 [R1+0x3a8], R50 ;  /* 0x0003a83201007387 */ /* 0x000fe80000100a00 */
[----:B------:R-:W-:Y:S04]  /*639a0*/  STL.64 [R1+0x390], R44 ;  /* 0x0003902c01007387 */ /* 0x000fe80000100a00 */
[----:B------:R-:W-:Y:S09]  /*639b0*/  STL.64 [R1+0x398], R46 ;  /* 0x0003982e01007387 */ /* 0x000ff20000100a00 */
[----:B------:R0:W-:Y:S04]  /*639c0*/  STL.64 [R1+0x1c0], R4 ;  /* 0x0001c00401007387 */ /* 0x0001e80000100a00 */
[----:B------:R1:W-:Y:S04]  /*639d0*/  STL.64 [R1+0x1c8], R6 ;  /* 0x0001c80601007387 */ /* 0x0003e80000100a00 */
[----:B0-----:R-:W3:Y:S04]  /*639e0*/  LDL.LU.64 R4, [R1+0x6a0] ;  /* 0x0006a00001047983 */ /* 0x001ee80000300a00 */
[----:B-1----:R-:W3:Y:S01]  /*639f0*/  LDL.LU.64 R6, [R1+0x6a8] ;  /* 0x0006a80001067983 */ /* 0x002ee20000300a00 */
[----:B--2---:R-:W-:-:S02]  /*63a00*/  IMAD R18, R25, 0x100, R28 ;  /* 0x0000010019127824 */ /* 0x004fc400078e021c */
[----:B------:R-:W-:Y:S02]  /*63a10*/  IMAD R19, R34, 0x100, R24 ;  /* 0x0000010022137824 */ /* 0x000fe400078e0218 */
[----:B------:R-:W-:Y:S02]  /*63a20*/  IMAD R22, R33, 0x100, R35 ;  /* 0x0000010021167824 */ /* 0x000fe400078e0223 */
[----:B------:R-:W-:Y:S01]  /*63a30*/  IMAD R23, R32, 0x100, R27 ;  /* 0x0000010020177824 */ /* 0x000fe200078e021b */
[----:B------:R-:W2:Y:S01]  /*63a40*/  LDL.LU R35, [R1+0x428] ;  /* 0x0004280001237983 */ /* 0x000ea20000300800 */
[----:B------:R-:W-:Y:S02]  /*63a50*/  F2FP.F16.E5M2.UNPACK_B R20, R18 ;  /* 0x00000012ff14723e */ /* 0x000fe400020004ff */
[----:B------:R-:W-:Y:S02]  /*63a60*/  F2FP.F16.E5M2.UNPACK_B R21, R19 ;  /* 0x00000013ff15723e */ /* 0x000fe400020004ff */
[----:B------:R-:W-:-:S02]  /*63a70*/  F2FP.F16.E5M2.UNPACK_B R22, R22 ;  /* 0x00000016ff16723e */ /* 0x000fc400020004ff */
[----:B------:R-:W-:Y:S01]  /*63a80*/  F2FP.F16.E5M2.UNPACK_B R23, R23 ;  /* 0x00000017ff17723e */ /* 0x000fe200020004ff */
[----:B------:R-:W2:Y:S04]  /*63a90*/  LDL.LU R33, [R1+0x424] ;  /* 0x0004240001217983 */ /* 0x000ea80000300800 */
[----:B------:R-:W4:Y:S04]  /*63aa0*/  LDL.LU.64 R24, [R1+0x690] ;  /* 0x0006900001187983 */ /* 0x000f280000300a00 */
[----:B------:R-:W4:Y:S04]  /*63ab0*/  LDL.LU.64 R26, [R1+0x698] ;  /* 0x00069800011a7983 */ /* 0x000f280000300a00 */
        /* <DEDUP_REMOVED lines=16> */
[----:B0-----:R-:W3:Y:S04]  /*63bc0*/  LDL.LU.64 R6, [R1+0x5580] ;  /* 0x0055800001067983 */ /* 0x001ee80000300a00 */
[----:B------:R-:W2:Y:S01]  /*63bd0*/  LDL.LU.64 R4, [R1+0x5578] ;  /* 0x0055780001047983 */ /* 0x000ea20000300a00 */
[C---:B----4-:R-:W-:Y:S06]  /*63be0*/  HMMA.16816.F32 R52, R20.reuse, R2, R52 ;  /* 0x000000021434723c */ /* 0x050fec0000001834 */
[C---:B---3--:R-:W-:Y:S06]  /*63bf0*/  HMMA.16816.F32 R24, R20.reuse, R6, R24 ;  /* 0x000000061418723c */ /* 0x048fec0000001818 */
[----:B--2---:R-:W-:-:S15]  /*63c00*/  HMMA.16816.F32 R56, R20, R4, R56 ;  /* 0x000000041438723c */ /* 0x004fde0000001838 */
        /* <DEDUP_REMOVED lines=9> */
[----:B------:R0:W-:Y:S04]  /*63ca0*/  STL.64 [R1+0x5560], R4 ;  /* 0x0055600401007387 */ /* 0x0001e80000100a00 */
[----:B------:R-:W4:Y:S04]  /*63cb0*/  LDL.LU R27, [R1+0x438] ;  /* 0x00043800011b7983 */ /* 0x000f280000300800 */
[----:B------:R-:W-:Y:S04]  /*63cc0*/  STL.64 [R1+0x180], R52 ;  /* 0x0001803401007387 */ /* 0x000fe80000100a00 */
[----:B------:R-:W-:Y:S04]  /*63cd0*/  STL.64 [R1+0x188], R54 ;  /* 0x0001883601007387 */ /* 0x000fe80000100a00 */
[----:B------:R-:W2:Y:S01]  /*63ce0*/  LDL.LU R32, [R1+0x434] ;  /* 0x0004340001207983 */ /* 0x000ea20000300800 */
[C---:B0-----:R-:W-:Y:S06]  /*63cf0*/  HMMA.16816.F32 R4, R20.reuse, R10, R48 ;  /* 0x0000000a1404723c */ /* 0x041fec0000001830 */
[C---:B------:R-:W-:Y:S06]  /*63d00*/  HMMA.16816.F32 R44, R20.reuse, R12, R44 ;  /* 0x0000000c142c723c */ /* 0x040fec000000182c */
[C---:B------:R-:W-:Y:S11]  /*63d10*/  HMMA.16816.F32 R40, R20.reuse, R14, R40 ;  /* 0x0000000e1428723c */ /* 0x040ff60000001828 */
[----:B------:R-:W-:Y:S04]  /*63d20*/  STL.64 [R1+0x170], R4 ;  /* 0x0001700401007387 */ /* 0x000fe80000100a00 */
[----:B------:R0:W-:Y:S02]  /*63d30*/  STL.64 [R1+0x178], R6 ;  /* 0x0001780601007387 */ /* 0x0001e40000100a00 */
[----:B0-----:R-:W-:Y:S02]  /*63d40*/  HMMA.16816.F32 R4, R20, R16, R28 ;  /* 0x000000101404723c */ /* 0x001fe4000000181c */
[----:B--2---:R-:W-:Y:S04]  /*63d50*/  STL [R1+0x5558], R32 ;  /* 0x0055582001007387 */ /* 0x004fe80000100800 */
[----:B------:R-:W-:Y:S04]  /*63d60*/  STL.64 [R1+0x380], R44 ;  /* 0x0003802c01007387 */ /* 0x000fe80000100a00 */
[----:B------:R-:W-:Y:S04]  /*63d70*/  STL.64 [R1+0x388], R46 ;  /* 0x0003882e01007387 */ /* 0x000fe80000100a00 */
[----:B------:R-:W-:Y:S04]  /*63d80*/  STL.64 [R1+0x370], R40 ;  /* 0x0003702801007387 */ /* 0x000fe80000100a00 */
[----:B------:R-:W-:Y:S05]  /*63d90*/  STL.64 [R1+0x378], R42 ;  /* 0x0003782a01007387 */ /* 0x000fea0000100a00 */
[----:B------:R0:W-:Y:S04]  /*63da0*/  STL.64 [R1+0x160], R4 ;  /* 0x0001600401007387 */ /* 0x0001e80000100a00 */
[----:B------:R1:W-:Y:S04]  /*63db0*/  STL.64 [R1+0x168], R6 ;  /* 0x0001680601007387 */ /* 0x0003e80000100a00 */
[----:B0-----:R-:W2:Y:S04]  /*63dc0*/  LDL.LU.64 R4, [R1+0x620] ;  /* 0x0006200001047983 */ /* 0x001ea80000300a00 */
[----:B-1----:R-:W2:Y:S01]  /*63dd0*/  LDL.LU.64 R6, [R1+0x628] ;  /* 0x0006280001067983 */ /* 0x002ea20000300a00 */
[----:B------:R-:W-:-:S02]  /*63de0*/  IMAD R18, R26, 0x100, R36 ;  /* 0x000001001a127824 */ /* 0x000fc400078e0224 */
[----:B------:R-:W-:Y:S02]  /*63df0*/  IMAD R19, R0, 0x100, R38 ;  /* 0x0000010000137824 */ /* 0x000fe400078e0226 */
[----:B------:R-:W-:Y:S02]  /*63e00*/  IMAD R22, R33, 0x100, R35 ;  /* 0x0000010021167824 */ /* 0x000fe400078e0223 */
[----:B---3--:R-:W-:Y:S01]  /*63e10*/  IMAD R23, R24, 0x100, R39 ;  /* 0x0000010018177824 */ /* 0x008fe200078e0227 */
[----:B------:R-:W3:Y:S01]  /*63e20*/  LDL.LU R37, [R1+0x440] ;  /* 0x0004400001257983 */ /* 0x000ee20000300800 */
[----:B------:R-:W-:Y:S02]  /*63e30*/  F2FP.F16.E5M2.UNPACK_B R20, R18 ;  /* 0x00000012ff14723e */ /* 0x000fe400020004ff */
[----:B------:R-:W-:Y:S02]  /*63e40*/  F2FP.F16.E5M2.UNPACK_B R21, R19 ;  /* 0x00000013ff15723e */ /* 0x000fe400020004ff */
[----:B------:R-:W-:-:S02]  /*63e50*/  F2FP.F16.E5M2.UNPACK_B R22, R22 ;  /* 0x00000016ff16723e */ /* 0x000fc400020004ff */
[----:B------:R-:W-:Y:S01]  /*63e60*/  F2FP.F16.E5M2.UNPACK_B R23, R23 ;  /* 0x00000017ff17723e */ /* 0x000fe200020004ff */
[----:B------:R-:W3:Y:S04]  /*63e70*/  LDL.LU R25, [R1+0x43c] ;  /* 0x00043c0001197983 */ /* 0x000ee80000300800 */
[----:B------:R-:W3:Y:S04]  /*63e80*/  LDL.LU R36, [R1+0x448] ;  /* 0x0004480001247983 */ /* 0x000ee80000300800 */
[----:B------:R-:W3:Y:S04]  /*63e90*/  LDL.LU R26, [R1+0x444] ;  /* 0x00044400011a7983 */ /* 0x000ee80000300800 */
[----:B------:R-:W3:Y:S04]  /*63ea0*/  LDL.LU R38, [R1+0x450] ;  /* 0x0004500001267983 */ /* 0x000ee80000300800 */
[----:B------:R-:W3:Y:S04]  /*63eb0*/  LDL.LU R0, [R1+0x44c] ;  /* 0x00044c0001007983 */ /* 0x000ee80000300800 */
[----:B------:R-:W4:Y:S04]  /*63ec0*/  LDL.LU.64 R32, [R1+0x610] ;  /* 0x0006100001207983 */ /* 0x000f280000300a00 */
[----:B------:R-:W4:Y:S04]  /*63ed0*/  LDL.LU.64 R34, [R1+0x618] ;  /* 0x0006180001227983 */ /* 0x000f280000300a00 */
[----:B------:R-:W3:Y:S04]  /*63ee0*/  LDL.LU.64 R56, [R1+0x600] ;  /* 0x0006000001387983 */ /* 0x000ee80000300a00 */
[----:B------:R-:W3:Y:S04]  /*63ef0*/  LDL.LU.64 R58, [R1+0x608] ;  /* 0x00060800013a7983 */ /* 0x000ee80000300a00 */
[----:B------:R-:W4:Y:S04]  /*63f00*/  LDL.LU.64 R52, [R1+0x5f0] ;  /* 0x0005f00001347983 */ /* 0x000f280000300a00 */
[----:B------:R-:W4:Y:S04]  /*63f10*/  LDL.LU.64 R54, [R1+0x5f8] ;  /* 0x0005f80001367983 */ /* 0x000f280000300a00 */
        /* <DEDUP_REMOVED lines=8> */
[----:B--2---:R-:W-:-:S15]  /*63fa0*/  HMMA.16816.F32 R4, R20, R8, R4 ;  /* 0x000000081404723c */ /* 0x004fde0000001804 */
[----:B------:R-:W-:-:S08]  /*63fb0*/  NOP ;  /* 0x0000000000007918 */ /* 0x000fd00000000000 */
[----:B------:R-:W-:Y:S04]  /*63fc0*/  STL.64 [R1+0x150], R4 ;  /* 0x0001500401007387 */ /* 0x000fe80000100a00 */
[----:B------:R0:W-:Y:S04]  /*63fd0*/  STL.64 [R1+0x158], R6 ;  /* 0x0001580601007387 */ /* 0x0001e80000100a00 */
[----:B0-----:R-:W2:Y:S04]  /*63fe0*/  LDL.LU.64 R6, [R1+0x5568] ;  /* 0x0055680001067983 */ /* 0x001ea80000300a00 */
[----:B------:R-:W2:Y:S01]  /*63ff0*/  LDL.LU.64 R4, [R1+0x5560] ;  /* 0x0055600001047983 */ /* 0x000ea20000300a00 */
[C---:B----4-:R-:W-:Y:S06]  /*64000*/  HMMA.16816.F32 R52, R20.reuse, R2, R52 ;  /* 0x000000021434723c */ /* 0x050fec0000001834 */
[C---:B---3--:R-:W-:Y:S06]  /*64010*/  HMMA.16816.F32 R48, R20.reuse, R10, R48 ;  /* 0x0000000a1430723c */ /* 0x048fec0000001830 */
[C---:B--2---:R-:W-:Y:S06]  /*64020*/  HMMA.16816.F32 R32, R20.reuse, R6, R32 ;  /* 0x000000061420723c */ /* 0x044fec0000001820 */
[----:B------:R-:W-:-:S15]  /*64030*/  HMMA.16816.F32 R56, R20, R4, R56 ;  /* 0x000000041438723c */ /* 0x000fde0000001838 */
[----:B------:R-:W-:-:S02]  /*64040*/  NOP ;  /* 0x0000000000007918 */ /* 0x000fc40000000000 */
[----:B------:R0:W-:Y:S04]  /*64050*/  STL.64 [R1+0x140], R32 ;  /* 0x0001402001007387 */ /* 0x0001e80000100a00 */
[----:B------:R-:W-:Y:S04]  /*64060*/  STL.64 [R1+0x148], R34 ;  /* 0x0001482201007387 */ /* 0x000fe80000100a00 */
[----:B0-----:R-:W2:Y:S04]  /*64070*/  LDL.LU R32, [R1+0x5558] ;  /* 0x0055580001207983 */ /* 0x001ea80000300800 */
[----:B------:R-:W-:Y:S04]  /*64080*/  STL.64 [R1+0x5550], R6 ;  /* 0x0055500601007387 */ /* 0x000fe80000100a00 */
[----:B------:R0:W-:Y:S04]  /*64090*/  STL.64 [R1+0x5548], R4 ;  /* 0x0055480401007387 */ /* 0x0001e80000100a00 */
[----:B------:R-:W-:Y:S04]  /*640a0*/  STL.64 [R1+0x130], R56 ;  /* 0x0001303801007387 */ /* 0x000fe80000100a00 */
[----:B------:R-:W-:Y:S04]  /*640b0*/  STL.64 [R1+0x138], R58 ;  /* 0x0001383a01007387 */ /* 0x000fe80000100a00 */
[----:B------:R-:W-:Y:S04]  /*640c0*/  STL.64 [R1+0x120], R52 ;  /* 0x0001203401007387 */ /* 0x000fe80000100a00 */
[----:B------:R-:W-:Y:S01]  /*640d0*/  STL.64 [R1+0x128], R54 ;  /* 0x0001283601007387 */ /* 0x000fe20000100a00 */
[C---:B0-----:R-:W-:Y:S03]  /*640e0*/  HMMA.16816.F32 R4, R20.reuse, R12, R28 ;  /* 0x0000000c1404723c */ /* 0x041fe6000000181c */
[----:B------:R-:W3:Y:S04]  /*640f0*/  LDL.LU R29, [R1+0x458] ;  /* 0x00045800011d7983 */ /* 0x000ee80000300800 */
[----:B------:R-:W-:Y:S04]  /*64100*/  STL.64 [R1+0x110], R48 ;  /* 0x0001103001007387 */ /* 0x000fe80000100a00 */
[----:B------:R-:W-:Y:S04]  /*64110*/  STL.64 [R1+0x118], R50 ;  /* 0x0001183201007387 */ /* 0x000fe80000100a00 */
[----:B------:R-:W3:Y:S08]  /*64120*/  LDL.LU R28, [R1+0x454] ;  /* 0x00045400011c7983 */ /* 0x000ef00000300800 */
[----:B------:R-:W-:Y:S04]  /*64130*/  STL.64 [R1+0x360], R4 ;  /* 0x0003600401007387 */ /* 0x000fe80000100a00 */
[----:B------:R0:W-:Y:S02]  /*64140*/  STL.64 [R1+0x368], R6 ;  /* 0x0003680601007387 */ /* 0x0001e40000100a00 */
[C---:B0-----:R-:W-:Y:S02]  /*64150*/  HMMA.16816.F32 R4, R20.reuse, R16, R40 ;  /* 0x000000101404723c */ /* 0x041fe40000001828 */
[----:B---3--:R0:W-:Y:S04]  /*64160*/  STL.64 [R1+0x5540], R28 ;  /* 0x0055401c01007387 */ /* 0x0081e80000100a00 */
[----:B0-----:R-:W-:Y:S01]  /*64170*/  HMMA.16816.F32 R28, R20, R14, R44 ;  /* 0x0000000e141c723c */ /* 0x001fe2000000182c */
[----:B--2---:R-:W-:-:S15]  /*64180*/  IMAD R18, R32, 0x100, R27 ;  /* 0x0000010020127824 */ /* 0x004fde00078e021b */
[----:B------:R-:W-:-:S07]  /*64190*/  NOP ;  /* 0x0000000000007918 */ /* 0x000fce0000000000 */
[----:B------:R-:W-:Y:S04]  /*641a0*/  STL.64 [R1+0x350], R28 ;  /* 0x0003501c01007387 */ /* 0x000fe80000100a00 */
[----:B------:R-:W-:Y:S04]  /*641b0*/  STL.64 [R1+0x358], R30 ;  /* 0x0003581e01007387 */ /* 0x000fe80000100a00 */
[----:B------:R-:W2:Y:S04]  /*641c0*/  LDL.LU R24, [R1+0x460] ;  /* 0x0004600001187983 */ /* 0x000ea80000300800 */
[----:B------:R0:W-:Y:S04]  /*641d0*/  STL.64 [R1+0x100], R4 ;  /* 0x0001000401007387 */ /* 0x0001e80000100a00 */
[----:B------:R1:W-:Y:S04]  /*641e0*/  STL.64 [R1+0x108], R6 ;  /* 0x0001080601007387 */ /* 0x0003e80000100a00 */
[----:B------:R-:W2:Y:S04]  /*641f0*/  LDL.LU R34, [R1+0x45c] ;  /* 0x00045c0001227983 */ /* 0x000ea80000300800 */
[----:B------:R-:W3:Y:S04]  /*64200*/  LDL.LU R35, [R1+0x468] ;  /* 0x0004680001237983 */ /* 0x000ee80000300800 */
[----:B------:R-:W3:Y:S04]  /*64210*/  LDL.LU R33, [R1+0x464] ;  /* 0x0004640001217983 */ /* 0x000ee80000300800 */
[----:B------:R-:W4:Y:S04]  /*64220*/  LDL.LU R27, [R1+0x470] ;  /* 0x00047000011b7983 */ /* 0x000f280000300800 */
[----:B------:R-:W4:Y:S04]  /*64230*/  LDL.LU R32, [R1+0x46c] ;  /* 0x00046c0001207983 */ /* 0x000f280000300800 */
[----:B0-----:R-:W2:Y:S04]  /*64240*/  LDL.LU.64 R4, [R1+0x5a0] ;  /* 0x0005a00001047983 */ /* 0x001ea80000300a00 */
[----:B-1----:R-:W2:Y:S01]  /*64250*/  LDL.LU.64 R6, [R1+0x5a8] ;  /* 0x0005a80001067983 */ /* 0x002ea20000300a00 */
[----:B------:R-:W-:-:S02]  /*64260*/  IMAD R19, R25, 0x100, R37 ;  /* 0x0000010019137824 */ /* 0x000fc400078e0225 */
[----:B------:R-:W-:Y:S02]  /*64270*/  IMAD R22, R26, 0x100, R36 ;  /* 0x000001001a167824 */ /* 0x000fe400078e0224 */
[----:B------:R-:W-:Y:S01]  /*64280*/  IMAD R23, R0, 0x100, R38 ;  /* 0x0000010000177824 */ /* 0x000fe200078e0226 */
[----:B------:R-:W-:Y:S01]  /*64290*/  F2FP.F16.E5M2.UNPACK_B R20, R18 ;  /* 0x00000012ff14723e */ /* 0x000fe200020004ff */
[----:B------:R-:W3:Y:S01]  /*642a0*/  LDL.LU.64 R28, [R1+0x590] ;  /* 0x00059000011c7983 */ /* 0x000ee20000300a00 */
[----:B------:R-:W-:Y:S02]  /*642b0*/  F2FP.F16.E5M2.UNPACK_B R21, R19 ;  /* 0x00000013ff15723e */ /* 0x000fe400020004ff */
[----:B------:R-:W-:Y:S02]  /*642c0*/  F2FP.F16.E5M2.UNPACK_B R22, R22 ;  /* 0x00000016ff16723e */ /* 0x000fe400020004ff */
[----:B------:R-:W-:Y:S01]  /*642d0*/  F2FP.F16.E5M2.UNPACK_B R23, R23 ;  /* 0x00000017ff17723e */ /* 0x000fe200020004ff */
[----:B------:R-:W3:Y:S04]  /*642e0*/  LDL.LU.64 R30, [R1+0x598] ;  /* 0x00059800011e7983 */ /* 0x000ee80000300a00 */
[----:B------:R-:W4:Y:S04]  /*642f0*/  LDL.LU.64 R36, [R1+0x580] ;  /* 0x0005800001247983 */ /* 0x000f280000300a00 */
[----:B------:R-:W4:Y:S04]  /*64300*/  LDL.LU.64 R38, [R1+0x588] ;  /* 0x0005880001267983 */ /* 0x000f280000300a00 */
[----:B------:R-:W3:Y:S04]  /*64310*/  LDL.LU.64 R56, [R1+0x570] ;  /* 0x0005700001387983 */ /* 0x000ee80000300a00 */
[----:B------:R-:W3:Y:S04]  /*64320*/  LDL.LU.64 R58, [R1+0x578] ;  /* 0x00057800013a7983 */ /* 0x000ee80000300a00 */
[----:B------:R-:W4:Y:S04]  /*64330*/  LDL.LU.64 R52, [R1+0x560] ;  /* 0x0005600001347983 */ /* 0x000f280000300a00 */
[----:B------:R-:W4:Y:S04]  /*64340*/  LDL.LU.64 R54, [R1+0x568] ;  /* 0x0005680001367983 */ /* 0x000f280000300a00 */
[----:B------:R-:W4:Y:S04]  /*64350*/  LDL.LU.64 R48, [R1+0x550] ;  /* 0x0005500001307983 */ /* 0x000f280000300a00 */
[----:B------:R-:W4:Y:S04]  /*64360*/  LDL.LU.64 R50, [R1+0x558] ;  /* 0x0005580001327983 */ /* 0x000f280000300a00 */
[----:B------:R-:W4:Y:S04]  /*64370*/  LDL.LU.64 R44, [R1+0x540] ;  /* 0x00054000012c7983 */ /* 0x000f280000300a00 */
[----:B------:R-:W4:Y:S04]  /*64380*/  LDL.LU.64 R46, [R1+0x548] ;  /* 0x00054800012e7983 */ /* 0x000f280000300a00 */
[----:B------:R-:W4:Y:S04]  /*64390*/  LDL.LU.64 R40, [R1+0x530] ;  /* 0x0005300001287983 */ /* 0x000f280000300a00 */
[----:B------:R-:W4:Y:S01]  /*643a0*/  LDL.LU.64 R42, [R1+0x538] ;  /* 0x00053800012a7983 */ /* 0x000f220000300a00 */
[----:B--2---:R-:W-:-:S15]  /*643b0*/  HMMA.16816.F32 R4, R20, R8, R4 ;  /* 0x000000081404723c */ /* 0x004fde0000001804 */
[----:B------:R-:W-:-:S08]  /*643c0*/  NOP ;  /* 0x0000000000007918 */ /* 0x000fd00000000000 */
[----:B------:R-:W-:Y:S04]  /*643d0*/  STL.64 [R1+0xf0], R4 ;  /* 0x0000f00401007387 */ /* 0x000fe80000100a00 */
[----:B------:R0:W-:Y:S04]  /*643e0*/  STL.64 [R1+0xf8], R6 ;  /* 0x0000f80601007387 */ /* 0x0001e80000100a00 */
[----:B0-----:R-:W2:Y:S04]  /*643f0*/  LDL.LU.64 R6, [R1+0x5550] ;  /* 0x0055500001067983 */ /* 0x001ea80000300a00 */
[----:B------:R-:W2:Y:S01]  /*64400*/  LDL.LU.64 R4, [R1+0x5548] ;  /* 0x0055480001047983 */ /* 0x000ea20000300a00 */
[C---:B---3--:R-:W-:Y:S06]  /*64410*/  HMMA.16816.F32 R56, R20.reuse, R2, R56 ;  /* 0x000000021438723c */ /* 0x048fec0000001838 */
[C---:B----4-:R-:W-:Y:S06]  /*64420*/  HMMA.16816.F32 R52, R20.reuse, R10, R52 ;  /* 0x0000000a1434723c */ /* 0x050fec0000001834 */
[C---:B------:R-:W-:Y:S06]  /*64430*/  HMMA.16816.F32 R48, R20.reuse, R12, R48 ;  /* 0x0000000c1430723c */ /* 0x040fec0000001830 */
[C---:B------:R-:W-:Y:S06]  /*64440*/  HMMA.16816.F32 R44, R20.reuse, R14, R44 ;  /* 0x0000000e142c723c */ /* 0x040fec000000182c */
[C---:B--2---:R-:W-:Y:S06]  /*64450*/  HMMA.16816.F32 R28, R20.reuse, R6, R28 ;  /* 0x00000006141c723c */ /* 0x044fec000000181c */
[C---:B------:R-:W-:Y:S06]  /*64460*/  HMMA.16816.F32 R36, R20.reuse, R4, R36 ;  /* 0x000000041424723c */ /* 0x040fec0000001824 */
[----:B------:R-:W-:Y:S11]  /*64470*/  HMMA.16816.F32 R20, R20, R16, R40 ;  /* 0x000000101414723c */ /* 0x000ff60000001828 */
[----:B------:R0:W-:Y:S04]  /*64480*/  STL.64 [R1+0xe0], R28 ;  /* 0x0000e01c01007387 */ /* 0x0001e80000100a00 */
[----:B------:R-:W-:Y:S04]  /*64490*/  STL.64 [R1+0xe8], R30 ;  /* 0x0000e81e01007387 */ /* 0x000fe80000100a00 */
[----:B0-----:R-:W2:Y:S04]  /*644a0*/  LDL.LU.64 R28, [R1+0x5540] ;  /* 0x00554000011c7983 */ /* 0x001ea80000300a00 */
[----:B------:R0:W-:Y:S04]  /*644b0*/  STL.64 [R1+0xd0], R36 ;  /* 0x0000d02401007387 */ /* 0x0001e80000100a00 */
[----:B------:R1:W-:Y:S04]  /*644c0*/  STL.64 [R1+0xd8], R38 ;  /* 0x0000d82601007387 */ /* 0x0003e80000100a00 */
[----:B0-----:R-:W3:Y:S04]  /*644d0*/  LDL.LU R37, [R1+0x478] ;  /* 0x0004780001257983 */ /* 0x001ee80000300800 */
[----:B------:R-:W3:Y:S04]  /*644e0*/  LDL.LU R25, [R1+0x474] ;  /* 0x0004740001197983 */ /* 0x000ee80000300800 */
[----:B------:R-:W4:Y:S04]  /*644f0*/  LDL.LU R36, [R1+0x480] ;  /* 0x0004800001247983 */ /* 0x000f280000300800 */
[----:B------:R-:W4:Y:S04]  /*64500*/  LDL.LU R26, [R1+0x47c] ;  /* 0x00047c00011a7983 */ /* 0x000f280000300800 */
[----:B-1----:R-:W4:Y:S04]  /*64510*/  LDL.LU R38, [R1+0x488] ;  /* 0x0004880001267983 */ /* 0x002f280000300800 */
[----:B------:R-:W4:Y:S04]  /*64520*/  LDL.LU R0, [R1+0x484] ;  /* 0x0004840001007983 */ /* 0x000f280000300800 */
[----:B------:R-:W-:Y:S04]  /*64530*/  STL.64 [R1+0xc0], R56 ;  /* 0x0000c03801007387 */ /* 0x000fe80000100a00 */
[----:B------:R-:W-:Y:S04]  /*64540*/  STL.64 [R1+0xc8], R58 ;  /* 0x0000c83a01007387 */ /* 0x000fe80000100a00 */
[----:B------:R0:W-:Y:S04]  /*64550*/  STL.64 [R1+0xb0], R52 ;  /* 0x0000b03401007387 */ /* 0x0001e80000100a00 */
[----:B------:R1:W-:Y:S04]  /*64560*/  STL.64 [R1+0xb8], R54 ;  /* 0x0000b83601007387 */ /* 0x0003e80000100a00 */
[----:B------:R1:W-:Y:S04]  /*64570*/  STL.64 [R1+0x340], R48 ;  /* 0x0003403001007387 */ /* 0x0003e80000100a00 */
[----:B------:R1:W-:Y:S04]  /*64580*/  STL.64 [R1+0x348], R50 ;  /* 0x0003483201007387 */ /* 0x0003e80000100a00 */
[----:B------:R1:W-:Y:S04]  /*64590*/  STL.64 [R1+0x330], R44 ;  /* 0x0003302c01007387 */ /* 0x0003e80000100a00 */
[----:B------:R1:W-:Y:S04]  /*645a0*/  STL.64 [R1+0x338], R46 ;  /* 0x0003382e01007387 */ /* 0x0003e80000100a00 */
[----:B0-----:R-:W3:Y:S04]  /*645b0*/  LDL.LU.64 R52, [R1+0x520] ;  /* 0x0005200001347983 */ /* 0x001ee80000300a00 */
[----:B------:R-:W-:Y:S04]  /*645c0*/  STL.64 [R1+0xa0], R20 ;  /* 0x0000a01401007387 */ /* 0x000fe80000100a00 */
[----:B------:R0:W-:Y:S04]  /*645d0*/  STL.64 [R1+0xa8], R22 ;  /* 0x0000a81601007387 */ /* 0x0001e80000100a00 */
[----:B-1----:R-:W3:Y:S04]  /*645e0*/  LDL.LU.64 R54, [R1+0x528] ;  /* 0x0005280001367983 */ /* 0x002ee80000300a00 */
[----:B------:R-:W4:Y:S04]  /*645f0*/  LDL.LU.64 R48, [R1+0x510] ;  /* 0x0005100001307983 */ /* 0x000f280000300a00 */
[----:B------:R-:W4:Y:S04]  /*64600*/  LDL.LU.64 R50, [R1+0x518] ;  /* 0x0005180001327983 */ /* 0x000f280000300a00 */
[----:B------:R-:W4:Y:S04]  /*64610*/  LDL.LU.64 R44, [R1+0x500] ;  /* 0x00050000012c7983 */ /* 0x000f280000300a00 */
[----:B------:R-:W4:Y:S01]  /*64620*/  LDL.LU.64 R46, [R1+0x508] ;  /* 0x00050800012e7983 */ /* 0x000f220000300a00 */
[----:B------:R-:W-:-:S03]  /*64630*/  IMAD R19, R34, 0x100, R24 ;  /* 0x0000010022137824 */ /* 0x000fc600078e0218 */
[----:B------:R-:W4:Y:S04]  /*64640*/  LDL.LU.64 R40, [R1+0x4f0] ;  /* 0x0004f00001287983 */ /* 0x000f280000300a00 */
[----:B------:R-:W4:Y:S01]  /*64650*/  LDL.LU.64 R42, [R1+0x4f8] ;  /* 0x0004f800012a7983 */ /* 0x000f220000300a00 */
[----:B0-----:R-:W-:Y:S02]  /*64660*/  IMAD R22, R33, 0x100, R35 ;  /* 0x0000010021167824 */ /* 0x001fe400078e0223 */
[----:B------:R-:W-:Y:S01]  /*64670*/  IMAD R23, R32, 0x100, R27 ;  /* 0x0000010020177824 */ /* 0x000fe200078e021b */
[----:B------:R-:W-:Y:S02]  /*64680*/  F2FP.F16.E5M2.UNPACK_B R21, R19 ;  /* 0x00000013ff15723e */ /* 0x000fe400020004ff */
[----:B------:R-:W-:-:S02]  /*64690*/  F2FP.F16.E5M2.UNPACK_B R22, R22 ;  /* 0x00000016ff16723e */ /* 0x000fc400020004ff */
[----:B------:R-:W-:Y:S01]  /*646a0*/  F2FP.F16.E5M2.UNPACK_B R23, R23 ;  /* 0x00000017ff17723e */ /* 0x000fe200020004ff */
[----:B--2---:R-:W-:Y:S02]  /*646b0*/  IMAD R18, R28, 0x100, R29 ;  /* 0x000001001c127824 */ /* 0x004fe400078e021d */
[----:B------:R-:W2:Y:S04]  /*646c0*/  LDL.LU.64 R28, [R1+0x4e0] ;  /* 0x0004e000011c7983 */ /* 0x000ea80000300a00 */
[----:B------:R-:W2:Y:S04]  /*646d0*/  LDL.LU.64 R30, [R1+0x4e8] ;  /* 0x0004e800011e7983 */ /* 0x000ea80000300a00 */
[----:B------:R-:W2:Y:S01]  /*646e0*/  LDL.LU R34, [R1+0x498] ;  /* 0x0004980001227983 */ /* 0x000ea20000300800 */
[----:B------:R-:W-:-:S03]  /*646f0*/  F2FP.F16.E5M2.UNPACK_B R20, R18 ;  /* 0x00000012ff14723e */ /* 0x000fc600020004ff */
[----:B------:R-:W2:Y:S04]  /*64700*/  LDL.LU R35, [R1+0x494] ;  /* 0x0004940001237983 */ /* 0x000ea80000300800 */
[----:B------:R-:W2:Y:S01]  /*64710*/  LDL.LU R24, [R1+0x490] ;  /* 0x0004900001187983 */ /* 0x000ea20000300800 */
[C---:B---3--:R-:W-:Y:S06]  /*64720*/  HMMA.16816.F32 R52, R20.reuse, R8, R52 ;  /* 0x000000081434723c */ /* 0x048fec0000001834 */
[C---:B----4-:R-:W-:Y:S06]  /*64730*/  HMMA.16816.F32 R48, R20.reuse, R6, R48 ;  /* 0x000000061430723c */ /* 0x050fec0000001830 */
[C---:B------:R-:W-:Y:S11]  /*64740*/  HMMA.16816.F32 R44, R20.reuse, R4, R44 ;  /* 0x00000004142c723c */ /* 0x040ff6000000182c */
[----:B------:R-:W-:Y:S04]  /*64750*/  STL.64 [R1+0x90], R52 ;  /* 0x0000903401007387 */ /* 0x000fe80000100a00 */
[----:B------:R-:W-:Y:S04]  /*64760*/  STL.64 [R1+0x98], R54 ;  /* 0x0000983601007387 */ /* 0x000fe80000100a00 */
[----:B------:R-:W3:Y:S04]  /*64770*/  LDL.LU R27, [R1+0x48c] ;  /* 0x00048c00011b7983 */ /* 0x000ee80000300800 */
[----:B------:R-:W-:Y:S04]  /*64780*/  STL.64 [R1+0x80], R48 ;  /* 0x0000803001007387 */ /* 0x000fe80000100a00 */
[----:B------:R-:W-:Y:S04]  /*64790*/  STL.64 [R1+0x88], R50 ;  /* 0x0000883201007387 */ /* 0x000fe80000100a00 */
[----:B------:R-:W-:Y:S04]  /*647a0*/  STL.64 [R1+0x5528], R6 ;  /* 0x0055280601007387 */ /* 0x000fe80000100a00 */
[----:B------:R0:W-:Y:S04]  /*647b0*/  STL.64 [R1+0x5520], R4 ;  /* 0x0055200401007387 */ /* 0x0001e80000100a00 */
[----:B------:R-:W-:Y:S04]  /*647c0*/  STL.64 [R1+0x70], R44 ;  /* 0x0000702c01007387 */ /* 0x000fe80000100a00 */
[----:B------:R-:W-:Y:S04]  /*647d0*/  STL.64 [R1+0x78], R46 ;  /* 0x0000782e01007387 */ /* 0x000fe80000100a00 */
[----:B------:R-:W4:Y:S04]  /*647e0*/  LDL.LU R33, [R1+0xd20] ;  /* 0x000d200001217983 */ /* 0x000f280000300800 */
[----:B------:R-:W4:Y:S01]  /*647f0*/  LDL.LU R32, [R1+0x49c] ;  /* 0x00049c0001207983 */ /* 0x000f220000300800 */
[----:B0-----:R-:W-:Y:S03]  /*64800*/  HMMA.16816.F32 R4, R20, R2, R40 ;  /* 0x000000021404723c */ /* 0x001fe60000001828 */
[----:B--2---:R-:W-:Y:S04]  /*64810*/  STL.64 [R1+0x5538], R34 ;  /* 0x0055382201007387 */ /* 0x004fe80000100a00 */
[----:B----4-:R0:W-:-:S15]  /*64820*/  STL.64 [R1+0x5530], R32 ;  /* 0x0055302001007387 */ /* 0x0101de0000100a00 */
[----:B------:R-:W-:-:S01]  /*64830*/  NOP ;  /* 0x0000000000007918 */ /* 0x000fc20000000000 */
[----:B------:R-:W-:Y:S04]  /*64840*/  STL.64 [R1+0x60], R4 ;  /* 0x0000600401007387 */ /* 0x000fe80000100a00 */
[----:B------:R1:W-:Y:S04]  /*64850*/  STL.64 [R1+0x68], R6 ;  /* 0x0000680601007387 */ /* 0x0003e80000100a00 */
[----:B0-----:R-:W2:Y:S01]  /*64860*/  LDL.LU.64 R32, [R1+0x8d0] ;  /* 0x0008d00001207983 */ /* 0x001ea20000300a00 */
[----:B-1----:R-:W-:-:S15]  /*64870*/  HMMA.16816.F32 R4, R20, R10, R28 ;  /* 0x0000000a1404723c */ /* 0x002fde000000181c */
[----:B------:R-:W-:-:S08]  /*64880*/  NOP ;  /* 0x0000000000007918 */ /* 0x000fd00000000000 */
[----:B------:R0:W-:Y:S04]  /*64890*/  STL.64 [R1+0x50], R4 ;  /* 0x0000500401007387 */ /* 0x0001e80000100a00 */
[----:B------:R1:W-:Y:S04]  /*648a0*/  STL.64 [R1+0x58], R6 ;  /* 0x0000580601007387 */ /* 0x0003e80000100a00 */
[----:B------:R-:W2:Y:S04]  /*648b0*/  LDL.LU.64 R34, [R1+0x8d8] ;  /* 0x0008d80001227983 */ /* 0x000ea80000300a00 */
[----:B0-----:R-:W4:Y:S04]  /*648c0*/  LDL.LU.64 R4, [R1+0x8c0] ;  /* 0x0008c00001047983 */ /* 0x001f280000300a00 */
[----:B-1----:R-:W4:Y:S04]  /*648d0*/  LDL.LU.64 R6, [R1+0x8c8] ;  /* 0x0008c80001067983 */ /* 0x002f280000300a00 */
[----:B------:R-:W3:Y:S04]  /*648e0*/  LDL.LU.64 R56, [R1+0x8b0] ;  /* 0x0008b00001387983 */ /* 0x000ee80000300a00 */
        /* <DEDUP_REMOVED lines=8> */
[----:B------:R-:W-:-:S03]  /*64970*/  IMAD R18, R25, 0x100, R37 ;  /* 0x0000010019127824 */ /* 0x000fc600078e0225 */
[----:B------:R-:W3:Y:S01]  /*64980*/  LDL.LU.64 R42, [R1+0x4a8] ;  /* 0x0004a800012a7983 */ /* 0x000ee20000300a00 */
[----:B------:R-:W-:-:S03]  /*64990*/  IMAD R19, R26, 0x100, R36 ;  /* 0x000001001a137824 */ /* 0x000fc600078e0224 */
[----:B------:R-:W3:Y:S01]  /*649a0*/  LDL.LU R37, [R1+0xd28] ;  /* 0x000d280001257983 */ /* 0x000ee20000300800 */
[----:B------:R-:W-:-:S03]  /*649b0*/  IMAD R26, R0, 0x100, R38 ;  /* 0x00000100001a7824 */ /* 0x000fc600078e0226 */
[----:B------:R-:W3:Y:S04]  /*649c0*/  LDL.LU R36, [R1+0xd24] ;  /* 0x000d240001247983 */ /* 0x000ee80000300800 */
[----:B------:R-:W3:Y:S04]  /*649d0*/  LDL.LU R38, [R1+0xd30] ;  /* 0x000d300001267983 */ /* 0x000ee80000300800 */
[----:B------:R-:W3:Y:S04]  /*649e0*/  LDL.LU R0, [R1+0xd2c] ;  /* 0x000d2c0001007983 */ /* 0x000ee80000300800 */
[----:B------:R-:W3:Y:S04]  /*649f0*/  LDL.LU.64 R28, [R1+0x8e0] ;  /* 0x0008e000011c7983 */ /* 0x000ee80000300a00 */
[----:B------:R-:W3:Y:S01]  /*64a00*/  LDL.LU.64 R30, [R1+0x8e8] ;  /* 0x0008e800011e7983 */ /* 0x000ee20000300a00 */
[C---:B--2---:R-:W-:Y:S06]  /*64a10*/  HMMA.16816.F32 R32, R20.reuse, R12, R32 ;  /* 0x0000000c1420723c */ /* 0x044fec0000001820 */
[----:B----4-:R-:W-:-:S15]  /*64a20*/  HMMA.16816.F32 R4, R20, R14, R4 ;  /* 0x0000000e1404723c */ /* 0x010fde0000001804 */
[----:B------:R-:W-:-:S02]  /*64a30*/  NOP ;  /* 0x0000000000007918 */ /* 0x000fc40000000000 */
[----:B------:R-:W-:Y:S04]  /*64a40*/  STL.64 [R1+0x320], R32 ;  /* 0x0003202001007387 */ /* 0x000fe80000100a00 */
[----:B------:R0:W-:Y:S04]  /*64a50*/  STL.64 [R1+0x328], R34 ;  /* 0x0003282201007387 */ /* 0x0001e80000100a00 */
[----:B0-----:R-:W2:Y:S04]  /*64a60*/  LDL.LU.64 R34, [R1+0x5538] ;  /* 0x0055380001227983 */ /* 0x001ea80000300a00 */
[----:B------:R-:W4:Y:S04]  /*64a70*/  LDL.LU.64 R32, [R1+0x5530] ;  /* 0x0055300001207983 */ /* 0x000f280000300a00 */
[----:B------:R-:W-:Y:S04]  /*64a80*/  STL.64 [R1+0x310], R4 ;  /* 0x0003100401007387 */ /* 0x000fe80000100a00 */
[----:B------:R0:W-:Y:S04]  /*64a90*/  STL.64 [R1+0x318], R6 ;  /* 0x0003180601007387 */ /* 0x0001e80000100a00 */
[----:B0-----:R-:W2:Y:S04]  /*64aa0*/  LDL.LU.64 R6, [R1+0x5528] ;  /* 0x0055280001067983 */ /* 0x001ea80000300a00 */
[----:B------:R-:W4:Y:S01]  /*64ab0*/  LDL.LU.64 R4, [R1+0x5520] ;  /* 0x0055200001047983 */ /* 0x000f220000300a00 */
[----:B---3--:R-:W-:Y:S01]  /*64ac0*/  IMAD R27, R27, 0x100, R24 ;  /* 0x000001001b1b7824 */ /* 0x008fe200078e0218 */
[----:B------:R-:W-:-:S02]  /*64ad0*/  F2FP.F16.E5M2.UNPACK_B R24, R18 ;  /* 0x00000012ff18723e */ /* 0x000fc400020004ff */
[----:B------:R-:W-:Y:S02]  /*64ae0*/  F2FP.F16.E5M2.UNPACK_B R25, R19 ;  /* 0x00000013ff19723e */ /* 0x000fe400020004ff */
[----:B------:R-:W-:Y:S02]  /*64af0*/  F2FP.F16.E5M2.UNPACK_B R26, R26 ;  /* 0x0000001aff1a723e */ /* 0x000fe400020004ff */
[----:B------:R-:W-:Y:S01]  /*64b00*/  F2FP.F16.E5M2.UNPACK_B R27, R27 ;  /* 0x0000001bff1b723e */ /* 0x000fe200020004ff */
[----:B------:R-:W-:Y:S06]  /*64b10*/  HMMA.16816.F32 R20, R20, R16, R56 ;  /* 0x000000101414723c */ /* 0x000fec0000001838 */
[----:B------:R-:W-:-:S15]  /*64b20*/  HMMA.16816.F32 R52, R24, R8, R52 ;  /* 0x000000081834723c */ /* 0x000fde0000001834 */
[----:B------:R-:W-:-:S02]  /*64b30*/  NOP ;  /* 0x0000000000007918 */ /* 0x000fc40000000000 */
[----:B------:R-:W-:Y:S04]  /*64b40*/  STL.64 [R1+0x40], R20 ;  /* 0x0000401401007387 */ /* 0x000fe80000100a00 */
[----:B------:R4:W-:Y:S04]  /*64b50*/  STL.64 [R1+0x48], R22 ;  /* 0x0000481601007387 */ /* 0x0009e80000100a00 */
[----:B------:R-:W-:Y:S04]  /*64b60*/  STL.64 [R1+0x30], R52 ;  /* 0x0000303401007387 */ /* 0x000fe80000100a00 */
[----:B------:R-:W-:Y:S01]  /*64b70*/  STL.64 [R1+0x38], R54 ;  /* 0x0000383601007387 */ /* 0x000fe20000100a00 */
[C---:B------:R-:W-:Y:S06]  /*64b80*/  HMMA.16816.F32 R28, R24.reuse, R10, R28 ;  /* 0x0000000a181c723c */ /* 0x040fec000000181c */
[C---:B--2---:R-:W-:Y:S06]  /*64b90*/  HMMA.16816.F32 R48, R24.reuse, R6, R48 ;  /* 0x000000061830723c */ /* 0x044fec0000001830 */
[----:B------:R-:W-:Y:S01]  /*64ba0*/  STL.64 [R1+0x5518], R6 ;  /* 0x0055180601007387 */ /* 0x000fe20000100a00 */
[----:B----4-:R-:W-:-:S15]  /*64bb0*/  HMMA.16816.F32 R20, R24, R4, R44 ;  /* 0x000000041814723c */ /* 0x010fde000000182c */
[----:B------:R-:W-:-:S01]  /*64bc0*/  NOP ;  /* 0x0000000000007918 */ /* 0x000fc20000000000 */
[----:B------:R-:W-:Y:S04]  /*64bd0*/  STL.64 [R1+0x20], R48 ;  /* 0x0000203001007387 */ /* 0x000fe80000100a00 */
[----:B------:R-:W-:Y:S04]  /*64be0*/  STL.64 [R1+0x28], R50 ;  /* 0x0000283201007387 */ /* 0x000fe80000100a00 */
[----:B------:R0:W-:Y:S02]  /*64bf0*/  STL.64 [R1+0x5510], R4 ;  /* 0x0055100401007387 */ /* 0x0001e40000100a00 */
[----:B0-----:R-:W-:Y:S02]  /*64c00*/  HMMA.16816.F32 R4, R24, R2, R40 ;  /* 0x000000021804723c */ /* 0x001fe40000001828 */
[----:B------:R-:W-:Y:S04]  /*64c10*/  STL.64 [R1+0x10], R20 ;  /* 0x0000101401007387 */ /* 0x000fe80000100a00 */
[----:B------:R-:W-:Y:S04]  /*64c20*/  STL.64 [R1+0x18], R22 ;  /* 0x0000181601007387 */ /* 0x000fe80000100a00 */
[----:B------:R-:W2:Y:S01]  /*64c30*/  LDL.LU R54, [R1+0xd38] ;  /* 0x000d380001367983 */ /* 0x000ea20000300800 */
[----:B------:R-:W-:-:S02]  /*64c40*/  IMAD R18, R35, 0x100, R34 ;  /* 0x0000010023127824 */ /* 0x000fc400078e0222 */
[----:B------:R-:W-:-:S10]  /*64c50*/  IMAD R19, R32, 0x100, R33 ;  /* 0x0000010020137824 */ /* 0x000fd400078e0221 */
[----:B------:R-:W-:Y:S04]  /*64c60*/  STL.64 [R1], R4 ;  /* 0x0000000401007387 */ /* 0x000fe80000100a00 */
[----:B------:R-:W-:Y:S04]  /*64c70*/  STL.64 [R1+0x8], R6 ;  /* 0x0000080601007387 */ /* 0x000fe80000100a00 */
[----:B------:R-:W2:Y:S04]  /*64c80*/  LDL.LU R55, [R1+0xd34] ;  /* 0x000d340001377983 */ /* 0x000ea80000300800 */
[----:B------:R-:W3:Y:S04]  /*64c90*/  LDL.LU R61, [R1+0xd40] ;  /* 0x000d4000013d7983 */ /* 0x000ee80000300800 */
[----:B------:R-:W3:Y:S04]  /*64ca0*/  LDL.LU R60, [R1+0xd3c] ;  /* 0x000d3c00013c7983 */ /* 0x000ee80000300800 */
[----:B------:R-:W4:Y:S04]  /*64cb0*/  LDL.LU R34, [R1+0xd48] ;  /* 0x000d480001227983 */ /* 0x000f280000300800 */
[----:B------:R-:W4:Y:S04]  /*64cc0*/  LDL.LU R35, [R1+0xd44] ;  /* 0x000d440001237983 */ /* 0x000f280000300800 */
[----:B------:R-:W3:Y:S04]  /*64cd0*/  LDL.LU R33, [R1+0xd50] ;  /* 0x000d500001217983 */ /* 0x000ee80000300800 */
[----:B------:R-:W3:Y:S04]  /*64ce0*/  LDL.LU R32, [R1+0xd4c] ;  /* 0x000d4c0001207983 */ /* 0x000ee80000300800 */
[----:B------:R-:W-:Y:S04]  /*64cf0*/  STL.64 [R1+0x5238], R30 ;  /* 0x0052381e01007387 */ /* 0x000fe80000100a00 */
[----:B------:R0:W-:Y:S04]  /*64d00*/  STL.64 [R1+0x5230], R28 ;  /* 0x0052301c01007387 */ /* 0x0001e80000100a00 */
[----:B0-----:R-:W2:Y:S04]  /*64d10*/  LDL.LU.64 R28, [R1+0x950] ;  /* 0x00095000011c7983 */ /* 0x001ea80000300a00 */
[----:B------:R-:W2:Y:S04]  /*64d20*/  LDL.LU.64 R30, [R1+0x958] ;  /* 0x00095800011e7983 */ /* 0x000ea80000300a00 */
[----:B------:R-:W4:Y:S04]  /*64d30*/  LDL.LU.64 R4, [R1+0x940] ;  /* 0x0009400001047983 */ /* 0x000f280000300a00 */
[----:B------:R-:W4:Y:S04]  /*64d40*/  LDL.LU.64 R6, [R1+0x948] ;  /* 0x0009480001067983 */ /* 0x000f280000300a00 */
[----:B------:R-:W3:Y:S04]  /*64d50*/  LDL.LU.64 R56, [R1+0x920] ;  /* 0x0009200001387983 */ /* 0x000ee80000300a00 */
[----:B------:R-:W3:Y:S04]  /*64d60*/  LDL.LU.64 R58, [R1+0x928] ;  /* 0x00092800013a7983 */ /* 0x000ee80000300a00 */
[----:B------:R-:W3:Y:S04]  /*64d70*/  LDL.LU.64 R48, [R1+0x910] ;  /* 0x0009100001307983 */ /* 0x000ee80000300a00 */
[----:B------:R-:W3:Y:S04]  /*64d80*/  LDL.LU.64 R50, [R1+0x918] ;  /* 0x0009180001327983 */ /* 0x000ee80000300a00 */
[----:B------:R-:W3:Y:S04]  /*64d90*/  LDL.LU.64 R44, [R1+0x900] ;  /* 0x00090000012c7983 */ /* 0x000ee80000300a00 */
[----:B------:R-:W3:Y:S01]  /*64da0*/  LDL.LU.64 R46, [R1+0x908] ;  /* 0x00090800012e7983 */ /* 0x000ee20000300a00 */
[----:B------:R-:W-:-:S02]  /*64db0*/  IMAD R20, R36, 0x100, R37 ;  /* 0x0000010024147824 */ /* 0x000fc400078e0225 */
[----:B------:R-:W-:Y:S01]  /*64dc0*/  IMAD R21, R0, 0x100, R38 ;  /* 0x0000010000157824 */ /* 0x000fe200078e0226 */
[----:B------:R-:W3:Y:S04]  /*64dd0*/  LDL.LU.64 R40, [R1+0x8f0] ;  /* 0x0008f00001287983 */ /* 0x000ee80000300a00 */
[----:B------:R-:W3:Y:S01]  /*64de0*/  LDL.LU.64 R42, [R1+0x8f8] ;  /* 0x0008f800012a7983 */ /* 0x000ee20000300a00 */
[----:B------:R-:W-:Y:S02]  /*64df0*/  F2FP.F16.E5M2.UNPACK_B R38, R20 ;  /* 0x00000014ff26723e */ /* 0x000fe400020004ff */
[----:B------:R-:W-:Y:S01]  /*64e00*/  F2FP.F16.E5M2.UNPACK_B R39, R21 ;  /* 0x00000015ff27723e */ /* 0x000fe200020004ff */
[C---:B--2---:R-:W-:Y:S06]  /*64e10*/  HMMA.16816.F32 R28, R24.reuse, R12, R28 ;  /* 0x0000000c181c723c */ /* 0x044fec000000181c */
[----:B----4-:R-:W-:-:S15]  /*64e20*/  HMMA.16816.F32 R4, R24, R14, R4 ;  /* 0x0000000e1804723c */ /* 0x010fde0000001804 */
[----:B------:R-:W-:-:S02]  /*64e30*/  NOP ;  /* 0x0000000000007918 */ /* 0x000fc40000000000 */
[----:B------:R0:W-:Y:S04]  /*64e40*/  STL.64 [R1+0x300], R28 ;  /* 0x0003001c01007387 */ /* 0x0001e80000100a00 */
[----:B------:R1:W-:Y:S04]  /*64e50*/  STL.64 [R1+0x308], R30 ;  /* 0x0003081e01007387 */ /* 0x0003e80000100a00 */
[----:B0-----:R-:W2:Y:S04]  /*64e60*/  LDL.LU.64 R28, [R1+0x960] ;  /* 0x00096000011c7983 */ /* 0x001ea80000300a00 */
[----:B-1----:R-:W2:Y:S04]  /*64e70*/  LDL.LU.64 R30, [R1+0x968] ;  /* 0x00096800011e7983 */ /* 0x002ea80000300a00 */
[----:B------:R-:W4:Y:S04]  /*64e80*/  LDL.LU.64 R20, [R1+0x930] ;  /* 0x0009300001147983 */ /* 0x000f280000300a00 */
[----:B------:R-:W4:Y:S04]  /*64e90*/  LDL.LU.64 R22, [R1+0x938] ;  /* 0x0009380001167983 */ /* 0x000f280000300a00 */
[----:B------:R-:W-:Y:S04]  /*64ea0*/  STL.64 [R1+0x2f0], R4 ;  /* 0x0002f00401007387 */ /* 0x000fe80000100a00 */
[----:B------:R0:W-:Y:S04]  /*64eb0*/  STL.64 [R1+0x2f8], R6 ;  /* 0x0002f80601007387 */ /* 0x0001e80000100a00 */
[----:B0-----:R-:W2:Y:S04]  /*64ec0*/  LDL.LU.64 R6, [R1+0x5518] ;  /* 0x0055180001067983 */ /* 0x001ea80000300a00 */
[----:B------:R-:W2:Y:S01]  /*64ed0*/  LDL.LU.64 R4, [R1+0x5510] ;  /* 0x0055100001047983 */ /* 0x000ea20000300a00 */
[----:B------:R-:W-:-:S02]  /*64ee0*/  F2FP.F16.E5M2.UNPACK_B R36, R18 ;  /* 0x00000012ff24723e */ /* 0x000fc400020004ff */
[----:B------:R-:W-:Y:S01]  /*64ef0*/  F2FP.F16.E5M2.UNPACK_B R37, R19 ;  /* 0x00000013ff25723e */ /* 0x000fe200020004ff */
[----:B----4-:R-:W-:Y:S06]  /*64f00*/  HMMA.16816.F32 R24, R24, R16, R20 ;  /* 0x000000101818723c */ /* 0x010fec0000001814 */
[----:B---3--:R-:W-:-:S15]  /*64f10*/  HMMA.16816.F32 R20, R36, R8, R56 ;  /* 0x000000082414723c */ /* 0x008fde0000001838 */
[----:B------:R-:W-:-:S02]  /*64f20*/  NOP ;  /* 0x0000000000007918 */ /* 0x000fc40000000000 */
[----:B------:R-:W-:Y:S04]  /*64f30*/  STL.64 [R1+0x5248], R26 ;  /* 0x0052481a01007387 */ /* 0x000fe80000100a00 */
[----:B------:R2:W-:Y:S04]  /*64f40*/  STL.64 [R1+0x5240], R24 ;  /* 0x0052401801007387 */ /* 0x0005e80000100a00 */
[----:B------:R-:W-:Y:S04]  /*64f50*/  STL.64 [R1+0x5258], R22 ;  /* 0x0052581601007387 */ /* 0x000fe80000100a00 */
[----:B------:R0:W-:Y:S01]  /*64f60*/  STL.64 [R1+0x5250], R20 ;  /* 0x0052501401007387 */ /* 0x0001e20000100a00 */
[C---:B--2---:R-:W-:Y:S06]  /*64f70*/  HMMA.16816.F32 R24, R36.reuse, R6, R48 ;  /* 0x000000062418723c */ /* 0x044fec0000001830 */
[----:B0-----:R-:W-:-:S15]  /*64f80*/  HMMA.16816.F32 R20, R36, R4, R44 ;  /* 0x000000042414723c */ /* 0x001fde000000182c */
[----:B------:R-:W-:-:S08]  /*64f90*/  NOP ;  /* 0x0000000000007918 */ /* 0x000fd00000000000 */
[----:B------:R-:W-:Y:S04]  /*64fa0*/  STL.64 [R1+0x430], R20 ;  /* 0x0004301401007387 */ /* 0x000fe80000100a00 */
[----:B------:R-:W-:Y:S04]  /*64fb0*/  STL.64 [R1+0x420], R24 ;  /* 0x0004201801007387 */ /* 0x000fe80000100a00 */
[----:B------:R-:W-:Y:S04]  /*64fc0*/  STL.64 [R1+0x428], R26 ;  /* 0x0004281a01007387 */ /* 0x000fe80000100a00 */
[----:B------:R0:W-:Y:S01]  /*64fd0*/  STL [R1+0x438], R22 ;  /* 0x0004381601007387 */ /* 0x0001e20000100800 */
[----:B------:R-:W-:-:S02]  /*64fe0*/  IMAD.MOV.U32 R0, RZ, RZ, R23 ;  /* 0x000000ffff007224 */ /* 0x000fc400078e0017 */
[----:B0-----:R-:W-:Y:S03]  /*64ff0*/  HMMA.16816.F32 R20, R36, R2, R40 ;  /* 0x000000022414723c */ /* 0x001fe60000001828 */
[----:B------:R-:W-:-:S15]  /*65000*/  STL [R1+0x5220], R0 ;  /* 0x0052200001007387 */ /* 0x000fde0000100800 */
[----:B------:R-:W-:-:S05]  /*65010*/  NOP ;  /* 0x0000000000007918 */ /* 0x000fca0000000000 */
[----:B------:R-:W-:Y:S04]  /*65020*/  STL.64 [R1+0x450], R20 ;  /* 0x0004501401007387 */ /* 0x000fe80000100a00 */
[----:B------:R0:W-:Y:S04]  /*65030*/  STL.64 [R1+0x458], R22 ;  /* 0x0004581601007387 */ /* 0x0001e80000100a00 */
[----:B------:R-:W2:Y:S04]  /*65040*/  LDL.LU.64 R40, [R1+0x9d0] ;  /* 0x0009d00001287983 */ /* 0x000ea80000300a00 */
[----:B------:R-:W2:Y:S01]  /*65050*/  LDL.LU.64 R42, [R1+0x9d8] ;  /* 0x0009d800012a7983 */ /* 0x000ea20000300a00 */
[----:B0-----:R-:W-:-:S15]  /*65060*/  HMMA.16816.F32 R20, R36, R10, R28 ;  /* 0x0000000a2414723c */ /* 0x001fde000000181c */
[----:B------:R-:W-:-:S08]  /*65070*/  NOP ;  /* 0x0000000000007918 */ /* 0x000fd00000000000 */
[----:B------:R0:W-:Y:S04]  /*65080*/  STL.64 [R1+0x480], R20 ;  /* 0x0004801401007387 */ /* 0x0001e80000100a00 */
[----:B------:R1:W-:Y:S04]  /*65090*/  STL [R1+0x488], R22 ;  /* 0x0004881601007387 */ /* 0x0003e80000100800 */
[----:B------:R-:W3:Y:S04]  /*650a0*/  LDL.LU.64 R28, [R1+0x9c0] ;  /* 0x0009c000011c7983 */ /* 0x000ee80000300a00 */
[----:B------:R-:W3:Y:S01]  /*650b0*/  LDL.LU.64 R30, [R1+0x9c8] ;  /* 0x0009c800011e7983 */ /* 0x000ee20000300a00 */
[----:B------:R-:W-:-:S05]  /*650c0*/  IMAD.MOV.U32 R0, RZ, RZ, R23 ;  /* 0x000000ffff007224 */ /* 0x000fca00078e0017 */
[----:B------:R-:W-:Y:S04]  /*650d0*/  STL [R1+0x5224], R0 ;  /* 0x0052240001007387 */ /* 0x000fe80000100800 */
[----:B------:R-:W4:Y:S04]  /*650e0*/  LDL.LU.64 R24, [R1+0x9b0] ;  /* 0x0009b00001187983 */ /* 0x000f280000300a00 */
[----:B------:R-:W4:Y:S04]  /*650f0*/  LDL.LU.64 R26, [R1+0x9b8] ;  /* 0x0009b800011a7983 */ /* 0x000f280000300a00 */
[----:B0-----:R-:W4:Y:S04]  /*65100*/  LDL.LU.64 R20, [R1+0x9a0] ;  /* 0x0009a00001147983 */ /* 0x001f280000300a00 */
[----:B-1----:R-:W4:Y:S01]  /*65110*/  LDL.LU.64 R22, [R1+0x9a8] ;  /* 0x0009a80001167983 */ /* 0x002f220000300a00 */
[----:B------:R-:W-:-:S02]  /*65120*/  IMAD R34, R35, 0x100, R34 ;  /* 0x0000010023227824 */ /* 0x000fc400078e0222 */
[----:B------:R-:W-:Y:S02]  /*65130*/  IMAD R18, R55, 0x100, R54 ;  /* 0x0000010037127824 */ /* 0x000fe400078e0236 */
[----:B------:R-:W-:Y:S02]  /*65140*/  IMAD R19, R60, 0x100, R61 ;  /* 0x000001003c137824 */ /* 0x000fe400078e023d */
[----:B------:R-:W-:Y:S01]  /*65150*/  IMAD R35, R32, 0x100, R33 ;  /* 0x0000010020237824 */ /* 0x000fe200078e0221 */
[----:B------:R-:W4:Y:S01]  /*65160*/  LDL.LU R46, [R1+0xd58] ;  /* 0x000d5800012e7983 */ /* 0x000f220000300800 */
[----:B------:R-:W-:Y:S02]  /*65170*/  F2FP.F16.E5M2.UNPACK_B R34, R34 ;  /* 0x00000022ff22723e */ /* 0x000fe400020004ff */
[----:B------:R-:W-:Y:S02]  /*65180*/  F2FP.F16.E5M2.UNPACK_B R32, R18 ;  /* 0x00000012ff20723e */ /* 0x000fe400020004ff */
[----:B------:R-:W-:-:S02]  /*65190*/  F2FP.F16.E5M2.UNPACK_B R33, R19 ;  /* 0x00000013ff21723e */ /* 0x000fc400020004ff */
[----:B------:R-:W-:Y:S01]  /*651a0*/  F2FP.F16.E5M2.UNPACK_B R35, R35 ;  /* 0x00000023ff23723e */ /* 0x000fe200020004ff */
[----:B------:R-:W4:Y:S04]  /*651b0*/  LDL.LU R47, [R1+0xd54] ;  /* 0x000d5400012f7983 */ /* 0x000f280000300800 */
[----:B------:R-:W4:Y:S04]  /*651c0*/  LDL.LU R48, [R1+0xd60] ;  /* 0x000d600001307983 */ /* 0x000f280000300800 */
[----:B------:R-:W4:Y:S01]  /*651d0*/  LDL.LU R49, [R1+0xd5c] ;  /* 0x000d5c0001317983 */ /* 0x000f220000300800 */
[C---:B--2---:R-:W-:Y:S06]  /*651e0*/  HMMA.16816.F32 R40, R36.reuse, R12, R40 ;  /* 0x0000000c2428723c */ /* 0x044fec0000001828 */
[----:B---3--:R-:W-:-:S15]  /*651f0*/  HMMA.16816.F32 R28, R36, R14, R28 ;  /* 0x0000000e241c723c */ /* 0x008fde000000181c */
[----:B------:R-:W-:-:S02]  /*65200*/  NOP ;  /* 0x0000000000007918 */ /* 0x000fc40000000000 */
[----:B------:R0:W-:Y:S04]  /*65210*/  STL.64 [R1+0x4b0], R40 ;  /* 0x0004b02801007387 */ /* 0x0001e80000100a00 */
[----:B------:R1:W-:Y:S01]  /*65220*/  STL.64 [R1+0x4b8], R42 ;  /* 0x0004b82a01007387 */ /* 0x0003e20000100a00 */
[----:B----4-:R-:W-:Y:S06]  /*65230*/  HMMA.16816.F32 R36, R36, R16, R24 ;  /* 0x000000102424723c */ /* 0x010fec0000001818 */
[----:B------:R-:W-:Y:S01]  /*65240*/  HMMA.16816.F32 R20, R32, R8, R20 ;  /* 0x000000082014723c */ /* 0x000fe20000001814 */
[----:B------:R2:W-:Y:S04]  /*65250*/  STL [R1+0x4e0], R28 ;  /* 0x0004e01c01007387 */ /* 0x0005e80000100800 */
[----:B------:R3:W-:Y:S04]  /*65260*/  STL.64 [R1+0x4e8], R30 ;  /* 0x0004e81e01007387 */ /* 0x0007e80000100a00 */
[----:B0-----:R-:W4:Y:S04]  /*65270*/  LDL.LU.64 R40, [R1+0x990] ;  /* 0x0009900001287983 */ /* 0x001f280000300a00 */
[----:B-1----:R-:W4:Y:S01]  /*65280*/  LDL.LU.64 R42, [R1+0x998] ;  /* 0x00099800012a7983 */ /* 0x002f220000300a00 */
[----:B------:R-:W-:-:S03]  /*65290*/  IMAD.MOV.U32 R0, RZ, RZ, R29 ;  /* 0x000000ffff007224 */ /* 0x000fc600078e001d */
[----:B--2---:R-:W2:Y:S04]  /*652a0*/  LDL.LU.64 R28, [R1+0x980] ;  /* 0x00098000011c7983 */ /* 0x004ea80000300a00 */
[----:B---3--:R-:W2:Y:S04]  /*652b0*/  LDL.LU.64 R30, [R1+0x988] ;  /* 0x00098800011e7983 */ /* 0x008ea80000300a00 */
[----:B------:R-:W-:Y:S04]  /*652c0*/  STL [R1+0x5228], R0 ;  /* 0x0052280001007387 */ /* 0x000fe80000100800 */
[----:B------:R-:W3:Y:S04]  /*652d0*/  LDL.LU.64 R24, [R1+0x970] ;  /* 0x0009700001187983 */ /* 0x000ee80000300a00 */
[----:B------:R-:W-:Y:S04]  /*652e0*/  STL.64 [R1+0x4d0], R36 ;  /* 0x0004d02401007387 */ /* 0x000fe80000100a00 */
[----:B------:R-:W-:Y:S04]  /*652f0*/  STL.64 [R1+0x4d8], R38 ;  /* 0x0004d82601007387 */ /* 0x000fe80000100a00 */
[----:B------:R-:W3:Y:S04]  /*65300*/  LDL.LU.64 R26, [R1+0x978] ;  /* 0x00097800011a7983 */ /* 0x000ee80000300a00 */
[----:B------:R0:W-:Y:S04]  /*65310*/  STL.64 [R1+0x500], R20 ;  /* 0x0005001401007387 */ /* 0x0001e80000100a00 */
[----:B------:R1:W-:Y:S04]  /*65320*/  STL.64 [R1+0x508], R22 ;  /* 0x0005081601007387 */ /* 0x0003e80000100a00 */
[----:B0-----:R-:W3:Y:S04]  /*65330*/  LDL.LU R20, [R1+0xd68] ;  /* 0x000d680001147983 */ /* 0x001ee80000300800 */
[----:B------:R-:W3:Y:S04]  /*65340*/  LDL.LU R21, [R1+0xd64] ;  /* 0x000d640001157983 */ /* 0x000ee80000300800 */
[----:B-1----:R-:W3:Y:S04]  /*65350*/  LDL.LU R22, [R1+0xd70] ;  /* 0x000d700001167983 */ /* 0x002ee80000300800 */
[----:B------:R-:W3:Y:S04]  /*65360*/  LDL.LU R23, [R1+0xd6c] ;  /* 0x000d6c0001177983 */ /* 0x000ee80000300800 */
[----:B------:R-:W3:Y:S04]  /*65370*/  LDL.LU R50, [R1+0xd78] ;  /* 0x000d780001327983 */ /* 0x000ee80000300800 */
[----:B------:R-:W3:Y:S01]  /*65380*/  LDL.LU R51, [R1+0xd74] ;  /* 0x000d740001337983 */ /* 0x000ee20000300800 */
[C---:B----4-:R-:W-:Y:S06]  /*65390*/  HMMA.16816.F32 R36, R32.reuse, R6, R40 ;  /* 0x000000062024723c */ /* 0x050fec0000001828 */
[----:B--2---:R-:W-:-:S15]  /*653a0*/  HMMA.16816.F32 R28, R32, R4, R28 ;  /* 0x00000004201c723c */ /* 0x004fde000000181c */
[----:B------:R-:W-:-:S03]  /*653b0*/  NOP ;  /* 0x0000000000007918 */ /* 0x000fc60000000000 */
[----:B------:R-:W-:Y:S01]  /*653c0*/  IMAD.MOV.U32 R0, RZ, RZ, R39 ;  /* 0x000000ffff007224 */ /* 0x000fe200078e0027 */
[----:B---3--:R-:W-:Y:S04]  /*653d0*/  STL.64 [R1+0x54f8], R50 ;  /* 0x0054f83201007387 */ /* 0x008fe80000100a00 */
[----:B------:R-:W2:Y:S04]  /*653e0*/  LDL.LU R52, [R1+0xd80] ;  /* 0x000d800001347983 */ /* 0x000ea80000300800 */
[----:B------:R-:W2:Y:S04]  /*653f0*/  LDL.LU R53, [R1+0xd7c] ;  /* 0x000d7c0001357983 */ /* 0x000ea80000300800 */
[----:B------:R-:W-:Y:S04]  /*65400*/  STL.64 [R1+0x520], R36 ;  /* 0x0005202401007387 */ /* 0x000fe80000100a00 */
[----:B------:R-:W-:Y:S04]  /*65410*/  STL [R1+0x528], R38 ;  /* 0x0005282601007387 */ /* 0x000fe80000100800 */
[----:B------:R-:W-:Y:S04]  /*65420*/  STL [R1+0x5350], R0 ;  /* 0x0053500001007387 */ /* 0x000fe80000100800 */
[----:B------:R-:W-:Y:S04]  /*65430*/  STL.64 [R1+0x5508], R6 ;  /* 0x0055080601007387 */ /* 0x000fe80000100a00 */
[----:B------:R0:W-:Y:S02]  /*65440*/  STL.64 [R1+0x5500], R4 ;  /* 0x0055000401007387 */ /* 0x0001e40000100a00 */
[----:B0-----:R-:W-:Y:S02]  /*65450*/  HMMA.16816.F32 R4, R32, R2, R24 ;  /* 0x000000022004723c */ /* 0x001fe40000001818 */
[----:B------:R-:W-:Y:S04]  /*65460*/  STL.64 [R1+0x530], R28 ;  /* 0x0005301c01007387 */ /* 0x000fe80000100a00 */
[----:B------:R-:W-:Y:S04]  /*65470*/  STL.64 [R1+0x538], R30 ;  /* 0x0005381e01007387 */ /* 0x000fe80000100a00 */
[----:B------:R-:W3:Y:S04]  /*65480*/  LDL.LU R54, [R1+0xd88] ;  /* 0x000d880001367983 */ /* 0x000ee80000300800 */
[----:B------:R-:W3:Y:S04]  /*65490*/  LDL.LU R55, [R1+0xd84] ;  /* 0x000d840001377983 */ /* 0x000ee80000300800 */
[----:B------:R-:W4:Y:S04]  /*654a0*/  LDL.LU.64 R24, [R1+0x9e0] ;  /* 0x0009e00001187983 */ /* 0x000f280000300a00 */
[----:B------:R-:W4:Y:S04]  /*654b0*/  LDL.LU.64 R26, [R1+0x9e8] ;  /* 0x0009e800011a7983 */ /* 0x000f280000300a00 */
[----:B------:R0:W-:Y:S04]  /*654c0*/  STL.64 [R1+0x550], R4 ;  /* 0x0005500401007387 */ /* 0x0001e80000100a00 */
[----:B------:R1:W-:Y:S04]  /*654d0*/  STL.64 [R1+0x558], R6 ;  /* 0x0005580601007387 */ /* 0x0003e80000100a00 */
[----:B------:R-:W3:Y:S04]  /*654e0*/  LDL.LU R61, [R1+0xd90] ;  /* 0x000d9000013d7983 */ /* 0x000ee80000300800 */
[----:B------:R-:W3:Y:S04]  /*654f0*/  LDL.LU R60, [R1+0xd8c] ;  /* 0x000d8c00013c7983 */ /* 0x000ee80000300800 */
[----:B0-----:R-:W2:Y:S04]  /*65500*/  LDL.LU.64 R4, [R1+0xa50] ;  /* 0x000a500001047983 */ /* 0x001ea80000300a00 */
[----:B-1----:R-:W2:Y:S01]  /*65510*/  LDL.LU.64 R6, [R1+0xa58] ;  /* 0x000a580001067983 */ /* 0x002ea20000300a00 */
[----:B------:R-:W-:-:S03]  /*65520*/  IMAD R19, R49, 0x100, R48 ;  /* 0x0000010031137824 */ /* 0x000fc600078e0230 */
[----:B------:R-:W3:Y:S04]  /*65530*/  LDL.LU.64 R48, [R1+0xa40] ;  /* 0x000a400001307983 */ /* 0x000ee80000300a00 */
[----:B------:R-:W3:Y:S04]  /*65540*/  LDL.LU.64 R50, [R1+0xa48] ;  /* 0x000a480001327983 */ /* 0x000ee80000300a00 */
[----:B------:R-:W3:Y:S04]  /*65550*/  LDL.LU.64 R56, [R1+0xa30] ;  /* 0x000a300001387983 */ /* 0x000ee80000300a00 */
[----:B------:R-:W3:Y:S01]  /*65560*/  LDL.LU.64 R58, [R1+0xa38] ;  /* 0x000a3800013a7983 */ /* 0x000ee20000300a00 */
[----:B------:R-:W-:-:S03]  /*65570*/  IMAD R18, R47, 0x100, R46 ;  /* 0x000001002f127824 */ /* 0x000fc600078e022e */
[----:B------:R-:W3:Y:S04]  /*65580*/  LDL.LU.64 R44, [R1+0xa20] ;  /* 0x000a2000012c7983 */ /* 0x000ee80000300a00 */
[----:B------:R-:W3:Y:S04]  /*65590*/  LDL.LU.64 R46, [R1+0xa28] ;  /* 0x000a2800012e7983 */ /* 0x000ee80000300a00 */
[----:B------:R-:W3:Y:S04]  /*655a0*/  LDL.LU.64 R40, [R1+0xa10] ;  /* 0x000a100001287983 */ /* 0x000ee80000300a00 */
[----:B------:R-:W3:Y:S04]  /*655b0*/  LDL.LU.64 R42, [R1+0xa18] ;  /* 0x000a1800012a7983 */ /* 0x000ee80000300a00 */
[----:B------:R-:W3:Y:S04]  /*655c0*/  LDL.LU.64 R28, [R1+0xa00] ;  /* 0x000a0000011c7983 */ /* 0x000ee80000300a00 */
[----:B------:R-:W3:Y:S01]  /*655d0*/  LDL.LU.64 R30, [R1+0xa08] ;  /* 0x000a0800011e7983 */ /* 0x000ee20000300a00 */
[C---:B----4-:R-:W-:Y:S03]  /*655e0*/  HMMA.16816.F32 R36, R32.reuse, R10, R24 ;  /* 0x0000000a2024723c */ /* 0x050fe60000001818 */
[----:B------:R-:W4:Y:S04]  /*655f0*/  LDL.LU.64 R24, [R1+0x9f0] ;  /* 0x0009f00001187983 */ /* 0x000f280000300a00 */
[----:B------:R-:W4:Y:S01]  /*65600*/  LDL.LU.64 R26, [R1+0x9f8] ;  /* 0x0009f800011a7983 */ /* 0x000f220000300a00 */
[----:B--2---:R-:W-:-:S15]  /*65610*/  HMMA.16816.F32 R4, R32, R12, R4 ;  /* 0x0000000c2004723c */ /* 0x004fde0000001804 */
[----:B------:R-:W-:Y:S04]  /*65620*/  STL.64 [R1+0x580], R36 ;  /* 0x0005802401007387 */ /* 0x000fe80000100a00 */
[----:B------:R0:W-:Y:S02]  /*65630*/  STL.64 [R1+0x588], R38 ;  /* 0x0005882601007387 */ /* 0x0001e40000100a00 */
[----:B0-----:R-:W-:Y:S02]  /*65640*/  IMAD R38, R21, 0x100, R20 ;  /* 0x0000010015267824 */ /* 0x001fe400078e0214 */
[----:B------:R-:W-:Y:S01]  /*65650*/  IMAD R39, R23, 0x100, R22 ;  /* 0x0000010017277824 */ /* 0x000fe200078e0216 */
[----:B------:R-:W2:Y:S04]  /*65660*/  LDL.LU.64 R20, [R1+0xa60] ;  /* 0x000a600001147983 */ /* 0x000ea80000300a00 */
[----:B------:R-:W2:Y:S04]  /*65670*/  LDL.LU.64 R22, [R1+0xa68] ;  /* 0x000a680001167983 */ /* 0x000ea80000300a00 */
[----:B------:R-:W-:Y:S04]  /*65680*/  STL.64 [R1+0x5b0], R4 ;  /* 0x0005b00401007387 */ /* 0x000fe80000100a00 */
[----:B------:R0:W-:Y:S04]  /*65690*/  STL.64 [R1+0x5b8], R6 ;  /* 0x0005b80601007387 */ /* 0x0001e80000100a00 */
[----:B0-----:R-:W4:Y:S04]  /*656a0*/  LDL.LU.64 R6, [R1+0x5508] ;  /* 0x0055080001067983 */ /* 0x001f280000300a00 */
[----:B------:R-:W2:Y:S01]  /*656b0*/  LDL.LU.64 R4, [R1+0x5500] ;  /* 0x0055000001047983 */ /* 0x000ea20000300a00 */
[----:B------:R-:W-:-:S02]  /*656c0*/  F2FP.F16.E5M2.UNPACK_B R36, R18 ;  /* 0x00000012ff24723e */ /* 0x000fc400020004ff */
[----:B------:R-:W-:Y:S02]  /*656d0*/  F2FP.F16.E5M2.UNPACK_B R37, R19 ;  /* 0x00000013ff25723e */ /* 0x000fe400020004ff */
[----:B------:R-:W-:Y:S02]  /*656e0*/  F2FP.F16.E5M2.UNPACK_B R38, R38 ;  /* 0x00000026ff26723e */ /* 0x000fe400020004ff */
[----:B------:R-:W-:Y:S01]  /*656f0*/  F2FP.F16.E5M2.UNPACK_B R39, R39 ;  /* 0x00000027ff27723e */ /* 0x000fe200020004ff */
[C---:B---3--:R-:W-:Y:S06]  /*65700*/  HMMA.16816.F32 R48, R32.reuse, R14, R48 ;  /* 0x0000000e2030723c */ /* 0x048fec0000001830 */
[----:B------:R-:W-:Y:S06]  /*65710*/  HMMA.16816.F32 R56, R32, R16, R56 ;  /* 0x000000102038723c */ /* 0x000fec0000001838 */
[C---:B------:R-:W-:Y:S11]  /*65720*/  HMMA.16816.F32 R44, R36.reuse, R8, R44 ;  /* 0x00000008242c723c */ /* 0x040ff6000000182c */
[----:B------:R-:W-:Y:S04]  /*65730*/  STL.64 [R1+0x5e0], R48 ;  /* 0x0005e03001007387 */ /* 0x000fe80000100a00 */
[----:B------:R0:W-:Y:S04]  /*65740*/  STL.64 [R1+0x5e8], R50 ;  /* 0x0005e83201007387 */ /* 0x0001e80000100a00 */
[----:B0-----:R-:W3:Y:S04]  /*65750*/  LDL.LU.64 R50, [R1+0x54f8] ;  /* 0x0054f80001327983 */ /* 0x001ee80000300a00 */
[----:B------:R-:W-:Y:S04]  /*65760*/  STL.64 [R1+0x5d0], R56 ;  /* 0x0005d03801007387 */ /* 0x000fe80000100a00 */
[----:B------:R-:W-:Y:S04]  /*65770*/  STL.64 [R1+0x5d8], R58 ;  /* 0x0005d83a01007387 */ /* 0x000fe80000100a00 */
[----:B------:R-:W-:Y:S04]  /*65780*/  STL.64 [R1+0x600], R44 ;  /* 0x0006002c01007387 */ /* 0x000fe80000100a00 */
[----:B------:R-:W-:Y:S01]  /*65790*/  STL.64 [R1+0x608], R46 ;  /* 0x0006082e01007387 */ /* 0x000fe20000100a00 */
[C---:B----4-:R-:W-:Y:S06]  /*657a0*/  HMMA.16816.F32 R32, R36.reuse, R6, R40 ;  /* 0x000000062420723c */ /* 0x050fec0000001828 */
[----:B------:R-:W-:Y:S01]  /*657b0*/  STL.64 [R1+0x54f0], R6 ;  /* 0x0054f00601007387 */ /* 0x000fe20000100a00 */
[C---:B--2---:R-:W-:Y:S06]  /*657c0*/  HMMA.16816.F32 R28, R36.reuse, R4, R28 ;  /* 0x00000004241c723c */ /* 0x044fec000000181c */
[C---:B------:R-:W-:Y:S10]  /*657d0*/  HMMA.16816.F32 R20, R36.reuse, R10, R20 ;  /* 0x0000000a2414723c */ /* 0x040ff40000001814 */
[----:B------:R-:W-:Y:S04]  /*657e0*/  STL.64 [R1+0x620], R32 ;  /* 0x0006202001007387 */ /* 0x000fe80000100a00 */
[----:B------:R-:W-:Y:S04]  /*657f0*/  STL.64 [R1+0x628], R34 ;  /* 0x0006282201007387 */ /* 0x000fe80000100a00 */
[----:B------:R0:W-:Y:S02]  /*65800*/  STL.64 [R1+0x54e8], R4 ;  /* 0x0054e80401007387 */ /* 0x0001e40000100a00 */
[----:B0-----:R-:W-:Y:S02]  /*65810*/  HMMA.16816.F32 R4, R36, R2, R24 ;  /* 0x000000022404723c */ /* 0x001fe40000001818 */
[----:B------:R-:W-:Y:S04]  /*65820*/  STL.64 [R1+0x630], R28 ;  /* 0x0006301c01007387 */ /* 0x000fe80000100a00 */
[----:B------:R-:W-:-:S15]  /*65830*/  STL.64 [R1+0x638], R30 ;  /* 0x0006381e01007387 */ /* 0x000fde0000100a00 */
[----:B------:R-:W-:-:S02]  /*65840*/  NOP ;  /* 0x0000000000007918 */ /* 0x000fc40000000000 */
[----:B------:R0:W-:Y:S04]  /*65850*/  STL.64 [R1+0x650], R4 ;  /* 0x0006500401007387 */ /* 0x0001e80000100a00 */
[----:B------:R1:W-:Y:S04]  /*65860*/  STL.64 [R1+0x658], R6 ;  /* 0x0006580601007387 */ /* 0x0003e80000100a00 */
[----:B------:R-:W2:Y:S04]  /*65870*/  LDL.LU R46, [R1+0xd98] ;  /* 0x000d9800012e7983 */ /* 0x000ea80000300800 */
[----:B------:R-:W2:Y:S04]  /*65880*/  LDL.LU R47, [R1+0xd94] ;  /* 0x000d9400012f7983 */ /* 0x000ea80000300800 */
[----:B------:R-:W4:Y:S04]  /*65890*/  LDL.LU R48, [R1+0xda0] ;  /* 0x000da00001307983 */ /* 0x000f280000300800 */
[----:B------:R-:W4:Y:S04]  /*658a0*/  LDL.LU R49, [R1+0xd9c] ;  /* 0x000d9c0001317983 */ /* 0x000f280000300800 */
[----:B0-----:R-:W2:Y:S04]  /*658b0*/  LDL.LU.64 R4, [R1+0xad0] ;  /* 0x000ad00001047983 */ /* 0x001ea80000300a00 */
[----:B-1----:R-:W2:Y:S04]  /*658c0*/  LDL.LU.64 R6, [R1+0xad8] ;  /* 0x000ad80001067983 */ /* 0x002ea80000300a00 */
[----:B------:R0:W-:Y:S04]  /*658d0*/  STL.64 [R1+0x680], R20 ;  /* 0x0006801401007387 */ /* 0x0001e80000100a00 */
[----:B------:R1:W-:Y:S04]  /*658e0*/  STL.64 [R1+0x688], R22 ;  /* 0x0006881601007387 */ /* 0x0003e80000100a00 */
[----:B------:R-:W4:Y:S04]  /*658f0*/  LDL.LU.64 R28, [R1+0xac0] ;  /* 0x000ac000011c7983 */ /* 0x000f280000300a00 */
[----:B------:R-:W4:Y:S04]  /*65900*/  LDL.LU.64 R30, [R1+0xac8] ;  /* 0x000ac800011e7983 */ /* 0x000f280000300a00 */
[----:B------:R-:W4:Y:S04]  /*65910*/  LDL.LU.64 R56, [R1+0xab0] ;  /* 0x000ab00001387983 */ /* 0x000f280000300a00 */
[----:B------:R-:W4:Y:S01]  /*65920*/  LDL.LU.64 R58, [R1+0xab8] ;  /* 0x000ab800013a7983 */ /* 0x000f220000300a00 */
[----:B------:R-:W-:-:S02]  /*65930*/  IMAD R19, R53, 0x100, R52 ;  /* 0x0000010035137824 */ /* 0x000fc400078e0234 */
[----:B------:R-:W-:Y:S01]  /*65940*/  IMAD R34, R55, 0x100, R54 ;  /* 0x0000010037227824 */ /* 0x000fe200078e0236 */
[----:B------:R-:W4:Y:S04]  /*65950*/  LDL.LU.64 R52, [R1+0xaa0] ;  /* 0x000aa00001347983 */ /* 0x000f280000300a00 */
[----:B------:R-:W4:Y:S04]  /*65960*/  LDL.LU.64 R54, [R1+0xaa8] ;  /* 0x000aa80001367983 */ /* 0x000f280000300a00 */
[----:B------:R-:W4:Y:S04]  /*65970*/  LDL.LU.64 R40, [R1+0xa90] ;  /* 0x000a900001287983 */ /* 0x000f280000300a00 */
[----:B------:R-:W4:Y:S04]  /*65980*/  LDL.LU.64 R42, [R1+0xa98] ;  /* 0x000a9800012a7983 */ /* 0x000f280000300a00 */
[----:B------:R-:W4:Y:S04]  /*65990*/  LDL.LU.64 R24, [R1+0xa80] ;  /* 0x000a800001187983 */ /* 0x000f280000300a00 */
[----:B------:R-:W4:Y:S04]  /*659a0*/  LDL.LU.64 R26, [R1+0xa88] ;  /* 0x000a8800011a7983 */ /* 0x000f280000300a00 */
[----:B0-----:R-:W4:Y:S04]  /*659b0*/  LDL.LU.64 R20, [R1+0xa70] ;  /* 0x000a700001147983 */ /* 0x001f280000300a00 */
[----:B-1----:R-:W4:Y:S01]  /*659c0*/  LDL.LU.64 R22, [R1+0xa78] ;  /* 0x000a780001167983 */ /* 0x002f220000300a00 */
[----:B---3--:R-:W-:Y:S01]  /*659d0*/  IMAD R18, R51, 0x100, R50 ;  /* 0x0000010033127824 */ /* 0x008fe200078e0232 */
[C---:B--2---:R-:W-:Y:S06]  /*659e0*/  HMMA.16816.F32 R4, R36.reuse, R12, R4 ;  /* 0x0000000c2404723c */ /* 0x044fec0000001804 */
[C---:B----4-:R-:W-:Y:S06]  /*659f0*/  HMMA.16816.F32 R28, R36.reuse, R14, R28 ;  /* 0x0000000e241c723c */ /* 0x050fec000000181c */
[----:B------:R-:W-:Y:S11]  /*65a00*/  HMMA.16816.F32 R56, R36, R16, R56 ;  /* 0x000000102438723c */ /* 0x000ff60000001838 */
[----:B------:R-:W-:Y:S04]  /*65a10*/  STL.64 [R1+0x6b0], R4 ;  /* 0x0006b00401007387 */ /* 0x000fe80000100a00 */
[----:B------:R0:W-:Y:S04]  /*65a20*/  STL.64 [R1+0x6b8], R6 ;  /* 0x0006b80601007387 */ /* 0x0001e80000100a00 */
[----:B0-----:R-:W2:Y:S04]  /*65a30*/  LDL.LU.64 R6, [R1+0x54f0] ;  /* 0x0054f00001067983 */ /* 0x001ea80000300a00 */
[----:B------:R-:W3:Y:S04]  /*65a40*/  LDL.LU.64 R4, [R1+0x54e8] ;  /* 0x0054e80001047983 */ /* 0x000ee80000300a00 */
[----:B------:R0:W-:Y:S04]  /*65a50*/  STL.64 [R1+0x6e0], R28 ;  /* 0x0006e01c01007387 */ /* 0x0001e80000100a00 */
[----:B------:R1:W-:Y:S04]  /*65a60*/  STL.64 [R1+0x6e8], R30 ;  /* 0x0006e81e01007387 */ /* 0x0003e80000100a00 */
[----:B0-----:R-:W4:Y:S04]  /*65a70*/  LDL.LU R28, [R1+0xda8] ;  /* 0x000da800011c7983 */ /* 0x001f280000300800 */
[----:B------:R-:W4:Y:S04]  /*65a80*/  LDL.LU R29, [R1+0xda4] ;  /* 0x000da400011d7983 */ /* 0x000f280000300800 */
[----:B-1----:R-:W4:Y:S04]  /*65a90*/  LDL.LU R30, [R1+0xdb0] ;  /* 0x000db000011e7983 */ /* 0x002f280000300800 */
[----:B------:R-:W4:Y:S04]  /*65aa0*/  LDL.LU R31, [R1+0xdac] ;  /* 0x000dac00011f7983 */ /* 0x000f280000300800 */
[----:B------:R-:W4:Y:S04]  /*65ab0*/  LDL.LU R50, [R1+0xdb8] ;  /* 0x000db80001327983 */ /* 0x000f280000300800 */
[----:B------:R-:W-:Y:S04]  /*65ac0*/  STL.64 [R1+0x6d0], R56 ;  /* 0x0006d03801007387 */ /* 0x000fe80000100a00 */
[----:B------:R-:W-:Y:S04]  /*65ad0*/  STL.64 [R1+0x6d8], R58 ;  /* 0x0006d83a01007387 */ /* 0x000fe80000100a00 */
[----:B------:R-:W4:Y:S01]  /*65ae0*/  LDL.LU R51, [R1+0xdb4] ;  /* 0x000db40001337983 */ /* 0x000f220000300800 */
[----:B------:R-:W-:Y:S01]  /*65af0*/  IMAD R35, R60, 0x100, R61 ;  /* 0x000001003c237824 */ /* 0x000fe200078e023d */
[----:B------:R-:W-:-:S02]  /*65b00*/  F2FP.F16.E5M2.UNPACK_B R32, R18 ;  /* 0x00000012ff20723e */ /* 0x000fc400020004ff */
[----:B------:R-:W-:Y:S02]  /*65b10*/  F2FP.F16.E5M2.UNPACK_B R33, R19 ;  /* 0x00000013ff21723e */ /* 0x000fe400020004ff */
[----:B------:R-:W-:Y:S02]  /*65b20*/  F2FP.F16.E5M2.UNPACK_B R34, R34 ;  /* 0x00000022ff22723e */ /* 0x000fe400020004ff */
[----:B------:R-:W-:-:S07]  /*65b30*/  F2FP.F16.E5M2.UNPACK_B R35, R35 ;  /* 0x00000023ff23723e */ /* 0x000fce00020004ff */
[----:B------:R-:W-:-:S15]  /*65b40*/  HMMA.16816.F32 R36, R32, R8, R52 ;  /* 0x000000082024723c */ /* 0x000fde0000001834 */
[----:B------:R-:W-:-:S08]  /*65b50*/  NOP ;  /* 0x0000000000007918 */ /* 0x000fd00000000000 */
[----:B------:R-:W-:Y:S04]  /*65b60*/  STL.64 [R1+0x700], R36 ;  /* 0x0007002401007387 */ /* 0x000fe80000100a00 */
[----:B------:R2:W-:Y:S01]  /*65b70*/  STL.64 [R1+0x708], R38 ;  /* 0x0007082601007387 */ /* 0x0005e20000100a00 */
[----:B------:R-:W-:Y:S01]  /*65b80*/  HMMA.16816.F32 R20, R32, R2, R20 ;  /* 0x000000022014723c */ /* 0x000fe20000001814 */
[----:B------:R-:W-:Y:S02]  /*65b90*/  IMAD R19, R49, 0x100, R48 ;  /* 0x0000010031137824 */ /* 0x000fe400078e0230 */
[----:B------:R-:W-:-:S03]  /*65ba0*/  IMAD R18, R47, 0x100, R46 ;  /* 0x000001002f127824 */ /* 0x000fc600078e022e */
[C---:B--2---:R-:W-:Y:S06]  /*65bb0*/  HMMA.16816.F32 R36, R32.reuse, R6, R40 ;  /* 0x000000062024723c */ /* 0x044fec0000001828 */
[C---:B---3--:R-:W-:Y:S01]  /*65bc0*/  HMMA.16816.F32 R24, R32.reuse, R4, R24 ;  /* 0x000000042018723c */ /* 0x048fe20000001818 */
[----:B----4-:R-:W-:Y:S04]  /*65bd0*/  STL.64 [R1+0x54e0], R50 ;  /* 0x0054e03201007387 */ /* 0x010fe80000100a00 */
[----:B------:R-:W2:Y:S04]  /*65be0*/  LDL.LU R52, [R1+0xdc0] ;  /* 0x000dc00001347983 */ /* 0x000ea80000300800 */
[----:B------:R-:W2:Y:S08]  /*65bf0*/  LDL.LU R53, [R1+0xdbc] ;  /* 0x000dbc0001357983 */ /* 0x000eb00000300800 */
[----:B------:R0:W-:Y:S04]  /*65c00*/  STL.64 [R1+0x720], R36 ;  /* 0x0007202401007387 */ /* 0x0001e80000100a00 */
[----:B------:R1:W-:Y:S04]  /*65c10*/  STL.64 [R1+0x728], R38 ;  /* 0x0007282601007387 */ /* 0x0003e80000100a00 */
[----:B0-----:R-:W3:Y:S04]  /*65c20*/  LDL.LU.64 R36, [R1+0xae0] ;  /* 0x000ae00001247983 */ /* 0x001ee80000300a00 */
[----:B------:R0:W-:Y:S04]  /*65c30*/  STL.64 [R1+0x730], R24 ;  /* 0x0007301801007387 */ /* 0x0001e80000100a00 */
[----:B------:R4:W-:Y:S04]  /*65c40*/  STL.64 [R1+0x738], R26 ;  /* 0x0007381a01007387 */ /* 0x0009e80000100a00 */
[----:B-1----:R-:W3:Y:S04]  /*65c50*/  LDL.LU.64 R38, [R1+0xae8] ;  /* 0x000ae80001267983 */ /* 0x002ee80000300a00 */
[----:B------:R1:W-:Y:S04]  /*65c60*/  STL.64 [R1+0x750], R20 ;  /* 0x0007501401007387 */ /* 0x0003e80000100a00 */
[----:B------:R1:W-:Y:S04]  /*65c70*/  STL.64 [R1+0x758], R22 ;  /* 0x0007581601007387 */ /* 0x0003e80000100a00 */
[----:B------:R-:W2:Y:S04]  /*65c80*/  LDL.LU R54, [R1+0xdc8] ;  /* 0x000dc80001367983 */ /* 0x000ea80000300800 */
[----:B------:R-:W2:Y:S04]  /*65c90*/  LDL.LU R55, [R1+0xdc4] ;  /* 0x000dc40001377983 */ /* 0x000ea80000300800 */
[----:B------:R-:W2:Y:S04]  /*65ca0*/  LDL.LU R61, [R1+0xdd0] ;  /* 0x000dd000013d7983 */ /* 0x000ea80000300800 */
[----:B------:R-:W2:Y:S04]  /*65cb0*/  LDL.LU R60, [R1+0xdcc] ;  /* 0x000dcc00013c7983 */ /* 0x000ea80000300800 */
[----:B------:R-:W2:Y:S04]  /*65cc0*/  LDL.LU.64 R48, [R1+0xb50] ;  /* 0x000b500001307983 */ /* 0x000ea80000300a00 */
[----:B------:R-:W2:Y:S04]  /*65cd0*/  LDL.LU.64 R50, [R1+0xb58] ;  /* 0x000b580001327983 */ /* 0x000ea80000300a00 */
[----:B------:R-:W2:Y:S04]  /*65ce0*/  LDL.LU.64 R56, [R1+0xb40] ;  /* 0x000b400001387983 */ /* 0x000ea80000300a00 */
[----:B------:R-:W2:Y:S04]  /*65cf0*/  LDL.LU.64 R58, [R1+0xb48] ;  /* 0x000b4800013a7983 */ /* 0x000ea80000300a00 */
[----:B0-----:R-:W2:Y:S04]  /*65d00*/  LDL.LU.64 R24, [R1+0xb30] ;  /* 0x000b300001187983 */ /* 0x001ea80000300a00 */
[----:B----4-:R-:W4:Y:S04]  /*65d10*/  LDL.LU.64 R26, [R1+0xb38] ;  /* 0x000b3800011a7983 */ /* 0x010f280000300a00 */
[----:B------:R-:W4:Y:S04]  /*65d20*/  LDL.LU.64 R44, [R1+0xb20] ;  /* 0x000b2000012c7983 */ /* 0x000f280000300a00 */
[----:B------:R-:W4:Y:S04]  /*65d30*/  LDL.LU.64 R46, [R1+0xb28] ;  /* 0x000b2800012e7983 */ /* 0x000f280000300a00 */
[----:B------:R-:W4:Y:S04]  /*65d40*/  LDL.LU.64 R40, [R1+0xb10] ;  /* 0x000b100001287983 */ /* 0x000f280000300a00 */
[----:B------:R-:W4:Y:S04]  /*65d50*/  LDL.LU.64 R42, [R1+0xb18] ;  /* 0x000b1800012a7983 */ /* 0x000f280000300a00 */
[----:B-1----:R-:W4:Y:S04]  /*65d60*/  LDL.LU.64 R20, [R1+0xb00] ;  /* 0x000b000001147983 */ /* 0x002f280000300a00 */
[----:B------:R-:W4:Y:S01]  /*65d70*/  LDL.LU.64 R22, [R1+0xb08] ;  /* 0x000b080001167983 */ /* 0x000f220000300a00 */
[C---:B---3--:R-:W-:Y:S06]  /*65d80*/  HMMA.16816.F32 R36, R32.reuse, R10, R36 ;  /* 0x0000000a2024723c */ /* 0x048fec0000001824 */
[C---:B--2---:R-:W-:Y:S06]  /*65d90*/  HMMA.16816.F32 R48, R32.reuse, R12, R48 ;  /* 0x0000000c2030723c */ /* 0x044fec0000001830 */
[C---:B------:R-:W-:Y:S06]  /*65da0*/  HMMA.16816.F32 R56, R32.reuse, R14, R56 ;  /* 0x0000000e2038723c */ /* 0x040fec0000001838 */
[----:B----4-:R-:W-:Y:S05]  /*65db0*/  HMMA.16816.F32 R32, R32, R16, R24 ;  /* 0x000000102020723c */ /* 0x010fea0000001818 */
[----:B------:R-:W-:Y:S04]  /*65dc0*/  STL.64 [R1+0x780], R36 ;  /* 0x0007802401007387 */ /* 0x000fe80000100a00 */
[----:B------:R0:W-:Y:S02]  /*65dd0*/  STL.64 [R1+0x788], R38 ;  /* 0x0007882601007387 */ /* 0x0001e40000100a00 */
[----:B0-----:R-:W-:-:S02]  /*65de0*/  IMAD R38, R29, 0x100, R28 ;  /* 0x000001001d267824 */ /* 0x001fc400078e021c */
[----:B------:R-:W-:Y:S01]  /*65df0*/  IMAD R39, R31, 0x100, R30 ;  /* 0x000001001f277824 */ /* 0x000fe200078e021e */
[----:B------:R-:W-:Y:S02]  /*65e00*/  F2FP.F16.E5M2.UNPACK_B R36, R18 ;  /* 0x00000012ff24723e */ /* 0x000fe400020004ff */
[----:B------:R-:W-:Y:S01]  /*65e10*/  F2FP.F16.E5M2.UNPACK_B R37, R19 ;  /* 0x00000013ff25723e */ /* 0x000fe200020004ff */
[----:B------:R-:W2:Y:S01]  /*65e20*/  LDL.LU.64 R28, [R1+0xaf0] ;  /* 0x000af000011c7983 */ /* 0x000ea20000300a00 */
[----:B------:R-:W-:Y:S02]  /*65e30*/  F2FP.F16.E5M2.UNPACK_B R38, R38 ;  /* 0x00000026ff26723e */ /* 0x000fe400020004ff */
[----:B------:R-:W-:Y:S01]  /*65e40*/  F2FP.F16.E5M2.UNPACK_B R39, R39 ;  /* 0x00000027ff27723e */ /* 0x000fe200020004ff */
[----:B------:R-:W2:Y:S06]  /*65e50*/  LDL.LU.64 R30, [R1+0xaf8] ;  /* 0x000af800011e7983 */ /* 0x000eac0000300a00 */
[C---:B------:R-:W-:Y:S06]  /*65e60*/  HMMA.16816.F32 R44, R36.reuse, R8, R44 ;  /* 0x00000008242c723c */ /* 0x040fec000000182c */
[C---:B------:R-:W-:Y:S01]  /*65e70*/  HMMA.16816.F32 R40, R36.reuse, R6, R40 ;  /* 0x000000062428723c */ /* 0x040fe20000001828 */
[----:B------:R-:W-:Y:S04]  /*65e80*/  STL.64 [R1+0x7b0], R48 ;  /* 0x0007b03001007387 */ /* 0x000fe80000100a00 */
[----:B------:R0:W-:Y:S04]  /*65e90*/  STL.64 [R1+0x7b8], R50 ;  /* 0x0007b83201007387 */ /* 0x0001e80000100a00 */
[----:B0-----:R-:W3:Y:S04]  /*65ea0*/  LDL.LU.64 R50, [R1+0x54e0] ;  /* 0x0054e00001327983 */ /* 0x001ee80000300a00 */
[----:B------:R-:W4:Y:S04]  /*65eb0*/  LDL.LU.64 R24, [R1+0xb70] ;  /* 0x000b700001187983 */ /* 0x000f280000300a00 */
[----:B------:R-:W-:Y:S04]  /*65ec0*/  STL.64 [R1+0x7e0], R56 ;  /* 0x0007e03801007387 */ /* 0x000fe80000100a00 */
[----:B------:R-:W-:Y:S04]  /*65ed0*/  STL.64 [R1+0x7e8], R58 ;  /* 0x0007e83a01007387 */ /* 0x000fe80000100a00 */
[----:B------:R-:W4:Y:S04]  /*65ee0*/  LDL.LU.64 R26, [R1+0xb78] ;  /* 0x000b7800011a7983 */ /* 0x000f280000300a00 */
[----:B------:R-:W-:Y:S04]  /*65ef0*/  STL.64 [R1+0x7d0], R32 ;  /* 0x0007d02001007387 */ /* 0x000fe80000100a00 */
[----:B------:R0:W-:Y:S04]  /*65f00*/  STL.64 [R1+0x7d8], R34 ;  /* 0x0007d82201007387 */ /* 0x0001e80000100a00 */
[----:B------:R-:W-:Y:S04]  /*65f10*/  STL.64 [R1+0x800], R44 ;  /* 0x0008002c01007387 */ /* 0x000fe80000100a00 */
[----:B------:R-:W-:Y:S01]  /*65f20*/  STL.64 [R1+0x808], R46 ;  /* 0x0008082e01007387 */ /* 0x000fe20000100a00 */
[----:B0-----:R-:W-:Y:S03]  /*65f30*/  HMMA.16816.F32 R32, R36, R4, R20 ;  /* 0x000000042420723c */ /* 0x001fe60000001814 */
[----:B------:R-:W4:Y:S04]  /*65f40*/  LDL.LU.64 R20, [R1+0xcb0] ;  /* 0x000cb00001147983 */ /* 0x000f280000300a00 */
[----:B------:R-:W-:Y:S04]  /*65f50*/  STL.64 [R1+0x820], R40 ;  /* 0x0008202801007387 */ /* 0x000fe80000100a00 */
[----:B------:R-:W-:Y:S04]  /*65f60*/  STL.64 [R1+0x828], R42 ;  /* 0x0008282a01007387 */ /* 0x000fe80000100a00 */
[----:B------:R-:W4:Y:S08]  /*65f70*/  LDL.LU.64 R22, [R1+0xcb8] ;  /* 0x000cb80001167983 */ /* 0x000f300000300a00 */
[----:B------:R-:W-:Y:S04]  /*65f80*/  STL.64 [R1+0x830], R32 ;  /* 0x0008302001007387 */ /* 0x000fe80000100a00 */
[----:B------:R0:W-:Y:S04]  /*65f90*/  STL.64 [R1+0x838], R34 ;  /* 0x0008382201007387 */ /* 0x0001e80000100a00 */
[----:B------:R-:W-:Y:S04]  /*65fa0*/  STL.64 [R1+0x54d8], R6 ;  /* 0x0054d80601007387 */ /* 0x000fe80000100a00 */
[----:B------:R2:W-:Y:S01]  /*65fb0*/  STL.64 [R1+0x54d0], R4 ;  /* 0x0054d00401007387 */ /* 0x0005e20000100a00 */
[----:B------:R-:W-:-:S02]  /*65fc0*/  IMAD R19, R53, 0x100, R52 ;  /* 0x0000010035137824 */ /* 0x000fc400078e0234 */
[----:B0-----:R-:W-:Y:S01]  /*65fd0*/  IMAD R34, R55, 0x100, R54 ;  /* 0x0000010037227824 */ /* 0x001fe200078e0236 */
[----:B--2---:R-:W-:-:S15]  /*65fe0*/  HMMA.16816.F32 R4, R36, R2, R28 ;  /* 0x000000022404723c */ /* 0x004fde000000181c */
[----:B------:R-:W-:-:S08]  /*65ff0*/  NOP ;  /* 0x0000000000007918 */ /* 0x000fd00000000000 */
[----:B------:R-:W-:Y:S04]  /*66000*/  STL.64 [R1+0x850], R4 ;  /* 0x0008500401007387 */ /* 0x000fe80000100a00 */
[----:B------:R4:W-:Y:S04]  /*66010*/  STL.64 [R1+0x858], R6 ;  /* 0x0008580601007387 */ /* 0x0009e80000100a00 */
[----:B------:R-:W2:Y:S01]  /*66020*/  LDL.LU R48, [R1+0xdd8] ;  /* 0x000dd80001307983 */ /* 0x000ea20000300800 */
[----:B---3--:R-:W-:-:S03]  /*66030*/  IMAD R18, R51, 0x100, R50 ;  /* 0x0000010033127824 */ /* 0x008fc600078e0232 */
[----:B------:R-:W2:Y:S04]  /*66040*/  LDL.LU R49, [R1+0xdd4] ;  /* 0x000dd40001317983 */ /* 0x000ea80000300800 */
[----:B------:R-:W3:Y:S04]  /*66050*/  LDL.LU R50, [R1+0xde0] ;  /* 0x000de00001327983 */ /* 0x000ee80000300800 */
[----:B------:R-:W3:Y:S04]  /*66060*/  LDL.LU R51, [R1+0xddc] ;  /* 0x000ddc0001337983 */ /* 0x000ee80000300800 */
[----:B------:R-:W3:Y:S04]  /*66070*/  LDL.LU R52, [R1+0xde8] ;  /* 0x000de80001347983 */ /* 0x000ee80000300800 */
[----:B------:R-:W3:Y:S01]  /*66080*/  LDL.LU R53, [R1+0xde4] ;  /* 0x000de40001357983 */ /* 0x000ee20000300800 */
[C---:B----4-:R-:W-:Y:S06]  /*66090*/  HMMA.16816.F32 R4, R36.reuse, R10, R24 ;  /* 0x0000000a2404723c */ /* 0x050fec0000001818 */
[----:B------:R-:W-:-:S15]  /*660a0*/  HMMA.16816.F32 R20, R36, R12, R20 ;  /* 0x0000000c2414723c */ /* 0x000fde0000001814 */
[----:B------:R-:W-:-:S02]  /*660b0*/  NOP ;  /* 0x0000000000007918 */ /* 0x000fc40000000000 */
[----:B------:R0:W-:Y:S04]  /*660c0*/  STL.64 [R1+0x880], R4 ;  /* 0x0008800401007387 */ /* 0x0001e80000100a00 */
[----:B------:R1:W-:Y:S04]  /*660d0*/  STL.64 [R1+0x888], R6 ;  /* 0x0008880601007387 */ /* 0x0003e80000100a00 */
[----:B0-----:R-:W4:Y:S04]  /*660e0*/  LDL.LU.64 R4, [R1+0xca0] ;  /* 0x000ca00001047983 */ /* 0x001f280000300a00 */
[----:B-1----:R-:W4:Y:S04]  /*660f0*/  LDL.LU.64 R6, [R1+0xca8] ;  /* 0x000ca80001067983 */ /* 0x002f280000300a00 */
[----:B------:R0:W-:Y:S04]  /*66100*/  STL.64 [R1+0x8b0], R20 ;  /* 0x0008b01401007387 */ /* 0x0001e80000100a00 */
[----:B------:R1:W-:Y:S04]  /*66110*/  STL.64 [R1+0x8b8], R22 ;  /* 0x0008b81601007387 */ /* 0x0003e80000100a00 */
[----:B------:R-:W3:Y:S04]  /*66120*/  LDL.LU.64 R56, [R1+0xbc0] ;  /* 0x000bc00001387983 */ /* 0x000ee80000300a00 */
[----:B------:R-:W3:Y:S04]  /*66130*/  LDL.LU.64 R58, [R1+0xbc8] ;  /* 0x000bc800013a7983 */ /* 0x000ee80000300a00 */
[----:B------:R-:W3:Y:S04]  /*66140*/  LDL.LU.64 R44, [R1+0xbb0] ;  /* 0x000bb000012c7983 */ /* 0x000ee80000300a00 */
[----:B------:R-:W3:Y:S04]  /*66150*/  LDL.LU.64 R46, [R1+0xbb8] ;  /* 0x000bb800012e7983 */ /* 0x000ee80000300a00 */
[----:B------:R-:W3:Y:S04]  /*66160*/  LDL.LU.64 R40, [R1+0xba0] ;  /* 0x000ba00001287983 */ /* 0x000ee80000300a00 */
[----:B------:R-:W3:Y:S04]  /*66170*/  LDL.LU.64 R42, [R1+0xba8] ;  /* 0x000ba800012a7983 */ /* 0x000ee80000300a00 */
[----:B0-----:R-:W2:Y:S04]  /*66180*/  LDL.LU.64 R20, [R1+0xcd0] ;  /* 0x000cd00001147983 */ /* 0x001ea80000300a00 */
[----:B-1----:R-:W2:Y:S04]  /*66190*/  LDL.LU.64 R22, [R1+0xcd8] ;  /* 0x000cd80001167983 */ /* 0x002ea80000300a00 */
[----:B------:R-:W3:Y:S04]  /*661a0*/  LDL.LU R54, [R1+0xdf0] ;  /* 0x000df00001367983 */ /* 0x000ee80000300800 */
[----:B------:R-:W3:Y:S04]  /*661b0*/  LDL.LU R55, [R1+0xdec] ;  /* 0x000dec0001377983 */ /* 0x000ee80000300800 */
[----:B------:R-:W4:Y:S04]  /*661c0*/  LDL.LU R26, [R1+0xdf8] ;  /* 0x000df800011a7983 */ /* 0x000f280000300800 */
[----:B------:R-:W4:Y:S04]  /*661d0*/  LDL.LU R27, [R1+0xdf4] ;  /* 0x000df400011b7983 */ /* 0x000f280000300800 */
[----:B----4-:R0:W-:Y:S04]  /*661e0*/  STL.64 [R1+0x54b8], R26 ;  /* 0x0054b81a01007387 */ /* 0x0101e80000100a00 */
[----:B------:R-:W4:Y:S04]  /*661f0*/  LDL.LU.64 R24, [R1+0xbd0] ;  /* 0x000bd00001187983 */ /* 0x000f280000300a00 */
[----:B0-----:R-:W4:Y:S04]  /*66200*/  LDL.LU.64 R26, [R1+0xbd8] ;  /* 0x000bd800011a7983 */ /* 0x001f280000300a00 */
[----:B------:R-:W2:Y:S04]  /*66210*/  LDL.LU R28, [R1+0xe00] ;  /* 0x000e0000011c7983 */ /* 0x000ea80000300800 */
[----:B------:R-:W2:Y:S04]  /*66220*/  LDL.LU R29, [R1+0xdfc] ;  /* 0x000dfc00011d7983 */ /* 0x000ea80000300800 */
[----:B------:R-:W3:Y:S04]  /*66230*/  LDL.LU R30, [R1+0xe08] ;  /* 0x000e0800011e7983 */ /* 0x000ee80000300800 */
[----:B------:R-:W3:Y:S01]  /*66240*/  LDL.LU R31, [R1+0xe04] ;  /* 0x000e0400011f7983 */ /* 0x000ee20000300800 */
[----:B------:R-:W-:Y:S01]  /*66250*/  HMMA.16816.F32 R4, R36, R14, R4 ;  /* 0x0000000e2404723c */ /* 0x000fe20000001804 */
[----:B------:R-:W-:-:S02]  /*66260*/  IMAD R35, R60, 0x100, R61 ;  /* 0x000001003c237824 */ /* 0x000fc400078e023d */
[----:B---3--:R-:W-:Y:S04]  /*66270*/  STL.64 [R1+0x54c8], R30 ;  /* 0x0054c81e01007387 */ /* 0x008fe80000100a00 */
[----:B--2---:R0:W-:Y:S04]  /*66280*/  STL.64 [R1+0x54c0], R28 ;  /* 0x0054c01c01007387 */ /* 0x0041e80000100a00 */
[----:B0-----:R-:W2:Y:S04]  /*66290*/  LDL.LU.64 R28, [R1+0xbe0] ;  /* 0x000be000011c7983 */ /* 0x001ea80000300a00 */
[----:B------:R-:W2:Y:S04]  /*662a0*/  LDL.LU.64 R30, [R1+0xbe8] ;  /* 0x000be800011e7983 */ /* 0x000ea80000300a00 */
[----:B------:R-:W3:Y:S04]  /*662b0*/  LDL.LU R61, [R1+0xe10] ;  /* 0x000e1000013d7983 */ /* 0x000ee80000300800 */
[----:B------:R-:W3:Y:S04]  /*662c0*/  LDL.LU R60, [R1+0xe0c] ;  /* 0x000e0c00013c7983 */ /* 0x000ee80000300800 */
[----:B------:R-:W-:Y:S04]  /*662d0*/  STL.64 [R1+0x8e0], R4 ;  /* 0x0008e00401007387 */ /* 0x000fe80000100a00 */
[----:B------:R0:W-:Y:S04]  /*662e0*/  STL.64 [R1+0x8e8], R6 ;  /* 0x0008e80601007387 */ /* 0x0001e80000100a00 */
[----:B0-----:R-:W3:Y:S04]  /*662f0*/  LDL.LU.64 R6, [R1+0x54d8] ;  /* 0x0054d80001067983 */ /* 0x001ee80000300a00 */
[----:B------:R-:W3:Y:S01]  /*66300*/  LDL.LU.64 R4, [R1+0x54d0] ;  /* 0x0054d00001047983 */ /* 0x000ee20000300a00 */
[----:B------:R-:W-:-:S02]  /*66310*/  F2FP.F16.E5M2.UNPACK_B R32, R18 ;  /* 0x00000012ff20723e */ /* 0x000fc400020004ff */
[----:B------:R-:W-:Y:S02]  /*66320*/  F2FP.F16.E5M2.UNPACK_B R33, R19 ;  /* 0x00000013ff21723e */ /* 0x000fe400020004ff */
[----:B------:R-:W-:Y:S02]  /*66330*/  F2FP.F16.E5M2.UNPACK_B R34, R34 ;  /* 0x00000022ff22723e */ /* 0x000fe400020004ff */
[----:B------:R-:W-:-:S07]  /*66340*/  F2FP.F16.E5M2.UNPACK_B R35, R35 ;  /* 0x00000023ff23723e */ /* 0x000fce00020004ff */
[C---:B----4-:R-:W-:Y:S06]  /*66350*/  HMMA.16816.F32 R24, R32.reuse, R8, R24 ;  /* 0x000000082018723c */ /* 0x050fec0000001818 */
[----:B------:R-:W-:Y:S01]  /*66360*/  HMMA.16816.F32 R20, R32, R10, R20 ;  /* 0x0000000a2014723c */ /* 0x000fe20000001814 */
[----:B------:R-:W-:Y:S02]  /*66370*/  IMAD R18, R49, 0x100, R48 ;  /* 0x0000010031127824 */ /* 0x000fe400078e0230 */
[----:B------:R-:W-:-:S03]  /*66380*/  IMAD R19, R51, 0x100, R50 ;  /* 0x0000010033137824 */ /* 0x000fc600078e0232 */
[----:B--2---:R-:W-:Y:S06]  /*66390*/  HMMA.16816.F32 R28, R36, R16, R28 ;  /* 0x00000010241c723c */ /* 0x004fec000000181c */
[----:B---3--:R-:W-:-:S15]  /*663a0*/  HMMA.16816.F32 R36, R32, R6, R56 ;  /* 0x000000062024723c */ /* 0x008fde0000001838 */
[----:B------:R-:W-:-:S02]  /*663b0*/  NOP ;  /* 0x0000000000007918 */ /* 0x000fc40000000000 */
[----:B------:R-:W-:Y:S04]  /*663c0*/  STL.64 [R1+0x8d0], R28 ;  /* 0x0008d01c01007387 */ /* 0x000fe80000100a00 */
[----:B------:R0:W-:Y:S04]  /*663d0*/  STL.64 [R1+0x8d8], R30 ;  /* 0x0008d81e01007387 */ /* 0x0001e80000100a00 */
[----:B------:R-:W-:Y:S04]  /*663e0*/  STL.64 [R1+0x900], R24 ;  /* 0x0009001801007387 */ /* 0x000fe80000100a00 */
[----:B------:R1:W-:Y:S01]  /*663f0*/  STL.64 [R1+0x908], R26 ;  /* 0x0009081a01007387 */ /* 0x0003e20000100a00 */
[C---:B0-----:R-:W-:Y:S06]  /*66400*/  HMMA.16816.F32 R28, R32.reuse, R4, R44 ;  /* 0x00000004201c723c */ /* 0x041fec000000182c */
[----:B-1----:R-:W-:Y:S01]  /*66410*/  HMMA.16816.F32 R24, R32, R2, R40 ;  /* 0x000000022018723c */ /* 0x002fe20000001828 */
[----:B------:R-:W-:Y:S04]  /*66420*/  STL.64 [R1+0x920], R36 ;  /* 0x0009202401007387 */ /* 0x000fe80000100a00 */
[----:B------:R-:W-:-:S12]  /*66430*/  STL.64 [R1+0x928], R38 ;  /* 0x0009282601007387 */ /* 0x000fd80000100a00 */
[----:B------:R0:W-:Y:S04]  /*66440*/  STL.64 [R1+0x930], R28 ;  /* 0x0009301c01007387 */ /* 0x0001e80000100a00 */
[----:B------:R1:W-:Y:S04]  /*66450*/  STL.64 [R1+0x938], R30 ;  /* 0x0009381e01007387 */ /* 0x0003e80000100a00 */
[----:B------:R2:W-:Y:S04]  /*66460*/  STL.64 [R1+0x950], R24 ;  /* 0x0009501801007387 */ /* 0x0005e80000100a00 */
[----:B------:R3:W-:Y:S04]  /*66470*/  STL.64 [R1+0x958], R26 ;  /* 0x0009581a01007387 */ /* 0x0007e80000100a00 */
[----:B0-----:R-:W4:Y:S04]  /*66480*/  LDL.LU.64 R28, [R1+0xd10] ;  /* 0x000d1000011c7983 */ /* 0x001f280000300a00 */
[----:B------:R0:W-:Y:S04]  /*66490*/  STL.64 [R1+0x980], R20 ;  /* 0x0009801401007387 */ /* 0x0001e80000100a00 */
[----:B------:R0:W-:Y:S04]  /*664a0*/  STL.64 [R1+0x988], R22 ;  /* 0x0009881601007387 */ /* 0x0001e80000100a00 */
[----:B-1----:R-:W4:Y:S04]  /*664b0*/  LDL.LU.64 R30, [R1+0xd18] ;  /* 0x000d1800011e7983 */ /* 0x002f280000300a00 */
[----:B--2---:R-:W2:Y:S04]  /*664c0*/  LDL.LU.64 R24, [R1+0xd00] ;  /* 0x000d000001187983 */ /* 0x004ea80000300a00 */
[----:B---3--:R-:W2:Y:S04]  /*664d0*/  LDL.LU.64 R26, [R1+0xd08] ;  /* 0x000d0800011a7983 */ /* 0x008ea80000300a00 */
        /* <DEDUP_REMOVED lines=10> */
[----:B------:R-:W-:Y:S02]  /*66580*/  F2FP.F16.E5M2.UNPACK_B R36, R18 ;  /* 0x00000012ff24723e */ /* 0x000fe400020004ff */
[----:B------:R-:W-:Y:S01]  /*66590*/  F2FP.F16.E5M2.UNPACK_B R37, R19 ;  /* 0x00000013ff25723e */ /* 0x000fe200020004ff */
[----:B------:R-:W3:Y:S01]  /*665a0*/  LDL.LU.64 R52, [R1+0xb90] ;  /* 0x000b900001347983 */ /* 0x000ee20000300a00 */
[----:B------:R-:W-:Y:S02]  /*665b0*/  F2FP.F16.E5M2.UNPACK_B R38, R38 ;  /* 0x00000026ff26723e */ /* 0x000fe400020004ff */
[----:B------:R-:W-:Y:S01]  /*665c0*/  F2FP.F16.E5M2.UNPACK_B R39, R39 ;  /* 0x00000027ff27723e */ /* 0x000fe200020004ff */
[----:B------:R-:W3:Y:S04]  /*665d0*/  LDL.LU.64 R54, [R1+0xb98] ;  /* 0x000b980001367983 */ /* 0x000ee80000300a00 */
[----:B0-----:R-:W3:Y:S04]  /*665e0*/  LDL.LU.64 R20, [R1+0xc80] ;  /* 0x000c800001147983 */ /* 0x001ee80000300a00 */
[----:B------:R-:W3:Y:S01]  /*665f0*/  LDL.LU.64 R22, [R1+0xc88] ;  /* 0x000c880001167983 */ /* 0x000ee20000300a00 */
[C---:B----4-:R-:W-:Y:S06]  /*66600*/  HMMA.16816.F32 R28, R32.reuse, R12, R28 ;  /* 0x0000000c201c723c */ /* 0x050fec000000181c */
[C---:B--2---:R-:W-:Y:S06]  /*66610*/  HMMA.16816.F32 R24, R32.reuse, R14, R24 ;  /* 0x0000000e2018723c */ /* 0x044fec0000001818 */
[----:B---3--:R-:W-:Y:S06]  /*66620*/  HMMA.16816.F32 R32, R32, R16, R56 ;  /* 0x000000102020723c */ /* 0x008fec0000001838 */
[C---:B------:R-:W-:Y:S06]  /*66630*/  HMMA.16816.F32 R40, R36.reuse, R8, R40 ;  /* 0x000000082428723c */ /* 0x040fec0000001828 */
[C---:B------:R-:W-:Y:S06]  /*66640*/  HMMA.16816.F32 R44, R36.reuse, R6, R44 ;  /* 0x00000006242c723c */ /* 0x040fec000000182c */
[C---:B------:R-:W-:Y:S01]  /*66650*/  HMMA.16816.F32 R4, R36.reuse, R4, R48 ;  /* 0x000000042404723c */ /* 0x040fe20000001830 */
[----:B------:R-:W-:Y:S04]  /*66660*/  STL.64 [R1+0x9b0], R28 ;  /* 0x0009b01c01007387 */ /* 0x000fe80000100a00 */
[----:B------:R0:W-:Y:S04]  /*66670*/  STL.64 [R1+0x9b8], R30 ;  /* 0x0009b81e01007387 */ /* 0x0001e80000100a00 */
[----:B0-----:R-:W2:Y:S04]  /*66680*/  LDL.LU.64 R30, [R1+0x54c8] ;  /* 0x0054c800011e7983 */ /* 0x001ea80000300a00 */
[----:B------:R-:W3:Y:S04]  /*66690*/  LDL.LU.64 R28, [R1+0x54c0] ;  /* 0x0054c000011c7983 */ /* 0x000ee80000300a00 */
[----:B------:R-:W-:Y:S04]  /*666a0*/  STL.64 [R1+0xa50], R24 ;  /* 0x000a501801007387 */ /* 0x000fe80000100a00 */
[----:B------:R0:W-:Y:S04]  /*666b0*/  STL.64 [R1+0xa58], R26 ;  /* 0x000a581a01007387 */ /* 0x0001e80000100a00 */
[----:B0-----:R-:W4:Y:S04]  /*666c0*/  LDL.LU.64 R26, [R1+0x54b8] ;  /* 0x0054b800011a7983 */ /* 0x001f280000300a00 */
[----:B------:R-:W4:Y:S04]  /*666d0*/  LDL.LU.64 R58, [R1+0x54b0] ;  /* 0x0054b000013a7983 */ /* 0x000f280000300a00 */
[----:B------:R-:W4:Y:S04]  /*666e0*/  LDL.LU.64 R56, [R1+0x54a8] ;  /* 0x0054a80001387983 */ /* 0x000f280000300a00 */
[----:B------:R0:W-:Y:S04]  /*666f0*/  STL.64 [R1+0xa40], R32 ;  /* 0x000a402001007387 */ /* 0x0001e80000100a00 */
[----:B------:R1:W-:Y:S04]  /*66700*/  STL.64 [R1+0xa48], R34 ;  /* 0x000a482201007387 */ /* 0x0003e80000100a00 */
[----:B0-----:R-:W2:Y:S04]  /*66710*/  LDL.LU.64 R32, [R1+0xb60] ;  /* 0x000b600001207983 */ /* 0x001ea80000300a00 */
[----:B-1----:R-:W2:Y:S04]  /*66720*/  LDL.LU.64 R34, [R1+0xb68] ;  /* 0x000b680001227983 */ /* 0x002ea80000300a00 */
[----:B------:R-:W-:Y:S04]  /*66730*/  STL.64 [R1+0xa30], R40 ;  /* 0x000a302801007387 */ /* 0x000fe80000100a00 */
[----:B------:R0:W-:Y:S04]  /*66740*/  STL.64 [R1+0xa38], R42 ;  /* 0x000a382a01007387 */ /* 0x0001e80000100a00 */
[----:B0-----:R-:W4:Y:S04]  /*66750*/  LDL.LU.64 R42, [R1+0x54a0] ;  /* 0x0054a000012a7983 */ /* 0x001f280000300a00 */
[----:B------:R-:W4:Y:S04]  /*66760*/  LDL.LU.64 R40, [R1+0x5498] ;  /* 0x0054980001287983 */ /* 0x000f280000300a00 */
[----:B------:R-:W-:Y:S04]  /*66770*/  STL.64 [R1+0xa20], R44 ;  /* 0x000a202c01007387 */ /* 0x000fe80000100a00 */
[----:B------:R0:W-:Y:S04]  /*66780*/  STL.64 [R1+0xa28], R46 ;  /* 0x000a282e01007387 */ /* 0x0001e80000100a00 */
[----:B0-----:R-:W4:Y:S04]  /*66790*/  LDL.LU.64 R46, [R1+0x5490] ;  /* 0x00549000012e7983 */ /* 0x001f280000300a00 */
[----:B------:R-:W4:Y:S04]  /*667a0*/  LDL.LU.64 R44, [R1+0x5488] ;  /* 0x00548800012c7983 */ /* 0x000f280000300a00 */
[----:B------:R-:W4:Y:S04]  /*667b0*/  LDL.LU.64 R50, [R1+0x5480] ;  /* 0x0054800001327983 */ /* 0x000f280000300a00 */
[----:B------:R-:W4:Y:S04]  /*667c0*/  LDL.LU.64 R48, [R1+0x5478] ;  /* 0x0054780001307983 */ /* 0x000f280000300a00 */
[----:B------:R0:W-:Y:S04]  /*667d0*/  STL.64 [R1+0xa10], R4 ;  /* 0x000a100401007387 */ /* 0x0001e80000100a00 */
[----:B------:R1:W-:Y:S04]  /*667e0*/  STL.64 [R1+0xa18], R6 ;  /* 0x000a180601007387 */ /* 0x0003e80000100a00 */
[----:B0-----:R-:W2:Y:S04]  /*667f0*/  LDL.LU.64 R4, [R1+0xb80] ;  /* 0x000b800001047983 */ /* 0x001ea80000300a00 */
[----:B-1----:R-:W2:Y:S01]  /*66800*/  LDL.LU.64 R6, [R1+0xb88] ;  /* 0x000b880001067983 */ /* 0x002ea20000300a00 */
[----:B------:R-:W-:-:S15]  /*66810*/  HMMA.16816.F32 R52, R36, R2, R52 ;  /* 0x000000022434723c */ /* 0x000fde0000001834 */
[----:B------:R-:W-:-:S08]  /*66820*/  NOP ;  /* 0x0000000000007918 */ /* 0x000fd00000000000 */
[----:B------:R-:W-:Y:S04]  /*66830*/  STL.64 [R1+0xa00], R52 ;  /* 0x000a003401007387 */ /* 0x000fe80000100a00 */
[----:B------:R0:W-:Y:S04]  /*66840*/  STL.64 [R1+0xa08], R54 ;  /* 0x000a083601007387 */ /* 0x0001e80000100a00 */
[----:B0-----:R-:W4:Y:S04]  /*66850*/  LDL.LU.64 R54, [R1+0x5470] ;  /* 0x0054700001367983 */ /* 0x001f280000300a00 */
[----:B------:R-:W4:Y:S01]  /*66860*/  LDL.LU.64 R52, [R1+0x5468] ;  /* 0x0054680001347983 */ /* 0x000f220000300a00 */
[----:B---3--:R-:W-:Y:S01]  /*66870*/  IMAD R3, R29, 0x100, R28 ;  /* 0x000001001d037824 */ /* 0x008fe200078e021c */
[C---:B--2---:R-:W-:Y:S06]  /*66880*/  HMMA.16816.F32 R8, R36.reuse, R10, R4 ;  /* 0x0000000a2408723c */ /* 0x044fec0000001804 */
[----:B------:R-:W-:-:S15]  /*66890*/  HMMA.16816.F32 R4, R36, R12, R32 ;  /* 0x0000000c2404723c */ /* 0x000fde0000001820 */
[----:B------:R-:W-:-:S02]  /*668a0*/  NOP ;  /* 0x0000000000007918 */ /* 0x000fc40000000000 */
[----:B------:R-:W-:Y:S04]  /*668b0*/  STL.64 [R1+0x9f0], R8 ;  /* 0x0009f00801007387 */ /* 0x000fe80000100a00 */
[----:B------:R0:W-:Y:S02]  /*668c0*/  STL.64 [R1+0x9f8], R10 ;  /* 0x0009f80a01007387 */ /* 0x0001e40000100a00 */
[----:B0-----:R-:W-:Y:S02]  /*668d0*/  HMMA.16816.F32 R8, R36, R14, R20 ;  /* 0x0000000e2408723c */ /* 0x001fe40000001814 */
[----:B------:R0:W-:Y:S04]  /*668e0*/  STL.64 [R1+0x9e0], R4 ;  /* 0x0009e00401007387 */ /* 0x0001e80000100a00 */
[----:B------:R1:W-:Y:S04]  /*668f0*/  STL.64 [R1+0x9e8], R6 ;  /* 0x0009e80601007387 */ /* 0x0003e80000100a00 */
[----:B------:R-:W2:Y:S01]  /*66900*/  LDL.LU R12, [R1+0xc34] ;  /* 0x000c3400010c7983 */ /* 0x000ea20000300800 */
[----:B0-----:R-:W-:-:S12]  /*66910*/  IMAD R4, R31, 0x100, R30 ;  /* 0x000001001f047824 */ /* 0x001fd800078e021e */
[----:B------:R0:W-:Y:S04]  /*66920*/  STL.64 [R1+0x9d0], R8 ;  /* 0x0009d00801007387 */ /* 0x0001e80000100a00 */
[----:B------:R-:W3:Y:S04]  /*66930*/  LDL.LU R15, [R1+0xc30] ;  /* 0x000c3000010f7983 */ /* 0x000ee80000300800 */
[----:B------:R-:W3:Y:S04]  /*66940*/  LDL.LU.64 R28, [R1+0xbf0] ;  /* 0x000bf000011c7983 */ /* 0x000ee80000300a00 */
[----:B------:R-:W3:Y:S04]  /*66950*/  LDL.LU.64 R30, [R1+0xbf8] ;  /* 0x000bf800011e7983 */ /* 0x000ee80000300a00 */
[----:B-1----:R-:W3:Y:S04]  /*66960*/  LDL.LU R6, [R1+0xc20] ;  /* 0x000c200001067983 */ /* 0x002ee80000300800 */
        /* <DEDUP_REMOVED lines=14> */
[----:B------:R-:W3:Y:S01]  /*66a50*/  LDL.LU R25, [R1+0xe2c] ;  /* 0x000e2c0001197983 */ /* 0x000ee20000300800 */
[----:B------:R-:W-:-:S02]  /*66a60*/  IMAD R5, R60, 0x100, R61 ;  /* 0x000001003c057824 */ /* 0x000fc400078e023d */
[----:B----4-:R-:W-:Y:S02]  /*66a70*/  IMAD R2, R27, 0x100, R26 ;  /* 0x000001001b027824 */ /* 0x010fe400078e021a */
[----:B------:R-:W-:Y:S02]  /*66a80*/  IMAD.MOV.U32 R60, RZ, RZ, R11 ;  /* 0x000000ffff3c7224 */ /* 0x000fe400078e000b */
[----:B------:R-:W-:Y:S01]  /*66a90*/  IMAD.MOV.U32 R61, RZ, RZ, R10 ;  /* 0x000000ffff3d7224 */ /* 0x000fe200078e000a */
[----:B------:R-:W4:Y:S01]  /*66aa0*/  LDL.LU R26, [R1+0xc50] ;  /* 0x000c5000011a7983 */ /* 0x000f220000300800 */
[----:B------:R-:W-:Y:S02]  /*66ab0*/  F2FP.F16.E5M2.UNPACK_B R10, R4 ;  /* 0x00000004ff0a723e */ /* 0x000fe400020004ff */
[----:B------:R-:W-:Y:S01]  /*66ac0*/  F2FP.F16.E5M2.UNPACK_B R11, R5 ;  /* 0x00000005ff0b723e */ /* 0x000fe200020004ff */
[----:B------:R-:W4:Y:S01]  /*66ad0*/  LDL.LU R27, [R1+0xc54] ;  /* 0x000c5400011b7983 */ /* 0x000f220000300800 */
[----:B0-----:R-:W-:-:S02]  /*66ae0*/  F2FP.F16.E5M2.UNPACK_B R8, R2 ;  /* 0x00000002ff08723e */ /* 0x001fc400020004ff */
[----:B------:R-:W-:Y:S01]  /*66af0*/  F2FP.F16.E5M2.UNPACK_B R9, R3 ;  /* 0x00000003ff09723e */ /* 0x000fe200020004ff */
[----:B------:R-:W-:Y:S04]  /*66b00*/  STL [R1+0x53c8], R60 ;  /* 0x0053c83c01007387 */ /* 0x000fe80000100800 */
[----:B------:R-:W-:Y:S01]  /*66b10*/  STL [R1+0x5148], R61 ;  /* 0x0051483d01007387 */ /* 0x000fe20000100800 */
[----:B--2---:R-:W-:Y:S01]  /*66b20*/  F2FP.F16.E5M2.UNPACK_B R5, R12.H1 ;  /* 0x0000000cff05723e */ /* 0x004fe200030004ff */
[----:B---3--:R-:W-:Y:S01]  /*66b30*/  HMMA.16816.F32 R36, R36, R16, R28 ;  /* 0x000000102424723c */ /* 0x008fe2000000181c */
[----:B------:R-:W-:Y:S01]  /*66b40*/  F2FP.F16.E5M2.UNPACK_B R4, R15.H1 ;  /* 0x0000000fff04723e */ /* 0x000fe200030004ff */
[----:B------:R-:W2:Y:S04]  /*66b50*/  LDL.LU R28, [R1+0xc60] ;  /* 0x000c6000011c7983 */ /* 0x000ea80000300800 */
[----:B------:R-:W3:-:S15]  /*66b60*/  LDL.LU R29, [R1+0xc64] ;  /* 0x000c6400011d7983 */ /* 0x000ede0000300800 */
[----:B------:R-:W-:-:S02]  /*66b70*/  NOP ;  /* 0x0000000000007918 */ /* 0x000fc40000000000 */
[----:B------:R-:W-:Y:S04]  /*66b80*/  STL.64 [R1+0xa70], R36 ;  /* 0x000a702401007387 */ /* 0x000fe80000100a00 */
[----:B------:R0:W-:Y:S01]  /*66b90*/  STL.64 [R1+0xa78], R38 ;  /* 0x000a782601007387 */ /* 0x0001e20000100a00 */
[----:B------:R-:W-:Y:S02]  /*66ba0*/  F2FP.F16.E5M2.UNPACK_B R6, R6.H1 ;  /* 0x00000006ff06723e */ /* 0x000fe400030004ff */
[----:B------:R-:W-:Y:S02]  /*66bb0*/  F2FP.F16.E5M2.UNPACK_B R7, R7.H1 ;  /* 0x00000007ff07723e */ /* 0x000fe400030004ff */
[----:B------:R-:W-:Y:S01]  /*66bc0*/  F2FP.F16.E5M2.UNPACK_B R12, R13.H1 ;  /* 0x0000000dff0c723e */ /* 0x000fe200030004ff */
[----:B0-----:R-:W-:Y:S01]  /*66bd0*/  HMMA.16816.F32 R36, R8, R4, R52 ;  /* 0x000000040824723c */ /* 0x001fe20000001834 */
[----:B------:R-:W-:Y:S01]  /*66be0*/  F2FP.F16.E5M2.UNPACK_B R13, R32.H1 ;  /* 0x00000020ff0d723e */ /* 0x000fe200030004ff */
[----:B------:R-:W3:Y:S04]  /*66bf0*/  LDL.LU R30, [R1+0xc70] ;  /* 0x000c7000011e7983 */ /* 0x000ee80000300800 */
[----:B------:R-:W3:-:S15]  /*66c00*/  LDL.LU R31, [R1+0xc74] ;  /* 0x000c7400011f7983 */ /* 0x000ede0000300800 */
[----:B------:R-:W-:-:S02]  /*66c10*/  NOP ;  /* 0x0000000000007918 */ /* 0x000fc40000000000 */
[----:B------:R-:W-:Y:S04]  /*66c20*/  STL.64 [R1+0xa90], R36 ;  /* 0x000a902401007387 */ /* 0x000fe80000100a00 */
[----:B------:R0:W-:Y:S04]  /*66c30*/  STL.64 [R1+0xa98], R38 ;  /* 0x000a982601007387 */ /* 0x0001e80000100a00 */
[----:B------:R-:W-:Y:S04]  /*66c40*/  STL.64 [R1+0x5440], R6 ;  /* 0x0054400601007387 */ /* 0x000fe80000100a00 */
[----:B------:R1:W-:Y:S01]  /*66c50*/  STL.64 [R1+0x5438], R4 ;  /* 0x0054380401007387 */ /* 0x0003e20000100a00 */
[C---:B0-----:R-:W-:Y:S06]  /*66c60*/  HMMA.16816.F32 R36, R8.reuse, R6, R48 ;  /* 0x000000060824723c */ /* 0x041fec0000001830 */
[----:B-1----:R-:W-:Y:S01]  /*66c70*/  HMMA.16816.F32 R4, R8, R12, R44 ;  /* 0x0000000c0804723c */ /* 0x002fe2000000182c */
[----:B------:R-:W-:-:S02]  /*66c80*/  F2FP.F16.E5M2.UNPACK_B R18, R18.H1 ;  /* 0x00000012ff12723e */ /* 0x000fc400030004ff */
[----:B------:R-:W-:-:S14]  /*66c90*/  F2FP.F16.E5M2.UNPACK_B R19, R19.H1 ;  /* 0x00000013ff13723e */ /* 0x000fdc00030004ff */
[----:B------:R-:W-:Y:S04]  /*66ca0*/  STL.64 [R1+0xaa0], R36 ;  /* 0x000aa02401007387 */ /* 0x000fe80000100a00 */
[----:B------:R-:W-:Y:S04]  /*66cb0*/  STL.64 [R1+0xaa8], R38 ;  /* 0x000aa82601007387 */ /* 0x000fe80000100a00 */
[----:B------:R-:W-:Y:S04]  /*66cc0*/  STL.64 [R1+0xb20], R4 ;  /* 0x000b200401007387 */ /* 0x000fe80000100a00 */
[----:B------:R0:W-:Y:S02]  /*66cd0*/  STL.64 [R1+0xb28], R6 ;  /* 0x000b280601007387 */ /* 0x0001e40000100a00 */
[----:B0-----:R-:W-:Y:S01]  /*66ce0*/  HMMA.16816.F32 R4, R8, R18, R40 ;  /* 0x000000120804723c */ /* 0x001fe20000001828 */
[----:B------:R-:W-:-:S02]  /*66cf0*/  F2FP.F16.E5M2.UNPACK_B R16, R22.H1 ;  /* 0x00000016ff10723e */ /* 0x000fc400030004ff */
[----:B------:R-:W-:Y:S01]  /*66d00*/  F2FP.F16.E5M2.UNPACK_B R17, R23.H1 ;  /* 0x00000017ff11723e */ /* 0x000fe200030004ff */
[----:B------:R-:W-:Y:S02]  /*66d10*/  IMAD R38, R21, 0x100, R20 ;  /* 0x0000010015267824 */ /* 0x000fe400078e0214 */
[----:B------:R-:W-:Y:S02]  /*66d20*/  IMAD R36, R34, 0x100, R33 ;  /* 0x0000010022247824 */ /* 0x000fe400078e0221 */
[----:B------:R-:W-:-:S15]  /*66d30*/  IMAD R37, R0, 0x100, R35 ;  /* 0x0000010000257824 */ /* 0x000fde00078e0223 */
[----:B------:R-:W-:Y:S04]  /*66d40*/  STL.64 [R1+0xb40], R4 ;  /* 0x000b400401007387 */ /* 0x000fe80000100a00 */
[----:B------:R0:W-:Y:S02]  /*66d50*/  STL.64 [R1+0xb48], R6 ;  /* 0x000b480601007387 */ /* 0x0001e40000100a00 */
[----:B0-----:R-:W-:Y:S01]  /*66d60*/  HMMA.16816.F32 R4, R8, R16, R56 ;  /* 0x000000100804723c */ /* 0x001fe20000001838 */
[----:B------:R-:W-:Y:S01]  /*66d70*/  IMAD R39, R25, 0x100, R24 ;  /* 0x0000010019277824 */ /* 0x000fe200078e0218 */
[----:B------:R-:W-:Y:S02]  /*66d80*/  F2FP.F16.E5M2.UNPACK_B R38, R38 ;  /* 0x00000026ff26723e */ /* 0x000fe400020004ff */
[----:B------:R-:W-:-:S02]  /*66d90*/  F2FP.F16.E5M2.UNPACK_B R36, R36 ;  /* 0x00000024ff24723e */ /* 0x000fc400020004ff */
[----:B------:R-:W-:Y:S01]  /*66da0*/  F2FP.F16.E5M2.UNPACK_B R37, R37 ;  /* 0x00000025ff25723e */ /* 0x000fe200020004ff */
[----:B------:R-:W-:Y:S04]  /*66db0*/  STL.64 [R1+0x5410], R18 ;  /* 0x0054101201007387 */ /* 0x000fe80000100a00 */
[----:B------:R-:W-:-:S12]  /*66dc0*/  STL.64 [R1+0x5408], R16 ;  /* 0x0054081001007387 */ /* 0x000fd80000100a00 */
[----:B------:R-:W-:Y:S04]  /*66dd0*/  STL.64 [R1+0xbd0], R4 ;  /* 0x000bd00401007387 */ /* 0x000fe80000100a00 */
[----:B------:R-:W-:Y:S04]  /*66de0*/  STL.64 [R1+0xbd8], R6 ;  /* 0x000bd80601007387 */ /* 0x000fe80000100a00 */
[----:B------:R-:W-:Y:S04]  /*66df0*/  STL.64 [R1+0x5460], R38 ;  /* 0x0054602601007387 */ /* 0x000fe80000100a00 */
[----:B------:R-:W-:Y:S04]  /*66e00*/  STL.64 [R1+0x5458], R36 ;  /* 0x0054582401007387 */ /* 0x000fe80000100a00 */
[----:B------:R-:W4:Y:S04]  /*66e10*/  LDL.LU R52, [R1+0x260] ;  /* 0x0002600001347983 */ /* 0x000f280000300800 */
[----:B------:R-:W4:Y:S04]  /*66e20*/  LDL.LU R53, [R1+0x264] ;  /* 0x0002640001357983 */ /* 0x000f280000300800 */
[----:B------:R-:W2:Y:S04]  /*66e30*/  LDL.LU R54, [R1+0x268] ;  /* 0x0002680001367983 */ /* 0x000ea80000300800 */
[----:B------:R-:W2:Y:S04]  /*66e40*/  LDL.LU R55, [R1+0x26c] ;  /* 0x00026c0001377983 */ /* 0x000ea80000300800 */
[----:B--2---:R-:W-:Y:S04]  /*66e50*/  STL.64 [R1+0x53f0], R54 ;  /* 0x0053f03601007387 */ /* 0x004fe80000100a00 */
[----:B----4-:R0:W-:Y:S04]  /*66e60*/  STL.64 [R1+0x53e8], R52 ;  /* 0x0053e83401007387 */ /* 0x0101e80000100a00 */
[----:B------:R-:W2:Y:S04]  /*66e70*/  LDL.LU R48, [R1+0x270] ;  /* 0x0002700001307983 */ /* 0x000ea80000300800 */
[----:B------:R-:W2:Y:S04]  /*66e80*/  LDL.LU R49, [R1+0x274] ;  /* 0x0002740001317983 */ /* 0x000ea80000300800 */
[----:B------:R-:W4:Y:S04]  /*66e90*/  LDL.LU R50, [R1+0x278] ;  /* 0x0002780001327983 */ /* 0x000f280000300800 */
[----:B------:R-:W4:Y:S04]  /*66ea0*/  LDL.LU R51, [R1+0x27c] ;  /* 0x00027c0001337983 */ /* 0x000f280000300800 */
[----:B----4-:R-:W-:Y:S04]  /*66eb0*/  STL.64 [R1+0x5400], R50 ;  /* 0x0054003201007387 */ /* 0x010fe80000100a00 */
[----:B--2---:R1:W-:Y:S04]  /*66ec0*/  STL.64 [R1+0x53f8], R48 ;  /* 0x0053f83001007387 */ /* 0x0043e80000100a00 */
[----:B------:R-:W2:Y:S04]  /*66ed0*/  LDL.LU R44, [R1+0x280] ;  /* 0x00028000012c7983 */ /* 0x000ea80000300800 */
[----:B------:R-:W2:Y:S04]  /*66ee0*/  LDL.LU R45, [R1+0x284] ;  /* 0x00028400012d7983 */ /* 0x000ea80000300800 */
[----:B------:R-:W4:Y:S04]  /*66ef0*/  LDL.LU R46, [R1+0x288] ;  /* 0x00028800012e7983 */ /* 0x000f280000300800 */
[----:B------:R-:W4:Y:S04]  /*66f00*/  LDL.LU R47, [R1+0x28c] ;  /* 0x00028c00012f7983 */ /* 0x000f280000300800 */
[----:B----4-:R-:W-:Y:S04]  /*66f10*/  STL.64 [R1+0x5420], R46 ;  /* 0x0054202e01007387 */ /* 0x010fe80000100a00 */
[----:B--2---:R2:W-:Y:S04]  /*66f20*/  STL.64 [R1+0x5418], R44 ;  /* 0x0054182c01007387 */ /* 0x0045e80000100a00 */
[----:B0-----:R-:W4:Y:S04]  /*66f30*/  LDL.LU R52, [R1+0x290] ;  /* 0x0002900001347983 */ /* 0x001f280000300800 */
[----:B------:R-:W4:Y:S04]  /*66f40*/  LDL.LU R53, [R1+0x294] ;  /* 0x0002940001357983 */ /* 0x000f280000300800 */
[----:B------:R-:W3:Y:S04]  /*66f50*/  LDL.LU R54, [R1+0x298] ;  /* 0x0002980001367983 */ /* 0x000ee80000300800 */
[----:B------:R-:W3:Y:S04]  /*66f60*/  LDL.LU R55, [R1+0x29c] ;  /* 0x00029c0001377983 */ /* 0x000ee80000300800 */
[----:B---3--:R-:W-:Y:S04]  /*66f70*/  STL.64 [R1+0x5430], R54 ;  /* 0x0054303601007387 */ /* 0x008fe80000100a00 */
[----:B----4-:R-:W-:Y:S04]  /*66f80*/  STL.64 [R1+0x5428], R52 ;  /* 0x0054283401007387 */ /* 0x010fe80000100a00 */
[----:B-1----:R-:W3:Y:S04]  /*66f90*/  LDL.LU R48, [R1+0x2a0] ;  /* 0x0002a00001307983 */ /* 0x002ee80000300800 */
[----:B------:R-:W3:Y:S04]  /*66fa0*/  LDL.LU R49, [R1+0x2a4] ;  /* 0x0002a40001317983 */ /* 0x000ee80000300800 */
[----:B------:R-:W4:Y:S04]  /*66fb0*/  LDL.LU R50, [R1+0x2a8] ;  /* 0x0002a80001327983 */ /* 0x000f280000300800 */
[----:B------:R-:W4:Y:S04]  /*66fc0*/  LDL.LU R51, [R1+0x2ac] ;  /* 0x0002ac0001337983 */ /* 0x000f280000300800 */
[----:B----4-:R-:W-:Y:S04]  /*66fd0*/  STL.64 [R1+0x5450], R50 ;  /* 0x0054503201007387 */ /* 0x010fe80000100a00 */
[----:B---3--:R0:W-:Y:S04]  /*66fe0*/  STL.64 [R1+0x5448], R48 ;  /* 0x0054483001007387 */ /* 0x0081e80000100a00 */
[----:B------:R-:W3:Y:S04]  /*66ff0*/  LDL.LU R16, [R1+0x2b0] ;  /* 0x0002b00001107983 */ /* 0x000ee80000300800 */
[----:B------:R-:W3:Y:S04]  /*67000*/  LDL.LU R17, [R1+0x2b4] ;  /* 0x0002b40001117983 */ /* 0x000ee80000300800 */
[----:B------:R-:W3:Y:S04]  /*67010*/  LDL.LU R18, [R1+0x2b8] ;  /* 0x0002b80001127983 */ /* 0x000ee80000300800 */
[----:B------:R-:W3:Y:S04]  /*67020*/  LDL.LU R19, [R1+0x2bc] ;  /* 0x0002bc0001137983 */ /* 0x000ee80000300800 */
[----:B--2---:R-:W2:Y:S04]  /*67030*/  LDL.LU R44, [R1+0x2c0] ;  /* 0x0002c000012c7983 */ /* 0x004ea80000300800 */
[----:B------:R-:W2:Y:S04]  /*67040*/  LDL.LU R45, [R1+0x2c4] ;  /* 0x0002c400012d7983 */ /* 0x000ea80000300800 */
[----:B------:R-:W2:Y:S04]  /*67050*/  LDL.LU R46, [R1+0x2c8] ;  /* 0x0002c800012e7983 */ /* 0x000ea80000300800 */
[----:B------:R-:W2:Y:S04]  /*67060*/  LDL.LU R47, [R1+0x2cc] ;  /* 0x0002cc00012f7983 */ /* 0x000ea80000300800 */
[----:B------:R-:W4:Y:S04]  /*67070*/  LDL.LU R4, [R1+0x2e0] ;  /* 0x0002e00001047983 */ /* 0x000f280000300800 */
[----:B------:R-:W4:Y:S04]  /*67080*/  LDL.LU R5, [R1+0x2e4] ;  /* 0x0002e40001057983 */ /* 0x000f280000300800 */
[----:B------:R-:W4:Y:S04]  /*67090*/  LDL.LU R6, [R1+0x2e8] ;  /* 0x0002e80001067983 */ /* 0x000f280000300800 */
[----:B------:R-:W4:Y:S04]  /*670a0*/  LDL.LU R7, [R1+0x2ec] ;  /* 0x0002ec0001077983 */ /* 0x000f280000300800 */
[----:B------:R-:W3:Y:S04]  /*670b0*/  LDL.LU R36, [R1+0x400] ;  /* 0x0004000001247983 */ /* 0x000ee80000300800 */
[----:B------:R-:W3:Y:S04]  /*670c0*/  LDL.LU R37, [R1+0x404] ;  /* 0x0004040001257983 */ /* 0x000ee80000300800 */
[----:B------:R-:W3:Y:S04]  /*670d0*/  LDL.LU R38, [R1+0x408] ;  /* 0x0004080001267983 */ /* 0x000ee80000300800 */
[----:B------:R-:W3:Y:S04]  /*670e0*/  LDL.LU R39, [R1+0x40c] ;  /* 0x00040c0001277983 */ /* 0x000ee80000300800 */
[----:B0-----:R-:W2:Y:S04]  /*670f0*/  LDL.LU R48, [R1+0x3f0] ;  /* 0x0003f00001307983 */ /* 0x001ea80000300800 */
[----:B------:R-:W2:Y:S04]  /*67100*/  LDL.LU R49, [R1+0x3f4] ;  /* 0x0003f40001317983 */ /* 0x000ea80000300800 */
[----:B------:R-:W2:Y:S04]  /*67110*/  LDL.LU R50, [R1+0x3f8] ;  /* 0x0003f80001327983 */ /* 0x000ea80000300800 */
[----:B------:R-:W2:Y:S01]  /*67120*/  LDL.LU R51, [R1+0x3fc] ;  /* 0x0003fc0001337983 */ /* 0x000ea20000300800 */
[----:B------:R-:W-:-:S02]  /*67130*/  F2FP.F16.E5M2.UNPACK_B R32, R26.H1 ;  /* 0x0000001aff20723e */ /* 0x000fc400030004ff */
[----:B------:R-:W-:Y:S01]  /*67140*/  F2FP.F16.E5M2.UNPACK_B R33, R27.H1 ;  /* 0x0000001bff21723e */ /* 0x000fe200030004ff */
[----:B------:R-:W4:Y:S04]  /*67150*/  LDL.LU R52, [R1+0x2d0] ;  /* 0x0002d00001347983 */ /* 0x000f280000300800 */
[----:B------:R-:W4:Y:S04]  /*67160*/  LDL.LU R53, [R1+0x2d4] ;  /* 0x0002d40001357983 */ /* 0x000f280000300800 */
[----:B------:R-:W4:Y:S01]  /*67170*/  LDL.LU R54, [R1+0x2d8] ;  /* 0x0002d80001367983 */ /* 0x000f220000300800 */
[----:B------:R-:W-:-:S02]  /*67180*/  F2FP.F16.E5M2.UNPACK_B R14, R28.H1 ;  /* 0x0000001cff0e723e */ /* 0x000fc400030004ff */
[----:B------:R-:W-:Y:S01]  /*67190*/  F2FP.F16.E5M2.UNPACK_B R15, R29.H1 ;  /* 0x0000001dff0f723e */ /* 0x000fe200030004ff */
        /* <DEDUP_REMOVED lines=22> */
[----:B------:R-:W4:Y:S01]  /*67300*/  LDL.LU R26, [R1+0x248] ;  /* 0x00024800011a7983 */ /* 0x000f220000300800 */
[----:B------:R-:W-:-:S03]  /*67310*/  F2FP.F16.E5M2.UNPACK_B R2, R30.H1 ;  /* 0x0000001eff02723e */ /* 0x000fc600030004ff */
[----:B------:R-:W4:Y:S01]  /*67320*/  LDL.LU R27, [R1+0x24c] ;  /* 0x00024c00011b7983 */ /* 0x000f220000300800 */
[----:B------:R-:W-:-:S03]  /*67330*/  F2FP.F16.E5M2.UNPACK_B R3, R31.H1 ;  /* 0x0000001fff03723e */ /* 0x000fc600030004ff */
[----:B------:R-:W4:Y:S04]  /*67340*/  LDL.LU R30, [R1+0xe58] ;  /* 0x000e5800011e7983 */ /* 0x000f280000300800 */
[----:B------:R-:W4:Y:S01]  /*67350*/  LDL.LU R31, [R1+0xe54] ;  /* 0x000e5400011f7983 */ /* 0x000f220000300800 */
[C---:B---3--:R-:W-:Y:S06]  /*67360*/  HMMA.16816.F32 R36, R8.reuse, R32, R36 ;  /* 0x000000200824723c */ /* 0x048fec0000001824 */
[C---:B--2---:R-:W-:Y:S06]  /*67370*/  HMMA.16816.F32 R48, R8.reuse, R14, R48 ;  /* 0x0000000e0830723c */ /* 0x044fec0000001830 */
[----:B----4-:R-:W-:Y:S11]  /*67380*/  HMMA.16816.F32 R8, R8, R2, R4 ;  /* 0x000000020808723c */ /* 0x010ff60000001804 */
        /* <DEDUP_REMOVED lines=9> */
[----:B------:R-:W4:Y:S04]  /*67420*/  LDL.LU.64 R4, [R1+0x5438] ;  /* 0x0054380001047983 */ /* 0x000f280000300a00 */
[----:B------:R-:W-:Y:S04]  /*67430*/  STL.64 [R1+0xbb0], R8 ;  /* 0x000bb00801007387 */ /* 0x000fe80000100a00 */
[----:B------:R0:W-:Y:S04]  /*67440*/  STL.64 [R1+0xbb8], R10 ;  /* 0x000bb80a01007387 */ /* 0x0001e80000100a00 */
[----:B0-----:R-:W4:Y:S01]  /*67450*/  LDL.LU R11, [R1+0xe38] ;  /* 0x000e3800010b7983 */ /* 0x001f220000300800 */
[----:B--2---:R-:W-:-:S07]  /*67460*/  F2FP.F16.E5M2.UNPACK_B R39, R39 ;  /* 0x00000027ff27723e */ /* 0x004fce00020004ff */
[C---:B---3--:R-:W-:Y:S06]  /*67470*/  HMMA.16816.F32 R16, R36.reuse, R12, R16 ;  /* 0x0000000c2410723c */ /* 0x048fec0000001810 */
[C---:B----4-:R-:W-:Y:S06]  /*67480*/  HMMA.16816.F32 R52, R36.reuse, R4, R52 ;  /* 0x000000042434723c */ /* 0x050fec0000001834 */
[----:B------:R-:W-:-:S15]  /*67490*/  HMMA.16816.F32 R44, R36, R6, R44 ;  /* 0x00000006242c723c */ /* 0x000fde000000182c */
[----:B------:R-:W-:-:S02]  /*674a0*/  NOP ;  /* 0x0000000000007918 */ /* 0x000fc40000000000 */
[----:B------:R-:W-:Y:S04]  /*674b0*/  STL.64 [R1+0xba0], R52 ;  /* 0x000ba03401007387 */ /* 0x000fe80000100a00 */
[----:B------:R0:W-:Y:S04]  /*674c0*/  STL.64 [R1+0xba8], R54 ;  /* 0x000ba83601007387 */ /* 0x0001e80000100a00 */
[----:B0-----:R-:W2:Y:S04]  /*674d0*/  LDL.LU.64 R54, [R1+0x5430] ;  /* 0x0054300001367983 */ /* 0x001ea80000300a00 */
[----:B------:R-:W2:Y:S04]  /*674e0*/  LDL.LU.64 R52, [R1+0x5428] ;  /* 0x0054280001347983 */ /* 0x000ea80000300a00 */
[----:B------:R-:W-:Y:S04]  /*674f0*/  STL.64 [R1+0xb90], R44 ;  /* 0x000b902c01007387 */ /* 0x000fe80000100a00 */
[----:B------:R0:W-:Y:S04]  /*67500*/  STL.64 [R1+0xb98], R46 ;  /* 0x000b982e01007387 */ /* 0x0001e80000100a00 */
[----:B0-----:R-:W3:Y:S04]  /*67510*/  LDL.LU.64 R46, [R1+0x5420] ;  /* 0x00542000012e7983 */ /* 0x001ee80000300a00 */
[----:B------:R-:W3:Y:S04]  /*67520*/  LDL.LU.64 R44, [R1+0x5418] ;  /* 0x00541800012c7983 */ /* 0x000ee80000300a00 */
[----:B------:R-:W-:Y:S04]  /*67530*/  STL.64 [R1+0xb80], R16 ;  /* 0x000b801001007387 */ /* 0x000fe80000100a00 */
[----:B------:R0:W-:Y:S04]  /*67540*/  STL.64 [R1+0xb88], R18 ;  /* 0x000b881201007387 */ /* 0x0001e80000100a00 */
[----:B0-----:R-:W4:Y:S04]  /*67550*/  LDL.LU.64 R18, [R1+0x5410] ;  /* 0x0054100001127983 */ /* 0x001f280000300a00 */
[----:B------:R-:W2:Y:S01]  /*67560*/  LDL.LU.64 R16, [R1+0x5408] ;  /* 0x0054080001107983 */ /* 0x000ea20000300a00 */
[C---:B------:R-:W-:Y:S06]  /*67570*/  HMMA.16816.F32 R56, R36.reuse, R32, R56 ;  /* 0x000000202438723c */ /* 0x040fec0000001838 */
[C---:B----4-:R-:W-:Y:S06]  /*67580*/  HMMA.16816.F32 R48, R36.reuse, R18, R48 ;  /* 0x000000122430723c */ /* 0x050fec0000001830 */
[----:B--2---:R-:W-:-:S15]  /*67590*/  HMMA.16816.F32 R52, R36, R16, R52 ;  /* 0x000000102434723c */ /* 0x004fde0000001834 */
[----:B------:R-:W-:-:S02]  /*675a0*/  NOP ;  /* 0x0000000000007918 */ /* 0x000fc40000000000 */
[----:B------:R-:W-:Y:S04]  /*675b0*/  STL.64 [R1+0xb70], R48 ;  /* 0x000b703001007387 */ /* 0x000fe80000100a00 */
[----:B------:R0:W-:Y:S04]  /*675c0*/  STL.64 [R1+0xb78], R50 ;  /* 0x000b783201007387 */ /* 0x0001e80000100a00 */
[----:B0-----:R-:W2:Y:S04]  /*675d0*/  LDL.LU.64 R50, [R1+0x5400] ;  /* 0x0054000001327983 */ /* 0x001ea80000300a00 */
[----:B------:R-:W2:Y:S04]  /*675e0*/  LDL.LU.64 R48, [R1+0x53f8] ;  /* 0x0053f80001307983 */ /* 0x000ea80000300a00 */
[----:B------:R-:W-:Y:S04]  /*675f0*/  STL.64 [R1+0xb60], R52 ;  /* 0x000b603401007387 */ /* 0x000fe80000100a00 */
[----:B------:R0:W-:Y:S04]  /*67600*/  STL.64 [R1+0xb68], R54 ;  /* 0x000b683601007387 */ /* 0x0001e80000100a00 */
[----:B0-----:R-:W4:Y:S04]  /*67610*/  LDL.LU.64 R54, [R1+0x53f0] ;  /* 0x0053f00001367983 */ /* 0x001f280000300a00 */
[----:B------:R-:W4:Y:S01]  /*67620*/  LDL.LU.64 R52, [R1+0x53e8] ;  /* 0x0053e80001347983 */ /* 0x000f220000300a00 */
[----:B------:R-:W-:-:S02]  /*67630*/  IMAD R8, R61, 0x100, R11 ;  /* 0x000001003d087824 */ /* 0x000fc400078e020b */
[----:B------:R-:W-:Y:S02]  /*67640*/  IMAD R9, R34, 0x100, R60 ;  /* 0x0000010022097824 */ /* 0x000fe400078e023c */
[----:B------:R-:W-:Y:S02]  /*67650*/  IMAD R10, R0, 0x100, R35 ;  /* 0x00000100000a7824 */ /* 0x000fe400078e0223 */
[----:B------:R-:W-:Y:S01]  /*67660*/  IMAD R11, R29, 0x100, R28 ;  /* 0x000001001d0b7824 */ /* 0x000fe200078e021c */
[----:B------:R-:W-:Y:S04]  /*67670*/  STL [R1+0x53e0], R17 ;  /* 0x0053e01101007387 */ /* 0x000fe80000100800 */
[----:B------:R-:W-:Y:S01]  /*67680*/  STL [R1+0x53cc], R33 ;  /* 0x0053cc2101007387 */ /* 0x000fe20000100800 */
[----:B------:R-:W-:-:S02]  /*67690*/  F2FP.F16.E5M2.UNPACK_B R8, R8 ;  /* 0x00000008ff08723e */ /* 0x000fc400020004ff */
[----:B------:R-:W-:Y:S02]  /*676a0*/  F2FP.F16.E5M2.UNPACK_B R9, R9 ;  /* 0x00000009ff09723e */ /* 0x000fe400020004ff */
[----:B------:R-:W-:Y:S02]  /*676b0*/  F2FP.F16.E5M2.UNPACK_B R10, R10 ;  /* 0x0000000aff0a723e */ /* 0x000fe400020004ff */
[----:B------:R-:W-:Y:S01]  /*676c0*/  F2FP.F16.E5M2.UNPACK_B R11, R11 ;  /* 0x0000000bff0b723e */ /* 0x000fe200020004ff */
[----:B------:R-:W-:Y:S04]  /*676d0*/  STL.64 [R1+0xbc0], R56 ;  /* 0x000bc03801007387 */ /* 0x000fe80000100a00 */
[----:B------:R0:W-:Y:S01]  /*676e0*/  STL.64 [R1+0xbc8], R58 ;  /* 0x000bc83a01007387 */ /* 0x0001e20000100a00 */
[C---:B---3--:R-:W-:Y:S06]  /*676f0*/  HMMA.16816.F32 R44, R36.reuse, R2, R44 ;  /* 0x00000002242c723c */ /* 0x048fec000000182c */
[----:B0-----:R-:W-:-:S15]  /*67700*/  HMMA.16816.F32 R56, R36, R14, R40 ;  /* 0x0000000e2438723c */ /* 0x001fde0000001828 */
[----:B------:R-:W-:-:S08]  /*67710*/  NOP ;  /* 0x0000000000007918 */ /* 0x000fd00000000000 */
[----:B------:R-:W-:Y:S04]  /*67720*/  STL.64 [R1+0xb50], R56 ;  /* 0x000b503801007387 */ /* 0x000fe80000100a00 */
[----:B------:R-:W-:Y:S04]  /*67730*/  STL.64 [R1+0xb58], R58 ;  /* 0x000b583a01007387 */ /* 0x000fe80000100a00 */
[----:B------:R-:W-:Y:S04]  /*67740*/  STL.64 [R1+0xb10], R44 ;  /* 0x000b102c01007387 */ /* 0x000fe80000100a00 */
[----:B------:R-:W-:Y:S04]  /*67750*/  STL.64 [R1+0xb18], R46 ;  /* 0x000b182e01007387 */ /* 0x000fe80000100a00 */
[----:B------:R-:W-:Y:S01]  /*67760*/  STL.64 [R1+0x53a0], R6 ;  /* 0x0053a00601007387 */ /* 0x000fe20000100a00 */
[C---:B--2---:R-:W-:Y:S06]  /*67770*/  HMMA.16816.F32 R40, R8.reuse, R4, R48 ;  /* 0x000000040828723c */ /* 0x044fec0000001830 */
[----:B----4-:R-:W-:-:S15]  /*67780*/  HMMA.16816.F32 R36, R8, R6, R52 ;  /* 0x000000060824723c */ /* 0x010fde0000001834 */
[----:B------:R-:W-:-:S02]  /*67790*/  NOP ;  /* 0x0000000000007918 */ /* 0x000fc40000000000 */
[----:B------:R-:W-:Y:S04]  /*677a0*/  STL.64 [R1+0xb00], R40 ;  /* 0x000b002801007387 */ /* 0x000fe80000100a00 */
[----:B------:R-:W-:Y:S04]  /*677b0*/  STL.64 [R1+0xb08], R42 ;  /* 0x000b082a01007387 */ /* 0x000fe80000100a00 */
[----:B------:R0:W-:Y:S02]  /*677c0*/  STL.64 [R1+0x5398], R4 ;  /* 0x0053980401007387 */ /* 0x0001e40000100a00 */
[C---:B0-----:R-:W-:Y:S02]  /*677d0*/  HMMA.16816.F32 R4, R8.reuse, R12, R20 ;  /* 0x0000000c0804723c */ /* 0x041fe40000001814 */
[----:B------:R-:W-:Y:S04]  /*677e0*/  STL.64 [R1+0xaf0], R36 ;  /* 0x000af02401007387 */ /* 0x000fe80000100a00 */
[----:B------:R-:W-:Y:S04]  /*677f0*/  STL.64 [R1+0xaf8], R38 ;  /* 0x000af82601007387 */ /* 0x000fe80000100a00 */
[----:B------:R-:W-:Y:S04]  /*67800*/  STL.64 [R1+0x53c0], R14 ;  /* 0x0053c00e01007387 */ /* 0x000fe80000100a00 */
[----:B------:R-:W-:Y:S09]  /*67810*/  STL.64 [R1+0x53b8], R12 ;  /* 0x0053b80c01007387 */ /* 0x000ff20000100a00 */
[----:B------:R-:W-:Y:S04]  /*67820*/  STL.64 [R1+0xae0], R4 ;  /* 0x000ae00401007387 */ /* 0x000fe80000100a00 */
[----:B------:R0:W-:Y:S04]  /*67830*/  STL.64 [R1+0xae8], R6 ;  /* 0x000ae80601007387 */ /* 0x0001e80000100a00 */
[----:B------:R-:W2:Y:S01]  /*67840*/  LDL.LU R52, [R1+0x1d0] ;  /* 0x0001d00001347983 */ /* 0x000ea20000300800 */
[----:B0-----:R-:W-:-:S15]  /*67850*/  HMMA.16816.F32 R4, R8, R18, R24 ;  /* 0x000000120804723c */ /* 0x001fde0000001818 */
[----:B------:R-:W-:-:S08]  /*67860*/  NOP ;  /* 0x0000000000007918 */ /* 0x000fd00000000000 */
[----:B------:R-:W-:Y:S04]  /*67870*/  STL.64 [R1+0xad0], R4 ;  /* 0x000ad00401007387 */ /* 0x000fe80000100a00 */
[----:B------:R-:W-:Y:S04]  /*67880*/  STL.64 [R1+0xad8], R6 ;  /* 0x000ad80601007387 */ /* 0x000fe80000100a00 */
[----:B------:R-:W2:Y:S04]  /*67890*/  LDL.LU R53, [R1+0x1d4] ;  /* 0x0001d40001357983 */ /* 0x000ea80000300800 */
[----:B------:R-:W3:Y:S04]  /*678a0*/  LDL.LU R54, [R1+0x1d8] ;  /* 0x0001d80001367983 */ /* 0x000ee80000300800 */
[----:B------:R-:W3:Y:S04]  /*678b0*/  LDL.LU R55, [R1+0x1dc] ;  /* 0x0001dc0001377983 */ /* 0x000ee80000300800 */
[----:B---3--:R-:W-:Y:S04]  /*678c0*/  STL.64 [R1+0x53b0], R54 ;  /* 0x0053b03601007387 */ /* 0x008fe80000100a00 */
[----:B--2---:R0:W-:Y:S04]  /*678d0*/  STL.64 [R1+0x53a8], R52 ;  /* 0x0053a83401007387 */ /* 0x0041e80000100a00 */
[----:B------:R-:W2:Y:S04]  /*678e0*/  LDL.LU R44, [R1+0x1e0] ;  /* 0x0001e000012c7983 */ /* 0x000ea80000300800 */
[----:B------:R-:W2:Y:S04]  /*678f0*/  LDL.LU R45, [R1+0x1e4] ;  /* 0x0001e400012d7983 */ /* 0x000ea80000300800 */
[----:B------:R-:W3:Y:S04]  /*67900*/  LDL.LU R46, [R1+0x1e8] ;  /* 0x0001e800012e7983 */ /* 0x000ee80000300800 */
[----:B------:R-:W3:Y:S04]  /*67910*/  LDL.LU R47, [R1+0x1ec] ;  /* 0x0001ec00012f7983 */ /* 0x000ee80000300800 */
[----:B---3--:R-:W-:Y:S04]  /*67920*/  STL.64 [R1+0x53d8], R46 ;  /* 0x0053d82e01007387 */ /* 0x008fe80000100a00 */
[----:B--2---:R1:W-:Y:S04]  /*67930*/  STL.64 [R1+0x53d0], R44 ;  /* 0x0053d02c01007387 */ /* 0x0043e80000100a00 */
[----:B------:R-:W2:Y:S04]  /*67940*/  LDL.LU R40, [R1+0x1f0] ;  /* 0x0001f00001287983 */ /* 0x000ea80000300800 */
[----:B------:R-:W2:Y:S04]  /*67950*/  LDL.LU R41, [R1+0x1f4] ;  /* 0x0001f40001297983 */ /* 0x000ea80000300800 */
[----:B------:R-:W2:Y:S04]  /*67960*/  LDL.LU R42, [R1+0x1f8] ;  /* 0x0001f800012a7983 */ /* 0x000ea80000300800 */
[----:B------:R-:W2:Y:S04]  /*67970*/  LDL.LU R43, [R1+0x1fc] ;  /* 0x0001fc00012b7983 */ /* 0x000ea80000300800 */
[----:B------:R-:W3:Y:S04]  /*67980*/  LDL.LU R56, [R1+0x200] ;  /* 0x0002000001387983 */ /* 0x000ee80000300800 */
[----:B------:R-:W3:Y:S04]  /*67990*/  LDL.LU R57, [R1+0x204] ;  /* 0x0002040001397983 */ /* 0x000ee80000300800 */
[----:B------:R-:W3:Y:S04]  /*679a0*/  LDL.LU R58, [R1+0x208] ;  /* 0x00020800013a7983 */ /* 0x000ee80000300800 */
[----:B------:R-:W3:Y:S04]  /*679b0*/  LDL.LU R59, [R1+0x20c] ;  /* 0x00020c00013b7983 */ /* 0x000ee80000300800 */
[----:B0-----:R-:W4:Y:S04]  /*679c0*/  LDL.LU R52, [R1+0x3b0] ;  /* 0x0003b00001347983 */ /* 0x001f280000300800 */
[----:B------:R-:W4:Y:S04]  /*679d0*/  LDL.LU R53, [R1+0x3b4] ;  /* 0x0003b40001357983 */ /* 0x000f280000300800 */
[----:B------:R-:W4:Y:S04]  /*679e0*/  LDL.LU R54, [R1+0x3b8] ;  /* 0x0003b80001367983 */ /* 0x000f280000300800 */
[----:B------:R-:W4:Y:S04]  /*679f0*/  LDL.LU R55, [R1+0x3bc] ;  /* 0x0003bc0001377983 */ /* 0x000f280000300800 */
[----:B-1----:R-:W2:Y:S04]  /*67a00*/  LDL.LU R44, [R1+0x230] ;  /* 0x00023000012c7983 */ /* 0x002ea80000300800 */
[----:B------:R-:W2:Y:S04]  /*67a10*/  LDL.LU R45, [R1+0x234] ;  /* 0x00023400012d7983 */ /* 0x000ea80000300800 */
[----:B------:R-:W2:Y:S04]  /*67a20*/  LDL.LU R46, [R1+0x238] ;  /* 0x00023800012e7983 */ /* 0x000ea80000300800 */
[----:B------:R-:W2:Y:S04]  /*67a30*/  LDL.LU R47, [R1+0x23c] ;  /* 0x00023c00012f7983 */ /* 0x000ea80000300800 */
[----:B------:R-:W3:Y:S04]  /*67a40*/  LDL.LU R17, [R1+0xe60] ;  /* 0x000e600001117983 */ /* 0x000ee80000300800 */
[----:B------:R-:W3:Y:S04]  /*67a50*/  LDL.LU R37, [R1+0xe5c] ;  /* 0x000e5c0001257983 */ /* 0x000ee80000300800 */
[----:B------:R-:W4:Y:S04]  /*67a60*/  LDL.LU R33, [R1+0xe68] ;  /* 0x000e680001217983 */ /* 0x000f280000300800 */
[----:B------:R-:W4:Y:S04]  /*67a70*/  LDL.LU R38, [R1+0xe64] ;  /* 0x000e640001267983 */ /* 0x000f280000300800 */
[----:B------:R-:W2:Y:S04]  /*67a80*/  LDL.LU R60, [R1+0xe70] ;  /* 0x000e7000013c7983 */ /* 0x000ea80000300800 */
        /* <DEDUP_REMOVED lines=25> */
[----:B------:R-:W2:Y:S01]  /*67c20*/  LDL.LU R28, [R1+0x1c0] ;  /* 0x0001c000011c7983 */ /* 0x000ea20000300800 */
[----:B------:R-:W-:-:S03]  /*67c30*/  IMAD R36, R31, 0x100, R30 ;  /* 0x000001001f247824 */ /* 0x000fc600078e021e */
[----:B------:R-:W2:Y:S04]  /*67c40*/  LDL.LU R29, [R1+0x1c4] ;  /* 0x0001c400011d7983 */ /* 0x000ea80000300800 */
[----:B------:R-:W2:Y:S04]  /*67c50*/  LDL.LU R30, [R1+0x1c8] ;  /* 0x0001c800011e7983 */ /* 0x000ea80000300800 */
[----:B------:R-:W2:Y:S01]  /*67c60*/  LDL.LU R31, [R1+0x1cc] ;  /* 0x0001cc00011f7983 */ /* 0x000ea20000300800 */
[----:B---3--:R-:W-:-:S03]  /*67c70*/  IMAD R37, R37, 0x100, R17 ;  /* 0x0000010025257824 */ /* 0x008fc600078e0211 */
[----:B------:R-:W2:Y:S01]  /*67c80*/  LDL.LU R17, [R1+0x53e0] ;  /* 0x0053e00001117983 */ /* 0x000ea20000300800 */
[----:B----4-:R-:W-:Y:S01]  /*67c90*/  IMAD R38, R38, 0x100, R33 ;  /* 0x0000010026267824 */ /* 0x010fe200078e0221 */
[----:B--2---:R-:W-:-:S15]  /*67ca0*/  HMMA.16816.F32 R44, R8, R16, R44 ;  /* 0x00000010082c723c */ /* 0x004fde000000182c */
[----:B------:R-:W-:-:S08]  /*67cb0*/  NOP ;  /* 0x0000000000007918 */ /* 0x000fd00000000000 */
[----:B------:R-:W-:Y:S04]  /*67cc0*/  STL.64 [R1+0xac0], R44 ;  /* 0x000ac02c01007387 */ /* 0x000fe80000100a00 */
[----:B------:R0:W-:Y:S04]  /*67cd0*/  STL.64 [R1+0xac8], R46 ;  /* 0x000ac82e01007387 */ /* 0x0001e80000100a00 */
[----:B0-----:R-:W2:Y:S04]  /*67ce0*/  LDL.LU.64 R46, [R1+0x53d8] ;  /* 0x0053d800012e7983 */ /* 0x001ea80000300a00 */
[----:B------:R-:W2:Y:S04]  /*67cf0*/  LDL.LU.64 R44, [R1+0x53d0] ;  /* 0x0053d000012c7983 */ /* 0x000ea80000300a00 */
[----:B------:R-:W3:Y:S01]  /*67d00*/  LDL.LU R33, [R1+0x53cc] ;  /* 0x0053cc0001217983 */ /* 0x000ee20000300800 */
[----:B------:R-:W-:-:S03]  /*67d10*/  IMAD R39, R39, 0x100, R60 ;  /* 0x0000010027277824 */ /* 0x000fc600078e023c */
[----:B------:R-:W4:Y:S01]  /*67d20*/  LDL.LU R60, [R1+0x53c8] ;  /* 0x0053c800013c7983 */ /* 0x000f220000300800 */
[----:B---3--:R-:W-:-:S15]  /*67d30*/  HMMA.16816.F32 R12, R8, R32, R12 ;  /* 0x00000020080c723c */ /* 0x008fde000000180c */
[----:B------:R-:W-:-:S08]  /*67d40*/  NOP ;  /* 0x0000000000007918 */ /* 0x000fd00000000000 */
[----:B------:R-:W-:Y:S04]  /*67d50*/  STL.64 [R1+0xb30], R12 ;  /* 0x000b300c01007387 */ /* 0x000fe80000100a00 */
[----:B------:R0:W-:Y:S04]  /*67d60*/  STL.64 [R1+0xb38], R14 ;  /* 0x000b380e01007387 */ /* 0x0001e80000100a00 */
[----:B0-----:R-:W3:Y:S04]  /*67d70*/  LDL.LU.64 R14, [R1+0x53c0] ;  /* 0x0053c000010e7983 */ /* 0x001ee80000300a00 */
[----:B------:R-:W2:Y:S01]  /*67d80*/  LDL.LU.64 R12, [R1+0x53b8] ;  /* 0x0053b800010c7983 */ /* 0x000ea20000300a00 */
[C---:B---3--:R-:W-:Y:S06]  /*67d90*/  HMMA.16816.F32 R52, R8.reuse, R14, R52 ;  /* 0x0000000e0834723c */ /* 0x048fec0000001834 */
[----:B------:R-:W-:-:S15]  /*67da0*/  HMMA.16816.F32 R8, R8, R2, R4 ;  /* 0x000000020808723c */ /* 0x000fde0000001804 */
[----:B------:R-:W-:-:S02]  /*67db0*/  NOP ;  /* 0x0000000000007918 */ /* 0x000fc40000000000 */
[----:B------:R-:W-:Y:S04]  /*67dc0*/  STL.64 [R1+0xab0], R52 ;  /* 0x000ab03401007387 */ /* 0x000fe80000100a00 */
[----:B------:R0:W-:Y:S04]  /*67dd0*/  STL.64 [R1+0xab8], R54 ;  /* 0x000ab83601007387 */ /* 0x0001e80000100a00 */
[----:B0-----:R-:W3:Y:S04]  /*67de0*/  LDL.LU.64 R54, [R1+0x53b0] ;  /* 0x0053b00001367983 */ /* 0x001ee80000300a00 */
[----:B------:R-:W3:Y:S04]  /*67df0*/  LDL.LU.64 R52, [R1+0x53a8] ;  /* 0x0053a80001347983 */ /* 0x000ee80000300a00 */
[----:B------:R-:W4:Y:S04]  /*67e00*/  LDL.LU.64 R6, [R1+0x53a0] ;  /* 0x0053a00001067983 */ /* 0x000f280000300a00 */
[----:B------:R-:W2:Y:S04]  /*67e10*/  LDL.LU.64 R4, [R1+0x5398] ;  /* 0x0053980001047983 */ /* 0x000ea80000300a00 */
[----:B------:R0:W-:Y:S04]  /*67e20*/  STL.64 [R1+0xa80], R8 ;  /* 0x000a800801007387 */ /* 0x0001e80000100a00 */
[----:B------:R1:W-:Y:S04]  /*67e30*/  STL.64 [R1+0xa88], R10 ;  /* 0x000a880a01007387 */ /* 0x0003e80000100a00 */
[----:B0-----:R-:W2:Y:S04]  /*67e40*/  LDL.LU R8, [R1+0x210] ;  /* 0x0002100001087983 */ /* 0x001ea80000300800 */
[----:B------:R-:W2:Y:S04]  /*67e50*/  LDL.LU R9, [R1+0x214] ;  /* 0x0002140001097983 */ /* 0x000ea80000300800 */
[----:B-1----:R-:W2:Y:S04]  /*67e60*/  LDL.LU R10, [R1+0x218] ;  /* 0x00021800010a7983 */ /* 0x002ea80000300800 */
[----:B------:R-:W2:Y:S01]  /*67e70*/  LDL.LU R11, [R1+0x21c] ;  /* 0x00021c00010b7983 */ /* 0x000ea20000300800 */
[----:B------:R-:W-:-:S02]  /*67e80*/  F2FP.F16.E5M2.UNPACK_B R36, R36 ;  /* 0x00000024ff24723e */ /* 0x000fc400020004ff */
[----:B------:R-:W-:Y:S02]  /*67e90*/  F2FP.F16.E5M2.UNPACK_B R37, R37 ;  /* 0x00000025ff25723e */ /* 0x000fe400020004ff */
[----:B------:R-:W-:Y:S02]  /*67ea0*/  F2FP.F16.E5M2.UNPACK_B R38, R38 ;  /* 0x00000026ff26723e */ /* 0x000fe400020004ff */
[----:B------:R-:W-:-:S07]  /*67eb0*/  F2FP.F16.E5M2.UNPACK_B R39, R39 ;  /* 0x00000027ff27723e */ /* 0x000fce00020004ff */
[C---:B------:R-:W-:Y:S06]  /*67ec0*/  HMMA.16816.F32 R20, R36.reuse, R32, R20 ;  /* 0x000000202414723c */ /* 0x040fec0000001814 */
[----:B--2---:R-:W-:-:S15]  /*67ed0*/  HMMA.16816.F32 R8, R36, R4, R8 ;  /* 0x000000042408723c */ /* 0x004fde0000001808 */
[----:B------:R-:W-:-:S08]  /*67ee0*/  NOP ;  /* 0x0000000000007918 */ /* 0x000fd00000000000 */
[----:B------:R-:W-:Y:S04]  /*67ef0*/  STL.64 [R1+0xa60], R8 ;  /* 0x000a600801007387 */ /* 0x000fe80000100a00 */
[----:B------:R4:W-:Y:S02]  /*67f00*/  STL.64 [R1+0xa68], R10 ;  /* 0x000a680a01007387 */ /* 0x0009e40000100a00 */
[C---:B----4-:R-:W-:Y:S06]  /*67f10*/  HMMA.16816.F32 R8, R36.reuse, R6, R56 ;  /* 0x000000062408723c */ /* 0x050fec0000001838 */
[C---:B------:R-:W-:Y:S06]  /*67f20*/  HMMA.16816.F32 R56, R36.reuse, R12, R40 ;  /* 0x0000000c2438723c */ /* 0x040fec0000001828 */
[C---:B------:R-:W-:Y:S11]  /*67f30*/  HMMA.16816.F32 R40, R36.reuse, R18, R44 ;  /* 0x000000122428723c */ /* 0x040ff6000000182c */
[----:B------:R-:W-:Y:S04]  /*67f40*/  STL.64 [R1+0x9c0], R8 ;  /* 0x0009c00801007387 */ /* 0x000fe80000100a00 */
[----:B------:R-:W-:Y:S04]  /*67f50*/  STL.64 [R1+0x9c8], R10 ;  /* 0x0009c80a01007387 */ /* 0x000fe80000100a00 */
[----:B------:R-:W-:Y:S04]  /*67f60*/  STL.64 [R1+0x9a0], R56 ;  /* 0x0009a03801007387 */ /* 0x000fe80000100a00 */
[----:B------:R-:W-:Y:S04]  /*67f70*/  STL.64 [R1+0x9a8], R58 ;  /* 0x0009a83a01007387 */ /* 0x000fe80000100a00 */
[----:B------:R-:W-:Y:S04]  /*67f80*/  STL.64 [R1+0x990], R40 ;  /* 0x0009902801007387 */ /* 0x000fe80000100a00 */
[----:B------:R3:W-:Y:S02]  /*67f90*/  STL.64 [R1+0x998], R42 ;  /* 0x0009982a01007387 */ /* 0x0007e40000100a00 */
[C---:B---3--:R-:W-:Y:S02]  /*67fa0*/  HMMA.16816.F32 R40, R36.reuse, R16, R52 ;  /* 0x000000102428723c */ /* 0x048fe40000001834 */
[----:B------:R-:W-:Y:S04]  /*67fb0*/  STL.64 [R1+0x5370], R18 ;  /* 0x0053701201007387 */ /* 0x000fe80000100a00 */
[----:B------:R0:W-:Y:S02]  /*67fc0*/  STL.64 [R1+0x5368], R16 ;  /* 0x0053681001007387 */ /* 0x0001e40000100a00 */
[----:B0-----:R-:W-:-:S15]  /*67fd0*/  HMMA.16816.F32 R16, R36, R14, R24 ;  /* 0x0000000e2410723c */ /* 0x001fde0000001818 */
[----:B------:R-:W-:Y:S04]  /*67fe0*/  STL.64 [R1+0x970], R40 ;  /* 0x0009702801007387 */ /* 0x000fe80000100a00 */
[----:B------:R-:W-:Y:S04]  /*67ff0*/  STL.64 [R1+0x978], R42 ;  /* 0x0009782a01007387 */ /* 0x000fe80000100a00 */
[----:B------:R-:W-:Y:S04]  /*68000*/  STL.64 [R1+0x960], R20 ;  /* 0x0009601401007387 */ /* 0x000fe80000100a00 */
[----:B------:R-:W-:Y:S04]  /*68010*/  STL.64 [R1+0x968], R22 ;  /* 0x0009681601007387 */ /* 0x000fe80000100a00 */
[----:B------:R-:W-:Y:S04]  /*68020*/  STL.64 [R1+0x5380], R14 ;  /* 0x0053800e01007387 */ /* 0x000fe80000100a00 */
[----:B------:R0:W-:Y:S02]  /*68030*/  STL.64 [R1+0x5378], R12 ;  /* 0x0053780c01007387 */ /* 0x0001e40000100a00 */
[----:B0-----:R-:W-:Y:S02]  /*68040*/  HMMA.16816.F32 R12, R36, R2, R28 ;  /* 0x00000002240c723c */ /* 0x001fe4000000181c */
[----:B------:R-:W-:Y:S04]  /*68050*/  STL.64 [R1+0x940], R16 ;  /* 0x0009401001007387 */ /* 0x000fe80000100a00 */
[----:B------:R-:W-:Y:S04]  /*68060*/  STL.64 [R1+0x948], R18 ;  /* 0x0009481201007387 */ /* 0x000fe80000100a00 */
[----:B------:R-:W2:-:S13]  /*68070*/  LDL.LU R52, [R1+0x120] ;  /* 0x0001200001347983 */ /* 0x000e9a0000300800 */
[----:B------:R-:W-:Y:S04]  /*68080*/  STL.64 [R1+0x910], R12 ;  /* 0x0009100c01007387 */ /* 0x000fe80000100a00 */
[----:B------:R-:W-:Y:S04]  /*68090*/  STL.64 [R1+0x918], R14 ;  /* 0x0009180e01007387 */ /* 0x000fe80000100a00 */
[----:B------:R-:W2:Y:S04]  /*680a0*/  LDL.LU R53, [R1+0x124] ;  /* 0x0001240001357983 */ /* 0x000ea80000300800 */
[----:B------:R-:W3:Y:S04]  /*680b0*/  LDL.LU R54, [R1+0x128] ;  /* 0x0001280001367983 */ /* 0x000ee80000300800 */
[----:B------:R-:W3:Y:S04]  /*680c0*/  LDL.LU R55, [R1+0x12c] ;  /* 0x00012c0001377983 */ /* 0x000ee80000300800 */
[----:B---3--:R-:W-:Y:S04]  /*680d0*/  STL.64 [R1+0x5328], R54 ;  /* 0x0053283601007387 */ /* 0x008fe80000100a00 */
[----:B--2---:R-:W-:Y:S04]  /*680e0*/  STL.64 [R1+0x5320], R52 ;  /* 0x0053203401007387 */ /* 0x004fe80000100a00 */
[----:B------:R-:W2:Y:S04]  /*680f0*/  LDL.LU R44, [R1+0x140] ;  /* 0x00014000012c7983 */ /* 0x000ea80000300800 */
        /* <DEDUP_REMOVED lines=17> */
[----:B0-----:R-:W2:Y:S04]  /*68210*/  LDL.LU R40, [R1+0x170] ;  /* 0x0001700001287983 */ /* 0x001ea80000300800 */
[----:B------:R-:W2:Y:S04]  /*68220*/  LDL.LU R41, [R1+0x174] ;  /* 0x0001740001297983 */ /* 0x000ea80000300800 */
[----:B------:R-:W3:Y:S04]  /*68230*/  LDL.LU R42, [R1+0x178] ;  /* 0x00017800012a7983 */ /* 0x000ee80000300800 */
[----:B------:R-:W3:Y:S04]  /*68240*/  LDL.LU R43, [R1+0x17c] ;  /* 0x00017c00012b7983 */ /* 0x000ee80000300800 */
[----:B---3--:R-:W-:Y:S04]  /*68250*/  STL.64 [R1+0x5390], R42 ;  /* 0x0053902a01007387 */ /* 0x008fe80000100a00 */
[----:B--2---:R0:W-:Y:S04]  /*68260*/  STL.64 [R1+0x5388], R40 ;  /* 0x0053882801007387 */ /* 0x0041e80000100a00 */
[----:B-1----:R-:W2:Y:S04]  /*68270*/  LDL.LU R56, [R1+0x180] ;  /* 0x0001800001387983 */ /* 0x002ea80000300800 */
[----:B------:R-:W2:Y:S04]  /*68280*/  LDL.LU R57, [R1+0x184] ;  /* 0x0001840001397983 */ /* 0x000ea80000300800 */
[----:B------:R-:W2:Y:S04]  /*68290*/  LDL.LU R58, [R1+0x188] ;  /* 0x00018800013a7983 */ /* 0x000ea80000300800 */
[----:B------:R-:W2:Y:S04]  /*682a0*/  LDL.LU R59, [R1+0x18c] ;  /* 0x00018c00013b7983 */ /* 0x000ea80000300800 */
[----:B------:R-:W3:Y:S04]  /*682b0*/  LDL.LU R16, [R1+0x190] ;  /* 0x0001900001107983 */ /* 0x000ee80000300800 */
[----:B------:R-:W3:Y:S04]  /*682c0*/  LDL.LU R17, [R1+0x194] ;  /* 0x0001940001117983 */ /* 0x000ee80000300800 */
[----:B------:R-:W3:Y:S04]  /*682d0*/  LDL.LU R18, [R1+0x198] ;  /* 0x0001980001127983 */ /* 0x000ee80000300800 */
[----:B------:R-:W3:Y:S04]  /*682e0*/  LDL.LU R19, [R1+0x19c] ;  /* 0x00019c0001137983 */ /* 0x000ee80000300800 */
[----:B------:R-:W4:Y:S04]  /*682f0*/  LDL.LU R12, [R1+0x1a0] ;  /* 0x0001a000010c7983 */ /* 0x000f280000300800 */
[----:B------:R-:W4:Y:S04]  /*68300*/  LDL.LU R13, [R1+0x1a4] ;  /* 0x0001a400010d7983 */ /* 0x000f280000300800 */
[----:B------:R-:W4:Y:S04]  /*68310*/  LDL.LU R14, [R1+0x1a8] ;  /* 0x0001a800010e7983 */ /* 0x000f280000300800 */
[----:B------:R-:W4:Y:S04]  /*68320*/  LDL.LU R15, [R1+0x1ac] ;  /* 0x0001ac00010f7983 */ /* 0x000f280000300800 */
[----:B0-----:R-:W2:Y:S04]  /*68330*/  LDL.LU R40, [R1+0x1b0] ;  /* 0x0001b00001287983 */ /* 0x001ea80000300800 */
[----:B------:R-:W2:Y:S04]  /*68340*/  LDL.LU R41, [R1+0x1b4] ;  /* 0x0001b40001297983 */ /* 0x000ea80000300800 */
[----:B------:R-:W2:Y:S04]  /*68350*/  LDL.LU R42, [R1+0x1b8] ;  /* 0x0001b800012a7983 */ /* 0x000ea80000300800 */
[----:B------:R-:W2:Y:S01]  /*68360*/  LDL.LU R43, [R1+0x1bc] ;  /* 0x0001bc00012b7983 */ /* 0x000ea20000300800 */
[----:B------:R-:W-:-:S02]  /*68370*/  IMAD R8, R49, 0x100, R48 ;  /* 0x0000010031087824 */ /* 0x000fc400078e0230 */
[----:B------:R-:W-:Y:S02]  /*68380*/  IMAD R9, R51, 0x100, R50 ;  /* 0x0000010033097824 */ /* 0x000fe400078e0232 */
[----:B------:R-:W-:Y:S02]  /*68390*/  IMAD R10, R34, 0x100, R61 ;  /* 0x00000100220a7824 */ /* 0x000fe400078e023d */
[----:B------:R-:W-:Y:S02]  /*683a0*/  IMAD R11, R0, 0x100, R35 ;  /* 0x00000100000b7824 */ /* 0x000fe400078e0223 */
[----:B------:R-:W3:Y:S04]  /*683b0*/  LDL.LU R0, [R1+0xe98] ;  /* 0x000e980001007983 */ /* 0x000ee80000300800 */
[----:B------:R-:W3:Y:S01]  /*683c0*/  LDL.LU R36, [R1+0xe94] ;  /* 0x000e940001247983 */ /* 0x000ee20000300800 */
[----:B------:R-:W-:-:S02]  /*683d0*/  F2FP.F16.E5M2.UNPACK_B R8, R8 ;  /* 0x00000008ff08723e */ /* 0x000fc400020004ff */
[----:B------:R-:W-:Y:S02]  /*683e0*/  F2FP.F16.E5M2.UNPACK_B R9, R9 ;  /* 0x00000009ff09723e */ /* 0x000fe400020004ff */
[----:B------:R-:W-:Y:S02]  /*683f0*/  F2FP.F16.E5M2.UNPACK_B R10, R10 ;  /* 0x0000000aff0a723e */ /* 0x000fe400020004ff */
[----:B------:R-:W-:Y:S01]  /*68400*/  F2FP.F16.E5M2.UNPACK_B R11, R11 ;  /* 0x0000000bff0b723e */ /* 0x000fe200020004ff */
        /* <DEDUP_REMOVED lines=30> */
[C---:B----4-:R-:W-:Y:S06]  /*685f0*/  HMMA.16816.F32 R12, R8.reuse, R6, R12 ;  /* 0x00000006080c723c */ /* 0x050fec000000180c */
[----:B--2---:R-:W-:-:S15]  /*68600*/  HMMA.16816.F32 R40, R8, R4, R40 ;  /* 0x000000040828723c */ /* 0x004fde0000001828 */
[----:B------:R-:W-:-:S08]  /*68610*/  NOP ;  /* 0x0000000000007918 */ /* 0x000fd00000000000 */
[----:B------:R-:W-:Y:S04]  /*68620*/  STL.64 [R1+0x8f0], R40 ;  /* 0x0008f02801007387 */ /* 0x000fe80000100a00 */
[----:B------:R0:W-:Y:S04]  /*68630*/  STL.64 [R1+0x8f8], R42 ;  /* 0x0008f82a01007387 */ /* 0x0001e80000100a00 */
[----:B0-----:R-:W2:Y:S04]  /*68640*/  LDL.LU.64 R42, [R1+0x5390] ;  /* 0x00539000012a7983 */ /* 0x001ea80000300a00 */
[----:B------:R-:W2:Y:S04]  /*68650*/  LDL.LU.64 R40, [R1+0x5388] ;  /* 0x0053880001287983 */ /* 0x000ea80000300a00 */
[----:B------:R-:W-:Y:S04]  /*68660*/  STL.64 [R1+0x8c0], R12 ;  /* 0x0008c00c01007387 */ /* 0x000fe80000100a00 */
[----:B------:R0:W-:Y:S04]  /*68670*/  STL.64 [R1+0x8c8], R14 ;  /* 0x0008c80e01007387 */ /* 0x0001e80000100a00 */
[----:B0-----:R-:W4:Y:S04]  /*68680*/  LDL.LU.64 R14, [R1+0x5380] ;  /* 0x00538000010e7983 */ /* 0x001f280000300a00 */
[----:B------:R-:W3:Y:S02]  /*68690*/  LDL.LU.64 R12, [R1+0x5378] ;  /* 0x00537800010c7983 */ /* 0x000ee40000300a00 */
[----:B---3--:R-:W-:-:S15]  /*686a0*/  HMMA.16816.F32 R16, R8, R12, R16 ;  /* 0x0000000c0810723c */ /* 0x008fde0000001810 */
[----:B------:R-:W-:-:S08]  /*686b0*/  NOP ;  /* 0x0000000000007918 */ /* 0x000fd00000000000 */
[----:B------:R-:W-:Y:S04]  /*686c0*/  STL.64 [R1+0x8a0], R16 ;  /* 0x0008a01001007387 */ /* 0x000fe80000100a00 */
[----:B------:R0:W-:Y:S04]  /*686d0*/  STL.64 [R1+0x8a8], R18 ;  /* 0x0008a81201007387 */ /* 0x0001e80000100a00 */
[----:B0-----:R-:W3:Y:S04]  /*686e0*/  LDL.LU.64 R18, [R1+0x5370] ;  /* 0x0053700001127983 */ /* 0x001ee80000300a00 */
[----:B------:R-:W2:Y:S01]  /*686f0*/  LDL.LU.64 R16, [R1+0x5368] ;  /* 0x0053680001107983 */ /* 0x000ea20000300a00 */
[----:B------:R-:W-:Y:S01]  /*68700*/  IMAD R36, R36, 0x100, R0 ;  /* 0x0000010024247824 */ /* 0x000fe200078e0200 */
[C---:B------:R-:W-:Y:S06]  /*68710*/  HMMA.16816.F32 R44, R8.reuse, R32, R44 ;  /* 0x00000020082c723c */ /* 0x040fec000000182c */
[C---:B----4-:R-:W-:Y:S06]  /*68720*/  HMMA.16816.F32 R52, R8.reuse, R14, R52 ;  /* 0x0000000e0834723c */ /* 0x050fec0000001834 */
[C---:B---3--:R-:W-:Y:S06]  /*68730*/  HMMA.16816.F32 R56, R8.reuse, R18, R56 ;  /* 0x000000120838723c */ /* 0x048fec0000001838 */
[----:B--2---:R-:W-:-:S15]  /*68740*/  HMMA.16816.F32 R40, R8, R16, R40 ;  /* 0x000000100828723c */ /* 0x004fde0000001828 */
[----:B------:R-:W-:-:S02]  /*68750*/  NOP ;  /* 0x0000000000007918 */ /* 0x000fc40000000000 */
[----:B------:R-:W-:Y:S04]  /*68760*/  STL.64 [R1+0x890], R56 ;  /* 0x0008903801007387 */ /* 0x000fe80000100a00 */
[----:B------:R0:W-:Y:S04]  /*68770*/  STL.64 [R1+0x898], R58 ;  /* 0x0008983a01007387 */ /* 0x0001e80000100a00 */
[----:B0-----:R-:W2:Y:S04]  /*68780*/  LDL.LU.64 R58, [R1+0x5360] ;  /* 0x00536000013a7983 */ /* 0x001ea80000300a00 */
[----:B------:R-:W2:Y:S04]  /*68790*/  LDL.LU.64 R56, [R1+0x5358] ;  /* 0x0053580001387983 */ /* 0x000ea80000300a00 */
[----:B------:R-:W3:Y:S04]  /*687a0*/  LDL.LU R0, [R1+0x5350] ;  /* 0x0053500001007983 */ /* 0x000ee80000300800 */
[----:B------:R-:W-:Y:S04]  /*687b0*/  STL.64 [R1+0x870], R40 ;  /* 0x0008702801007387 */ /* 0x000fe80000100a00 */
[----:B------:R0:W-:Y:S04]  /*687c0*/  STL.64 [R1+0x878], R42 ;  /* 0x0008782a01007387 */ /* 0x0001e80000100a00 */
[----:B0-----:R-:W4:Y:S04]  /*687d0*/  LDL.LU.64 R42, [R1+0x5348] ;  /* 0x00534800012a7983 */ /* 0x001f280000300a00 */
[----:B------:R-:W4:Y:S04]  /*687e0*/  LDL.LU.64 R40, [R1+0x5340] ;  /* 0x0053400001287983 */ /* 0x000f280000300a00 */
[----:B------:R-:W-:Y:S04]  /*687f0*/  STL.64 [R1+0x860], R44 ;  /* 0x0008602c01007387 */ /* 0x000fe80000100a00 */
[----:B------:R0:W-:Y:S04]  /*68800*/  STL.64 [R1+0x868], R46 ;  /* 0x0008682e01007387 */ /* 0x0001e80000100a00 */
[----:B0-----:R-:W3:Y:S04]  /*68810*/  LDL.LU.64 R46, [R1+0x5338] ;  /* 0x00533800012e7983 */ /* 0x001ee80000300a00 */
[----:B------:R-:W3:Y:S04]  /*68820*/  LDL.LU.64 R44, [R1+0x5330] ;  /* 0x00533000012c7983 */ /* 0x000ee80000300a00 */
[----:B------:R-:W-:Y:S04]  /*68830*/  STL.64 [R1+0x840], R52 ;  /* 0x0008403401007387 */ /* 0x000fe80000100a00 */
[----:B------:R0:W-:Y:S04]  /*68840*/  STL.64 [R1+0x848], R54 ;  /* 0x0008483601007387 */ /* 0x0001e80000100a00 */
[----:B0-----:R-:W3:Y:S04]  /*68850*/  LDL.LU.64 R54, [R1+0x5328] ;  /* 0x0053280001367983 */ /* 0x001ee80000300a00 */
[----:B------:R-:W3:Y:S01]  /*68860*/  LDL.LU.64 R52, [R1+0x5320] ;  /* 0x0053200001347983 */ /* 0x000ee20000300a00 */
[----:B------:R-:W-:-:S02]  /*68870*/  IMAD R37, R38, 0x100, R37 ;  /* 0x0000010026257824 */ /* 0x000fc400078e0225 */
[----:B------:R-:W-:Y:S02]  /*68880*/  IMAD R38, R61, 0x100, R39 ;  /* 0x000001003d267824 */ /* 0x000fe400078e0227 */
[----:B------:R-:W-:Y:S01]  /*68890*/  IMAD R39, R35, 0x100, R34 ;  /* 0x0000010023277824 */ /* 0x000fe200078e0222 */
[----:B------:R-:W-:Y:S02]  /*688a0*/  F2FP.F16.E5M2.UNPACK_B R36, R36 ;  /* 0x00000024ff24723e */ /* 0x000fe400020004ff */
[----:B------:R-:W-:Y:S02]  /*688b0*/  F2FP.F16.E5M2.UNPACK_B R37, R37 ;  /* 0x00000025ff25723e */ /* 0x000fe400020004ff */
[----:B------:R-:W-:Y:S02]  /*688c0*/  F2FP.F16.E5M2.UNPACK_B R38, R38 ;  /* 0x00000026ff26723e */ /* 0x000fe400020004ff */
[----:B------:R-:W-:Y:S01]  /*688d0*/  F2FP.F16.E5M2.UNPACK_B R39, R39 ;  /* 0x00000027ff27723e */ /* 0x000fe200020004ff */
[----:B--2---:R-:W-:Y:S06]  /*688e0*/  HMMA.16816.F32 R56, R8, R2, R56 ;  /* 0x000000020838723c */ /* 0x004fec0000001838 */
[----:B----4-:R-:W-:-:S15]  /*688f0*/  HMMA.16816.F32 R40, R36, R4, R40 ;  /* 0x000000042428723c */ /* 0x010fde0000001828 */
[----:B------:R-:W-:-:S02]  /*68900*/  NOP ;  /* 0x0000000000007918 */ /* 0x000fc40000000000 */
[----:B------:R-:W-:Y:S04]  /*68910*/  STL.64 [R1+0x810], R56 ;  /* 0x0008103801007387 */ /* 0x000fe80000100a00 */
[----:B------:R-:W-:Y:S04]  /*68920*/  STL.64 [R1+0x818], R58 ;  /* 0x0008183a01007387 */ /* 0x000fe80000100a00 */
[----:B------:R-:W-:Y:S01]  /*68930*/  STL.64 [R1+0x52f8], R6 ;  /* 0x0052f80601007387 */ /* 0x000fe20000100a00 */
[C---:B---3--:R-:W-:Y:S03]  /*68940*/  HMMA.16816.F32 R8, R36.reuse, R6, R44 ;  /* 0x000000062408723c */ /* 0x048fe6000000182c */
[----:B------:R-:W-:Y:S04]  /*68950*/  STL.64 [R1+0x7f0], R40 ;  /* 0x0007f02801007387 */ /* 0x000fe80000100a00 */
[----:B------:R-:W-:Y:S04]  /*68960*/  STL.64 [R1+0x7f8], R42 ;  /* 0x0007f82a01007387 */ /* 0x000fe80000100a00 */
[----:B------:R0:W-:Y:S02]  /*68970*/  STL.64 [R1+0x52f0], R4 ;  /* 0x0052f00401007387 */ /* 0x0001e40000100a00 */
[C---:B0-----:R-:W-:Y:S10]  /*68980*/  HMMA.16816.F32 R4, R36.reuse, R12, R48 ;  /* 0x0000000c2404723c */ /* 0x041ff40000001830 */
        /* <DEDUP_REMOVED lines=10> */
[----:B0-----:R-:W-:Y:S02]  /*68a30*/  HMMA.16816.F32 R4, R36, R16, R24 ;  /* 0x000000102404723c */ /* 0x001fe40000001818 */
[----:B------:R-:W-:Y:S04]  /*68a40*/  STL.64 [R1+0x52c8], R18 ;  /* 0x0052c81201007387 */ /* 0x000fe80000100a00 */
[----:B------:R-:W-:Y:S01]  /*68a50*/  STL.64 [R1+0x52c0], R16 ;  /* 0x0052c01001007387 */ /* 0x000fe20000100a00 */
[----:B------:R-:W-:-:S02]  /*68a60*/  IMAD R8, R21, 0x100, R20 ;  /* 0x0000010015087824 */ /* 0x000fc400078e0214 */
[----:B------:R-:W-:-:S14]  /*68a70*/  IMAD R9, R23, 0x100, R22 ;  /* 0x0000010017097824 */ /* 0x000fdc00078e0216 */
[----:B------:R-:W-:Y:S04]  /*68a80*/  STL.64 [R1+0x770], R4 ;  /* 0x0007700401007387 */ /* 0x000fe80000100a00 */
[----:B------:R-:W-:Y:S04]  /*68a90*/  STL.64 [R1+0x778], R6 ;  /* 0x0007780601007387 */ /* 0x000fe80000100a00 */
        /* <DEDUP_REMOVED lines=18> */
[----:B0-----:R-:W3:Y:S04]  /*68bc0*/  LDL.LU R20, [R1+0xb0] ;  /* 0x0000b00001147983 */ /* 0x001ee80000300800 */
[----:B------:R-:W3:Y:S04]  /*68bd0*/  LDL.LU R21, [R1+0xb4] ;  /* 0x0000b40001157983 */ /* 0x000ee80000300800 */
[----:B------:R-:W4:Y:S04]  /*68be0*/  LDL.LU R22, [R1+0xb8] ;  /* 0x0000b80001167983 */ /* 0x000f280000300800 */
[----:B------:R-:W4:Y:S04]  /*68bf0*/  LDL.LU R23, [R1+0xbc] ;  /* 0x0000bc0001177983 */ /* 0x000f280000300800 */
[----:B----4-:R-:W-:Y:S04]  /*68c00*/  STL.64 [R1+0x52e8], R22 ;  /* 0x0052e81601007387 */ /* 0x010fe80000100a00 */
[----:B---3--:R-:W-:Y:S04]  /*68c10*/  STL.64 [R1+0x52e0], R20 ;  /* 0x0052e01401007387 */ /* 0x008fe80000100a00 */
        /* <DEDUP_REMOVED lines=18> */
[----:B0-----:R-:W3:Y:S04]  /*68d40*/  LDL.LU R48, [R1+0x350] ;  /* 0x0003500001307983 */ /* 0x001ee80000300800 */
[----:B------:R-:W3:Y:S04]  /*68d50*/  LDL.LU R49, [R1+0x354] ;  /* 0x0003540001317983 */ /* 0x000ee80000300800 */
[----:B------:R-:W3:Y:S04]  /*68d60*/  LDL.LU R50, [R1+0x358] ;  /* 0x0003580001327983 */ /* 0x000ee80000300800 */
[----:B------:R-:W3:Y:S04]  /*68d70*/  LDL.LU R51, [R1+0x35c] ;  /* 0x00035c0001337983 */ /* 0x000ee80000300800 */
[----:B------:R-:W2:Y:S04]  /*68d80*/  LDL.LU R12, [R1+0x360] ;  /* 0x00036000010c7983 */ /* 0x000ea80000300800 */
[----:B------:R-:W2:Y:S04]  /*68d90*/  LDL.LU R13, [R1+0x364] ;  /* 0x00036400010d7983 */ /* 0x000ea80000300800 */
[----:B------:R-:W2:Y:S04]  /*68da0*/  LDL.LU R14, [R1+0x368] ;  /* 0x00036800010e7983 */ /* 0x000ea80000300800 */
[----:B------:R-:W2:Y:S04]  /*68db0*/  LDL.LU R15, [R1+0x36c] ;  /* 0x00036c00010f7983 */ /* 0x000ea80000300800 */
[----:B------:R-:W4:Y:S04]  /*68dc0*/  LDL.LU R20, [R1+0xf0] ;  /* 0x0000f00001147983 */ /* 0x000f280000300800 */
[----:B------:R-:W4:Y:S04]  /*68dd0*/  LDL.LU R21, [R1+0xf4] ;  /* 0x0000f40001157983 */ /* 0x000f280000300800 */
[----:B------:R-:W4:Y:S04]  /*68de0*/  LDL.LU R22, [R1+0xf8] ;  /* 0x0000f80001167983 */ /* 0x000f280000300800 */
[----:B------:R-:W4:Y:S04]  /*68df0*/  LDL.LU R23, [R1+0xfc] ;  /* 0x0000fc0001177983 */ /* 0x000f280000300800 */
[----:B------:R-:W4:Y:S04]  /*68e00*/  LDL.LU R61, [R1+0xedc] ;  /* 0x000edc00013d7983 */ /* 0x000f280000300800 */
[----:B------:R-:W4:Y:S01]  /*68e10*/  LDL.LU R34, [R1+0xee8] ;  /* 0x000ee80001227983 */ /* 0x000f220000300800 */
[----:B------:R-:W-:-:S03]  /*68e20*/  IMAD R10, R29, 0x100, R28 ;  /* 0x000001001d0a7824 */ /* 0x000fc600078e021c */
        /* <DEDUP_REMOVED lines=21> */
[----:B------:R-:W4:Y:S01]  /*68f80*/  LDL.LU R31, [R1+0xef4] ;  /* 0x000ef400011f7983 */ /* 0x000f220000300800 */
[----:B--2---:R-:W-:-:S15]  /*68f90*/  HMMA.16816.F32 R12, R36, R32, R12 ;  /* 0x00000020240c723c */ /* 0x004fde000000180c */
[----:B------:R-:W-:-:S08]  /*68fa0*/  NOP ;  /* 0x0000000000007918 */ /* 0x000fd00000000000 */
[----:B------:R-:W-:Y:S04]  /*68fb0*/  STL.64 [R1+0x760], R12 ;  /* 0x0007600c01007387 */ /* 0x000fe80000100a00 */
[----:B------:R0:W-:Y:S04]  /*68fc0*/  STL.64 [R1+0x768], R14 ;  /* 0x0007680e01007387 */ /* 0x0001e80000100a00 */
[----:B0-----:R-:W3:Y:S04]  /*68fd0*/  LDL.LU.64 R14, [R1+0x5318] ;  /* 0x00531800010e7983 */ /* 0x001ee80000300a00 */
[----:B------:R-:W2:Y:S01]  /*68fe0*/  LDL.LU.64 R12, [R1+0x5310] ;  /* 0x00531000010c7983 */ /* 0x000ea20000300a00 */
[C---:B---3--:R-:W-:Y:S06]  /*68ff0*/  HMMA.16816.F32 R48, R36.reuse, R14, R48 ;  /* 0x0000000e2430723c */ /* 0x048fec0000001830 */
[----:B----4-:R-:W-:-:S15]  /*69000*/  HMMA.16816.F32 R36, R36, R2, R4 ;  /* 0x000000022424723c */ /* 0x010fde0000001804 */
[----:B------:R-:W-:-:S02]  /*69010*/  NOP ;  /* 0x0000000000007918 */ /* 0x000fc40000000000 */
[----:B------:R-:W-:Y:S04]  /*69020*/  STL.64 [R1+0x740], R48 ;  /* 0x0007403001007387 */ /* 0x000fe80000100a00 */
[----:B------:R0:W-:Y:S04]  /*69030*/  STL.64 [R1+0x748], R50 ;  /* 0x0007483201007387 */ /* 0x0001e80000100a00 */
[----:B0-----:R-:W3:Y:S04]  /*69040*/  LDL.LU.64 R50, [R1+0x5308] ;  /* 0x0053080001327983 */ /* 0x001ee80000300a00 */
[----:B------:R-:W3:Y:S04]  /*69050*/  LDL.LU.64 R48, [R1+0x5300] ;  /* 0x0053000001307983 */ /* 0x000ee80000300a00 */
[----:B------:R-:W4:Y:S04]  /*69060*/  LDL.LU.64 R6, [R1+0x52f8] ;  /* 0x0052f80001067983 */ /* 0x000f280000300a00 */
[----:B------:R-:W3:Y:S01]  /*69070*/  LDL.LU.64 R4, [R1+0x52f0] ;  /* 0x0052f00001047983 */ /* 0x000ee20000300a00 */
[----:B------:R-:W-:-:S02]  /*69080*/  F2FP.F16.E5M2.UNPACK_B R8, R8 ;  /* 0x00000008ff08723e */ /* 0x000fc400020004ff */
[----:B------:R-:W-:Y:S02]  /*69090*/  F2FP.F16.E5M2.UNPACK_B R9, R9 ;  /* 0x00000009ff09723e */ /* 0x000fe400020004ff */
[----:B------:R-:W-:Y:S02]  /*690a0*/  F2FP.F16.E5M2.UNPACK_B R10, R10 ;  /* 0x0000000aff0a723e */ /* 0x000fe400020004ff */
[----:B------:R-:W-:-:S07]  /*690b0*/  F2FP.F16.E5M2.UNPACK_B R11, R11 ;  /* 0x0000000bff0b723e */ /* 0x000fce00020004ff */
[C---:B--2---:R-:W-:Y:S01]  /*690c0*/  HMMA.16816.F32 R16, R8.reuse, R12, R16 ;  /* 0x0000000c0810723c */ /* 0x044fe20000001810 */
[----:B------:R0:W-:Y:S04]  /*690d0*/  STL.64 [R1+0x710], R36 ;  /* 0x0007102401007387 */ /* 0x0001e80000100a00 */
[----:B------:R1:W-:Y:S04]  /*690e0*/  STL.64 [R1+0x718], R38 ;  /* 0x0007182601007387 */ /* 0x0003e80000100a00 */
[----:B0-----:R-:W2:Y:S04]  /*690f0*/  LDL.LU R37, [R1+0xed8] ;  /* 0x000ed80001257983 */ /* 0x001ea80000300800 */
[----:B-1----:R-:W2:Y:S04]  /*69100*/  LDL.LU R38, [R1+0xed4] ;  /* 0x000ed40001267983 */ /* 0x002ea80000300800 */
[----:B------:R-:W2:Y:S01]  /*69110*/  LDL.LU R39, [R1+0xee0] ;  /* 0x000ee00001277983 */ /* 0x000ea20000300800 */
[C---:B---3--:R-:W-:Y:S06]  /*69120*/  HMMA.16816.F32 R20, R8.reuse, R4, R20 ;  /* 0x000000040814723c */ /* 0x048fec0000001814 */
[----:B----4-:R-:W-:-:S15]  /*69130*/  HMMA.16816.F32 R44, R8, R6, R44 ;  /* 0x00000006082c723c */ /* 0x010fde000000182c */
[----:B------:R-:W-:-:S02]  /*69140*/  NOP ;  /* 0x0000000000007918 */ /* 0x000fc40000000000 */
[----:B------:R-:W-:Y:S04]  /*69150*/  STL.64 [R1+0x6f0], R20 ;  /* 0x0006f01401007387 */ /* 0x000fe80000100a00 */
[----:B------:R0:W-:Y:S04]  /*69160*/  STL.64 [R1+0x6f8], R22 ;  /* 0x0006f81601007387 */ /* 0x0001e80000100a00 */
[----:B0-----:R-:W3:Y:S04]  /*69170*/  LDL.LU.64 R22, [R1+0x52e8] ;  /* 0x0052e80001167983 */ /* 0x001ee80000300a00 */
[----:B------:R-:W3:Y:S04]  /*69180*/  LDL.LU.64 R20, [R1+0x52e0] ;  /* 0x0052e00001147983 */ /* 0x000ee80000300a00 */
[----:B------:R-:W-:Y:S04]  /*69190*/  STL.64 [R1+0x6c0], R44 ;  /* 0x0006c02c01007387 */ /* 0x000fe80000100a00 */
[----:B------:R0:W-:Y:S04]  /*691a0*/  STL.64 [R1+0x6c8], R46 ;  /* 0x0006c82e01007387 */ /* 0x0001e80000100a00 */
[----:B0-----:R-:W4:Y:S04]  /*691b0*/  LDL.LU.64 R46, [R1+0x52d8] ;  /* 0x0052d800012e7983 */ /* 0x001f280000300a00 */
[----:B------:R-:W4:Y:S04]  /*691c0*/  LDL.LU.64 R44, [R1+0x52d0] ;  /* 0x0052d000012c7983 */ /* 0x000f280000300a00 */
[----:B------:R-:W-:Y:S04]  /*691d0*/  STL.64 [R1+0x6a0], R16 ;  /* 0x0006a01001007387 */ /* 0x000fe80000100a00 */
[----:B------:R0:W-:Y:S04]  /*691e0*/  STL.64 [R1+0x6a8], R18 ;  /* 0x0006a81201007387 */ /* 0x0001e80000100a00 */
[----:B0-----:R-:W2:Y:S04]  /*691f0*/  LDL.LU.64 R18, [R1+0x52c8] ;  /* 0x0052c80001127983 */ /* 0x001ea80000300a00 */
[----:B------:R-:W3:Y:S01]  /*69200*/  LDL.LU.64 R16, [R1+0x52c0] ;  /* 0x0052c00001107983 */ /* 0x000ee20000300a00 */
[C---:B------:R-:W-:Y:S06]  /*69210*/  HMMA.16816.F32 R56, R8.reuse, R32, R56 ;  /* 0x000000200838723c */ /* 0x040fec0000001838 */
[C---:B--2---:R-:W-:Y:S06]  /*69220*/  HMMA.16816.F32 R48, R8.reuse, R18, R48 ;  /* 0x000000120830723c */ /* 0x044fec0000001830 */
[----:B---3--:R-:W-:-:S15]  /*69230*/  HMMA.16816.F32 R20, R8, R16, R20 ;  /* 0x000000100814723c */ /* 0x008fde0000001814 */
        /* <DEDUP_REMOVED lines=8> */
[----:B------:R-:W3:Y:S01]  /*692c0*/  LDL.LU.64 R20, [R1+0x52a0] ;  /* 0x0052a00001147983 */ /* 0x000ee20000300a00 */
[----:B------:R-:W-:-:S02]  /*692d0*/  IMAD R36, R38, 0x100, R37 ;  /* 0x0000010026247824 */ /* 0x000fc400078e0225 */
[----:B------:R-:W-:Y:S02]  /*692e0*/  IMAD R37, R61, 0x100, R39 ;  /* 0x000001003d257824 */ /* 0x000fe400078e0227 */
[----:B------:R-:W-:Y:S02]  /*692f0*/  IMAD R38, R35, 0x100, R34 ;  /* 0x0000010023267824 */ /* 0x000fe400078e0222 */
[----:B------:R-:W-:Y:S01]  /*69300*/  IMAD R39, R29, 0x100, R28 ;  /* 0x000001001d277824 */ /* 0x000fe200078e021c */
[----:B------:R-:W-:Y:S01]  /*69310*/  STL.64 [R1+0x660], R56 ;  /* 0x0006603801007387 */ /* 0x000fe20000100a00 */
[----:B------:R-:W-:Y:S02]  /*69320*/  F2FP.F16.E5M2.UNPACK_B R36, R36 ;  /* 0x00000024ff24723e */ /* 0x000fe400020004ff */
[----:B------:R-:W-:Y:S02]  /*69330*/  F2FP.F16.E5M2.UNPACK_B R37, R37 ;  /* 0x00000025ff25723e */ /* 0x000fe400020004ff */
[----:B------:R-:W-:-:S02]  /*69340*/  F2FP.F16.E5M2.UNPACK_B R38, R38 ;  /* 0x00000026ff26723e */ /* 0x000fc400020004ff */
[----:B------:R-:W-:Y:S01]  /*69350*/  F2FP.F16.E5M2.UNPACK_B R39, R39 ;  /* 0x00000027ff27723e */ /* 0x000fe200020004ff */
[----:B------:R0:W-:Y:S01]  /*69360*/  STL.64 [R1+0x668], R58 ;  /* 0x0006683a01007387 */ /* 0x0001e20000100a00 */
[C---:B----4-:R-:W-:Y:S06]  /*69370*/  HMMA.16816.F32 R44, R8.reuse, R2, R44 ;  /* 0x00000002082c723c */ /* 0x050fec000000182c */
[----:B0-----:R-:W-:Y:S06]  /*69380*/  HMMA.16816.F32 R56, R8, R14, R40 ;  /* 0x0000000e0838723c */ /* 0x001fec0000001828 */
[----:B------:R-:W-:-:S15]  /*69390*/  HMMA.16816.F32 R8, R36, R6, R52 ;  /* 0x000000062408723c */ /* 0x000fde0000001834 */
[----:B------:R-:W-:-:S02]  /*693a0*/  NOP ;  /* 0x0000000000007918 */ /* 0x000fc40000000000 */
[----:B------:R-:W-:Y:S04]  /*693b0*/  STL.64 [R1+0x640], R56 ;  /* 0x0006403801007387 */ /* 0x000fe80000100a00 */
[----:B------:R-:W-:Y:S04]  /*693c0*/  STL.64 [R1+0x648], R58 ;  /* 0x0006483a01007387 */ /* 0x000fe80000100a00 */
[----:B------:R-:W-:Y:S04]  /*693d0*/  STL.64 [R1+0x610], R44 ;  /* 0x0006102c01007387 */ /* 0x000fe80000100a00 */
[----:B------:R-:W-:Y:S04]  /*693e0*/  STL.64 [R1+0x618], R46 ;  /* 0x0006182e01007387 */ /* 0x000fe80000100a00 */
[----:B------:R-:W-:Y:S01]  /*693f0*/  STL.64 [R1+0x5268], R6 ;  /* 0x0052680601007387 */ /* 0x000fe20000100a00 */
[----:B--2---:R-:W-:-:S15]  /*69400*/  HMMA.16816.F32 R40, R36, R4, R48 ;  /* 0x000000042428723c */ /* 0x004fde0000001830 */
[----:B------:R-:W-:-:S08]  /*69410*/  NOP ;  /* 0x0000000000007918 */ /* 0x000fd00000000000 */
[----:B------:R-:W-:Y:S04]  /*69420*/  STL.64 [R1+0x5f0], R40 ;  /* 0x0005f02801007387 */ /* 0x000fe80000100a00 */
[----:B------:R-:W-:Y:S04]  /*69430*/  STL.64 [R1+0x5f8], R42 ;  /* 0x0005f82a01007387 */ /* 0x000fe80000100a00 */
[----:B------:R3:W-:Y:S02]  /*69440*/  STL.64 [R1+0x5260], R4 ;  /* 0x0052600401007387 */ /* 0x0007e40000100a00 */
[C---:B---3--:R-:W-:Y:S02]  /*69450*/  HMMA.16816.F32 R4, R36.reuse, R12, R20 ;  /* 0x0000000c2404723c */ /* 0x048fe40000001814 */
[----:B------:R-:W-:Y:S04]  /*69460*/  STL.64 [R1+0x5c0], R8 ;  /* 0x0005c00801007387 */ /* 0x000fe80000100a00 */
[----:B------:R-:W-:Y:S04]  /*69470*/  STL.64 [R1+0x5c8], R10 ;  /* 0x0005c80a01007387 */ /* 0x000fe80000100a00 */
[----:B------:R-:W-:Y:S04]  /*69480*/  STL.64 [R1+0x5288], R14 ;  /* 0x0052880e01007387 */ /* 0x000fe80000100a00 */
[----:B------:R-:W-:Y:S09]  /*69490*/  STL.64 [R1+0x5280], R12 ;  /* 0x0052800c01007387 */ /* 0x000ff20000100a00 */
[----:B------:R-:W-:Y:S04]  /*694a0*/  STL.64 [R1+0x5a0], R4 ;  /* 0x0005a00401007387 */ /* 0x000fe80000100a00 */
[----:B------:R0:W-:Y:S04]  /*694b0*/  STL.64 [R1+0x5a8], R6 ;  /* 0x0005a80601007387 */ /* 0x0001e80000100a00 */
[----:B------:R-:W2:Y:S01]  /*694c0*/  LDL.LU R28, [R1+0x10] ;  /* 0x00001000011c7983 */ /* 0x000ea20000300800 */
[----:B0-----:R-:W-:Y:S01]  /*694d0*/  HMMA.16816.F32 R4, R36, R18, R24 ;  /* 0x000000122404723c */ /* 0x001fe20000001818 */
[----:B------:R-:W-:-:S15]  /*694e0*/  IMAD R8, R31, 0x100, R30 ;  /* 0x000001001f087824 */ /* 0x000fde00078e021e */
[----:B------:R-:W-:-:S07]  /*694f0*/  NOP ;  /* 0x0000000000007918 */ /* 0x000fce0000000000 */
        /* <DEDUP_REMOVED lines=17> */
[----:B0-----:R-:W3:Y:S04]  /*69610*/  LDL.LU R28, [R1+0x310] ;  /* 0x00031000011c7983 */ /* 0x001ee80000300800 */
[----:B------:R-:W3:Y:S04]  /*69620*/  LDL.LU R29, [R1+0x314] ;  /* 0x00031400011d7983 */ /* 0x000ee80000300800 */
[----:B------:R-:W3:Y:S04]  /*69630*/  LDL.LU R30, [R1+0x318] ;  /* 0x00031800011e7983 */ /* 0x000ee80000300800 */
[----:B------:R-:W3:Y:S04]  /*69640*/  LDL.LU R31, [R1+0x31c] ;  /* 0x00031c00011f7983 */ /* 0x000ee80000300800 */
[----:B-1----:R-:W4:Y:S04]  /*69650*/  LDL.LU R24, [R1+0x50] ;  /* 0x0000500001187983 */ /* 0x002f280000300800 */
[----:B------:R-:W4:Y:S04]  /*69660*/  LDL.LU R25, [R1+0x54] ;  /* 0x0000540001197983 */ /* 0x000f280000300800 */
        /* <DEDUP_REMOVED lines=36> */
[C---:B----4-:R-:W-:Y:S06]  /*698b0*/  HMMA.16816.F32 R24, R36.reuse, R16, R24 ;  /* 0x000000102418723c */ /* 0x050fec0000001818 */
[----:B---3--:R-:W-:-:S15]  /*698c0*/  HMMA.16816.F32 R12, R36, R32, R12 ;  /* 0x00000020240c723c */ /* 0x008fde000000180c */
        /* <DEDUP_REMOVED lines=8> */
[----:B------:R-:W3:Y:S01]  /*69950*/  LDL.LU.64 R12, [R1+0x5280] ;  /* 0x00528000010c7983 */ /* 0x000ee20000300a00 */
[C---:B----4-:R-:W-:Y:S06]  /*69960*/  HMMA.16816.F32 R28, R36.reuse, R14, R28 ;  /* 0x0000000e241c723c */ /* 0x050fec000000181c */
[----:B--2---:R-:W-:-:S15]  /*69970*/  HMMA.16816.F32 R36, R36, R2, R4 ;  /* 0x000000022424723c */ /* 0x004fde0000001804 */
[----:B------:R-:W-:-:S02]  /*69980*/  NOP ;  /* 0x0000000000007918 */ /* 0x000fc40000000000 */
[----:B------:R-:W-:Y:S04]  /*69990*/  STL.64 [R1+0x540], R28 ;  /* 0x0005401c01007387 */ /* 0x000fe80000100a00 */
[----:B------:R0:W-:Y:S04]  /*699a0*/  STL.64 [R1+0x548], R30 ;  /* 0x0005481e01007387 */ /* 0x0001e80000100a00 */
[----:B0-----:R-:W2:Y:S04]  /*699b0*/  LDL.LU.64 R30, [R1+0x5278] ;  /* 0x00527800011e7983 */ /* 0x001ea80000300a00 */
[----:B------:R-:W2:Y:S04]  /*699c0*/  LDL.LU.64 R28, [R1+0x5270] ;  /* 0x00527000011c7983 */ /* 0x000ea80000300a00 */
[----:B------:R-:W3:Y:S04]  /*699d0*/  LDL.LU.64 R6, [R1+0x5268] ;  /* 0x0052680001067983 */ /* 0x000ee80000300a00 */
[----:B------:R-:W4:Y:S01]  /*699e0*/  LDL.LU.64 R4, [R1+0x5260] ;  /* 0x0052600001047983 */ /* 0x000f220000300a00 */
[----:B------:R-:W-:-:S02]  /*699f0*/  IMAD R9, R10, 0x100, R9 ;  /* 0x000001000a097824 */ /* 0x000fc400078e0209 */
[----:B------:R-:W-:Y:S02]  /*69a00*/  IMAD R10, R56, 0x100, R11 ;  /* 0x00000100380a7824 */ /* 0x000fe400078e020b */
[----:B------:R-:W-:Y:S01]  /*69a10*/  IMAD R11, R58, 0x100, R57 ;  /* 0x000001003a0b7824 */ /* 0x000fe200078e0239 */
[----:B------:R-:W-:Y:S02]  /*69a20*/  F2FP.F16.E5M2.UNPACK_B R8, R8 ;  /* 0x00000008ff08723e */ /* 0x000fe400020004ff */
[----:B------:R-:W-:Y:S02]  /*69a30*/  F2FP.F16.E5M2.UNPACK_B R9, R9 ;  /* 0x00000009ff09723e */ /* 0x000fe400020004ff */
[----:B------:R-:W-:Y:S02]  /*69a40*/  F2FP.F16.E5M2.UNPACK_B R10, R10 ;  /* 0x0000000aff0a723e */ /* 0x000fe400020004ff */
[----:B------:R-:W-:Y:S01]  /*69a50*/  F2FP.F16.E5M2.UNPACK_B R11, R11 ;  /* 0x0000000bff0b723e */ /* 0x000fe200020004ff */
[----:B------:R0:W-:Y:S04]  /*69a60*/  STL.64 [R1+0x510], R36 ;  /* 0x0005102401007387 */ /* 0x0001e80000100a00 */
[----:B------:R1:W-:Y:S04]  /*69a70*/  STL.64 [R1+0x518], R38 ;  /* 0x0005182601007387 */ /* 0x0003e80000100a00 */
[----:B0-----:R-:W2:Y:S04]  /*69a80*/  LDL.LU R36, [R1] ;  /* 0x0000000001247983 */ /* 0x001ea80000300800 */
[----:B------:R-:W2:Y:S04]  /*69a90*/  LDL.LU R37, [R1+0x4] ;  /* 0x0000040001257983 */ /* 0x000ea80000300800 */
[----:B-1----:R-:W2:Y:S04]  /*69aa0*/  LDL.LU R38, [R1+0x8] ;  /* 0x0000080001267983 */ /* 0x002ea80000300800 */
[----:B------:R-:W2:Y:S01]  /*69ab0*/  LDL.LU R39, [R1+0xc] ;  /* 0x00000c0001277983 */ /* 0x000ea20000300800 */
[C---:B----4-:R-:W-:Y:S06]  /*69ac0*/  HMMA.16816.F32 R20, R8.reuse, R4, R20 ;  /* 0x000000040814723c */ /* 0x050fec0000001814 */
[C---:B---3--:R-:W-:Y:S06]  /*69ad0*/  HMMA.16816.F32 R24, R8.reuse, R6, R24 ;  /* 0x000000060818723c */ /* 0x048fec0000001818 */
[C---:B--2---:R-:W-:Y:S11]  /*69ae0*/  HMMA.16816.F32 R28, R8.reuse, R12, R28 ;  /* 0x0000000c081c723c */ /* 0x044ff6000000181c */
        /* <DEDUP_REMOVED lines=11> */
[----:B------:R-:W4:Y:S01]  /*69ba0*/  LDL.LU.64 R28, [R1+0x5230] ;  /* 0x00523000011c7983 */ /* 0x000f220000300a00 */
[----:B------:R-:W-:Y:S01]  /*69bb0*/  HMMA.16816.F32 R36, R8, R18, R36 ;  /* 0x000000120824723c */ /* 0x000fe20000001824 */
[----:B------:R-:W-:-:S02]  /*69bc0*/  IMAD R34, R34, 0x100, R59 ;  /* 0x0000010022227824 */ /* 0x000fc400078e023b */
[----:B------:R-:W-:-:S15]  /*69bd0*/  IMAD R35, R35, 0x100, R40 ;  /* 0x0000010023237824 */ /* 0x000fde00078e0228 */
[----:B------:R-:W-:-:S05]  /*69be0*/  NOP ;  /* 0x0000000000007918 */ /* 0x000fca0000000000 */
[----:B------:R-:W-:Y:S04]  /*69bf0*/  STL.64 [R1+0x490], R36 ;  /* 0x0004902401007387 */ /* 0x000fe80000100a00 */
[----:B------:R0:W-:Y:S04]  /*69c00*/  STL.64 [R1+0x498], R38 ;  /* 0x0004982601007387 */ /* 0x0001e80000100a00 */
[----:B------:R-:W-:Y:S04]  /*69c10*/  STL.64 [R1+0x5218], R18 ;  /* 0x0052181201007387 */ /* 0x000fe80000100a00 */
[----:B------:R1:W-:Y:S01]  /*69c20*/  STL.64 [R1+0x5210], R16 ;  /* 0x0052101001007387 */ /* 0x0003e20000100a00 */
[C---:B0-----:R-:W-:Y:S06]  /*69c30*/  HMMA.16816.F32 R36, R8.reuse, R14, R48 ;  /* 0x0000000e0824723c */ /* 0x041fec0000001830 */
[C---:B----4-:R-:W-:Y:S06]  /*69c40*/  HMMA.16816.F32 R28, R8.reuse, R16, R28 ;  /* 0x00000010081c723c */ /* 0x050fec000000181c */
[C---:B-1----:R-:W-:Y:S06]  /*69c50*/  HMMA.16816.F32 R16, R8.reuse, R32, R44 ;  /* 0x000000200810723c */ /* 0x042fec000000182c */
[----:B---3--:R-:W-:Y:S11]  /*69c60*/  HMMA.16816.F32 R24, R8, R2, R24 ;  /* 0x000000020818723c */ /* 0x008ff60000001818 */
[----:B------:R-:W-:Y:S04]  /*69c70*/  STL.64 [R1+0x470], R28 ;  /* 0x0004701c01007387 */ /* 0x000fe80000100a00 */
[----:B------:R0:W-:Y:S04]  /*69c80*/  STL.64 [R1+0x478], R30 ;  /* 0x0004781e01007387 */ /* 0x0001e80000100a00 */
[----:B------:R-:W-:Y:S01]  /*69c90*/  STL.64 [R1+0x460], R16 ;  /* 0x0004601001007387 */ /* 0x000fe20000100a00 */
[----:B0-----:R-:W-:-:S02]  /*69ca0*/  IMAD R30, R42, 0x100, R41 ;  /* 0x000001002a1e7824 */ /* 0x001fc400078e0229 */
[----:B------:R-:W-:Y:S01]  /*69cb0*/  IMAD R31, R61, 0x100, R43 ;  /* 0x000001003d1f7824 */ /* 0x000fe200078e022b */
[----:B------:R-:W-:Y:S02]  /*69cc0*/  F2FP.F16.E5M2.UNPACK_B R28, R34 ;  /* 0x00000022ff1c723e */ /* 0x000fe400020004ff */
[----:B------:R-:W-:Y:S02]  /*69cd0*/  F2FP.F16.E5M2.UNPACK_B R29, R35 ;  /* 0x00000023ff1d723e */ /* 0x000fe400020004ff */
[----:B------:R-:W-:Y:S02]  /*69ce0*/  F2FP.F16.E5M2.UNPACK_B R30, R30 ;  /* 0x0000001eff1e723e */ /* 0x000fe400020004ff */
[----:B------:R-:W-:Y:S01]  /*69cf0*/  F2FP.F16.E5M2.UNPACK_B R31, R31 ;  /* 0x0000001fff1f723e */ /* 0x000fe200020004ff */
[----:B------:R2:W-:Y:S06]  /*69d00*/  STL.64 [R1+0x468], R18 ;  /* 0x0004681201007387 */ /* 0x0005ec0000100a00 */
[C---:B------:R-:W-:Y:S06]  /*69d10*/  HMMA.16816.F32 R8, R28.reuse, R6, R52 ;  /* 0x000000061c08723c */ /* 0x040fec0000001834 */
[----:B--2---:R-:W-:Y:S01]  /*69d20*/  HMMA.16816.F32 R16, R28, R4, R20 ;  /* 0x000000041c10723c */ /* 0x004fe20000001814 */
[----:B------:R-:W-:Y:S04]  /*69d30*/  STL.64 [R1+0x440], R36 ;  /* 0x0004402401007387 */ /* 0x000fe80000100a00 */
[----:B------:R-:W-:Y:S04]  /*69d40*/  STL.64 [R1+0x448], R38 ;  /* 0x0004482601007387 */ /* 0x000fe80000100a00 */
[----:B------:R0:W-:Y:S04]  /*69d50*/  STL.64 [R1+0x410], R24 ;  /* 0x0004101801007387 */ /* 0x0001e80000100a00 */
[----:B------:R1:W-:Y:S04]  /*69d60*/  STL.64 [R1+0x418], R26 ;  /* 0x0004181a01007387 */ /* 0x0003e80000100a00 */
[----:B------:R-:W-:Y:S06]  /*69d70*/  STL.64 [R1+0x51e8], R6 ;  /* 0x0051e80601007387 */ /* 0x000fec0000100a00 */
[----:B------:R-:W-:Y:S04]  /*69d80*/  STL.64 [R1+0x340], R16 ;  /* 0x0003401001007387 */ /* 0x000fe80000100a00 */
[----:B------:R-:W-:Y:S04]  /*69d90*/  STL.64 [R1+0x348], R18 ;  /* 0x0003481201007387 */ /* 0x000fe80000100a00 */
[----:B------:R-:W-:Y:S04]  /*69da0*/  STL.64 [R1+0x51e0], R4 ;  /* 0x0051e00401007387 */ /* 0x000fe80000100a00 */
[----:B------:R-:W-:Y:S04]  /*69db0*/  STL.64 [R1+0x330], R8 ;  /* 0x0003300801007387 */ /* 0x000fe80000100a00 */
[----:B------:R-:W-:Y:S04]  /*69dc0*/  STL.64 [R1+0x338], R10 ;  /* 0x0003380a01007387 */ /* 0x000fe80000100a00 */
[----:B------:R-:W2:Y:S04]  /*69dd0*/  LDL.LU R56, [R1+0x520] ;  /* 0x0005200001387983 */ /* 0x000ea80000300800 */
[----:B------:R-:W2:Y:S04]  /*69de0*/  LDL.LU R57, [R1+0x524] ;  /* 0x0005240001397983 */ /* 0x000ea80000300800 */
[----:B------:R-:W3:Y:S01]  /*69df0*/  LDL.LU R58, [R1+0x528] ;  /* 0x00052800013a7983 */ /* 0x000ee20000300800 */
[----:B------:R-:W-:-:S03]  /*69e00*/  IMAD.MOV.U32 R59, RZ, RZ, R0 ;  /* 0x000000ffff3b7224 */ /* 0x000fc600078e0000 */
[----:B------:R-:W4:Y:S04]  /*69e10*/  LDL.LU R0, [R1+0x5228] ;  /* 0x0052280001007983 */ /* 0x000f280000300800 */
[----:B---3--:R-:W-:Y:S04]  /*69e20*/  STL.64 [R1+0x51f8], R58 ;  /* 0x0051f83a01007387 */ /* 0x008fe80000100a00 */
[----:B--2---:R2:W-:Y:S04]  /*69e30*/  STL.64 [R1+0x51f0], R56 ;  /* 0x0051f03801007387 */ /* 0x0045e80000100a00 */
[----:B0-----:R-:W3:Y:S04]  /*69e40*/  LDL.LU R24, [R1+0x4d0] ;  /* 0x0004d00001187983 */ /* 0x001ee80000300800 */
[----:B------:R-:W3:Y:S04]  /*69e50*/  LDL.LU R25, [R1+0x4d4] ;  /* 0x0004d40001197983 */ /* 0x000ee80000300800 */
[----:B-1----:R-:W2:Y:S04]  /*69e60*/  LDL.LU R26, [R1+0x4d8] ;  /* 0x0004d800011a7983 */ /* 0x002ea80000300800 */
[----:B------:R-:W2:Y:S01]  /*69e70*/  LDL.LU R27, [R1+0x4dc] ;  /* 0x0004dc00011b7983 */ /* 0x000ea20000300800 */
[----:B----4-:R-:W-:-:S03]  /*69e80*/  IMAD.MOV.U32 R21, RZ, RZ, R0 ;  /* 0x000000ffff157224 */ /* 0x010fc600078e0000 */
[----:B--2---:R-:W-:Y:S04]  /*69e90*/  STL.64 [R1+0x5208], R26 ;  /* 0x0052081a01007387 */ /* 0x004fe80000100a00 */
[----:B---3--:R0:W-:Y:S04]  /*69ea0*/  STL.64 [R1+0x5200], R24 ;  /* 0x0052001801007387 */ /* 0x0081e80000100a00 */
[----:B------:R-:W2:Y:S04]  /*69eb0*/  LDL.LU R20, [R1+0x4e0] ;  /* 0x0004e00001147983 */ /* 0x000ea80000300800 */
[----:B------:R-:W3:Y:S04]  /*69ec0*/  LDL.LU R0, [R1+0x5224] ;  /* 0x0052240001007983 */ /* 0x000ee80000300800 */
[----:B------:R-:W2:Y:S04]  /*69ed0*/  LDL.LU R22, [R1+0x4e8] ;  /* 0x0004e80001167983 */ /* 0x000ea80000300800 */
[----:B------:R-:W2:Y:S04]  /*69ee0*/  LDL.LU R23, [R1+0x4ec] ;  /* 0x0004ec0001177983 */ /* 0x000ea80000300800 */
[----:B------:R-:W4:Y:S04]  /*69ef0*/  LDL.LU R56, [R1+0x480] ;  /* 0x0004800001387983 */ /* 0x000f280000300800 */
[----:B------:R-:W4:Y:S04]  /*69f00*/  LDL.LU R57, [R1+0x484] ;  /* 0x0004840001397983 */ /* 0x000f280000300800 */
[----:B------:R-:W4:Y:S01]  /*69f10*/  LDL.LU R58, [R1+0x488] ;  /* 0x00048800013a7983 */ /* 0x000f220000300800 */
[----:B---3--:R-:W-:-:S03]  /*69f20*/  IMAD.MOV.U32 R59, RZ, RZ, R0 ;  /* 0x000000ffff3b7224 */ /* 0x008fc600078e0000 */
[----:B------:R-:W3:Y:S04]  /*69f30*/  LDL.LU R0, [R1+0x5220] ;  /* 0x0052200001007983 */ /* 0x000ee80000300800 */
[----:B0-----:R-:W2:Y:S04]  /*69f40*/  LDL.LU R24, [R1+0x450] ;  /* 0x0004500001187983 */ /* 0x001ea80000300800 */
[----:B------:R-:W2:Y:S04]  /*69f50*/  LDL.LU R25, [R1+0x454] ;  /* 0x0004540001197983 */ /* 0x000ea80000300800 */
[----:B------:R-:W2:Y:S04]  /*69f60*/  LDL.LU R26, [R1+0x458] ;  /* 0x00045800011a7983 */ /* 0x000ea80000300800 */
[----:B------:R-:W2:Y:S04]  /*69f70*/  LDL.LU R27, [R1+0x45c] ;  /* 0x00045c00011b7983 */ /* 0x000ea80000300800 */
        /* <DEDUP_REMOVED lines=9> */
[----:B------:R-:W2:Y:S01]  /*6a010*/  LDL.LU R40, [R1+0xf50] ;  /* 0x000f500001287983 */ /* 0x000ea20000300800 */
[----:B---3--:R-:W-:-:S03]  /*6a020*/  IMAD.MOV.U32 R19, RZ, RZ, R0 ;  /* 0x000000ffff137224 */ /* 0x008fc600078e0000 */
[----:B------:R-:W3:Y:S04]  /*6a030*/  LDL.LU R0, [R1+0xf4c] ;  /* 0x000f4c0001007983 */ /* 0x000ee80000300800 */
[----:B------:R-:W2:Y:S04]  /*6a040*/  LDL.LU R4, [R1+0x4b0] ;  /* 0x0004b00001047983 */ /* 0x000ea80000300800 */
[----:B------:R-:W2:Y:S04]  /*6a050*/  LDL.LU R5, [R1+0x4b4] ;  /* 0x0004b40001057983 */ /* 0x000ea80000300800 */
[----:B------:R-:W2:Y:S04]  /*6a060*/  LDL.LU R6, [R1+0x4b8] ;  /* 0x0004b80001067983 */ /* 0x000ea80000300800 */
[----:B------:R-:W2:Y:S01]  /*6a070*/  LDL.LU R7, [R1+0x4bc] ;  /* 0x0004bc0001077983 */ /* 0x000ea20000300800 */
[C---:B----4-:R-:W-:Y:S03]  /*6a080*/  HMMA.16816.F32 R16, R28.reuse, R12, R16 ;  /* 0x0000000c1c10723c */ /* 0x050fe60000001810 */
        /* <DEDUP_REMOVED lines=20> */
[----:B------:R-:W-:Y:S04]  /*6a1d0*/  STL.64 [R1+0x320], R16 ;  /* 0x0003201001007387 */ /* 0x000fe80000100a00 */
[----:B------:R0:W-:Y:S04]  /*6a1e0*/  STL.64 [R1+0x328], R18 ;  /* 0x0003281201007387 */ /* 0x0001e80000100a00 */
[----:B0-----:R-:W3:Y:S04]  /*6a1f0*/  LDL.LU.64 R18, [R1+0x5218] ;  /* 0x0052180001127983 */ /* 0x001ee80000300a00 */
[----:B------:R-:W4:Y:S01]  /*6a200*/  LDL.LU.64 R16, [R1+0x5210] ;  /* 0x0052100001107983 */ /* 0x000f220000300a00 */
[C---:B--2---:R-:W-:Y:S06]  /*6a210*/  HMMA.16816.F32 R4, R28.reuse, R32, R4 ;  /* 0x000000201c04723c */ /* 0x044fec0000001804 */
[C---:B---3--:R-:W-:Y:S06]  /*6a220*/  HMMA.16816.F32 R24, R28.reuse, R18, R24 ;  /* 0x000000121c18723c */ /* 0x048fec0000001818 */
[----:B----4-:R-:W-:-:S15]  /*6a230*/  HMMA.16816.F32 R56, R28, R16, R56 ;  /* 0x000000101c38723c */ /* 0x010fde0000001838 */
        /* <DEDUP_REMOVED lines=11> */
[----:B0-----:R-:W3:Y:S04]  /*6a2f0*/  LDL.LU.64 R6, [R1+0x51e8] ;  /* 0x0051e80001067983 */ /* 0x001ee80000300a00 */
[----:B------:R-:W4:Y:S01]  /*6a300*/  LDL.LU.64 R4, [R1+0x51e0] ;  /* 0x0051e00001047983 */ /* 0x000f220000300a00 */
[----:B------:R-:W-:Y:S01]  /*6a310*/  HMMA.16816.F32 R20, R28, R14, R20 ;  /* 0x0000000e1c14723c */ /* 0x000fe20000001814 */
[----:B------:R-:W-:-:S02]  /*6a320*/  IMAD R8, R9, 0x100, R8 ;  /* 0x0000010009087824 */ /* 0x000fc400078e0208 */
[----:B------:R-:W-:Y:S02]  /*6a330*/  IMAD R9, R11, 0x100, R10 ;  /* 0x000001000b097824 */ /* 0x000fe400078e020a */
[----:B------:R-:W-:Y:S02]  /*6a340*/  IMAD R10, R34, 0x100, R35 ;  /* 0x00000100220a7824 */ /* 0x000fe400078e0223 */
[----:B------:R-:W-:Y:S01]  /*6a350*/  IMAD R11, R0, 0x100, R40 ;  /* 0x00000100000b7824 */ /* 0x000fe200078e0228 */
[----:B------:R-:W-:Y:S02]  /*6a360*/  F2FP.F16.E5M2.UNPACK_B R8, R8 ;  /* 0x00000008ff08723e */ /* 0x000fe400020004ff */
[----:B------:R-:W-:Y:S02]  /*6a370*/  F2FP.F16.E5M2.UNPACK_B R9, R9 ;  /* 0x00000009ff09723e */ /* 0x000fe400020004ff */
[----:B------:R-:W-:Y:S02]  /*6a380*/  F2FP.F16.E5M2.UNPACK_B R10, R10 ;  /* 0x0000000aff0a723e */ /* 0x000fe400020004ff */
[----:B------:R-:W-:-:S09]  /*6a390*/  F2FP.F16.E5M2.UNPACK_B R11, R11 ;  /* 0x0000000bff0b723e */ /* 0x000fd200020004ff */
[----:B------:R-:W-:Y:S04]  /*6a3a0*/  STL.64 [R1+0x3f0], R20 ;  /* 0x0003f01401007387 */ /* 0x000fe80000100a00 */
[----:B------:R4:W-:Y:S01]  /*6a3b0*/  STL.64 [R1+0x3f8], R22 ;  /* 0x0003f81601007387 */ /* 0x0009e20000100a00 */
[C---:B------:R-:W-:Y:S06]  /*6a3c0*/  HMMA.16816.F32 R48, R8.reuse, R12, R48 ;  /* 0x0000000c0830723c */ /* 0x040fec0000001830 */
[----:B------:R-:W-:Y:S06]  /*6a3d0*/  HMMA.16816.F32 R44, R8, R18, R44 ;  /* 0x00000012082c723c */ /* 0x000fec000000182c */
[----:B--2---:R-:W-:Y:S06]  /*6a3e0*/  HMMA.16816.F32 R24, R28, R2, R24 ;  /* 0x000000021c18723c */ /* 0x004fec0000001818 */
[----:B----4-:R-:W-:-:S15]  /*6a3f0*/  HMMA.16816.F32 R20, R8, R4, R36 ;  /* 0x000000040814723c */ /* 0x010fde0000001824 */
[----:B------:R-:W-:-:S08]  /*6a400*/  NOP ;  /* 0x0000000000007918 */ /* 0x000fd00000000000 */
[----:B------:R-:W-:Y:S04]  /*6a410*/  STL.64 [R1+0x2e0], R20 ;  /* 0x0002e01401007387 */ /* 0x000fe80000100a00 */
[----:B------:R-:W-:Y:S04]  /*6a420*/  STL.64 [R1+0x2f0], R24 ;  /* 0x0002f01801007387 */ /* 0x000fe80000100a00 */
[----:B------:R-:W-:Y:S04]  /*6a430*/  STL.64 [R1+0x2f8], R26 ;  /* 0x0002f81a01007387 */ /* 0x000fe80000100a00 */
[----:B------:R3:W-:Y:S01]  /*6a440*/  STL [R1+0x2e8], R22 ;  /* 0x0002e81601007387 */ /* 0x0007e20000100800 */
[----:B------:R-:W-:-:S02]  /*6a450*/  IMAD.MOV.U32 R0, RZ, RZ, R23 ;  /* 0x000000ffff007224 */ /* 0x000fc400078e0017 */
[----:B---3--:R-:W-:Y:S03]  /*6a460*/  HMMA.16816.F32 R20, R8, R6, R56 ;  /* 0x000000060814723c */ /* 0x008fe60000001838 */
[----:B------:R-:W-:Y:S04]  /*6a470*/  STL [R1+0x4e88], R0 ;  /* 0x004e880001007387 */ /* 0x000fe80000100800 */
[----:B------:R-:W-:Y:S04]  /*6a480*/  STL.64 [R1+0x51c8], R6 ;  /* 0x0051c80601007387 */ /* 0x000fe80000100a00 */
[----:B------:R0:W-:-:S12]  /*6a490*/  STL.64 [R1+0x51c0], R4 ;  /* 0x0051c00401007387 */ /* 0x0001d80000100a00 */
[----:B------:R-:W-:Y:S04]  /*6a4a0*/  STL.64 [R1+0x2d0], R20 ;  /* 0x0002d01401007387 */ /* 0x000fe80000100a00 */
[----:B------:R1:W-:Y:S04]  /*6a4b0*/  STL.64 [R1+0x2d8], R22 ;  /* 0x0002d81601007387 */ /* 0x0003e80000100a00 */
[----:B------:R-:W-:Y:S04]  /*6a4c0*/  STL.64 [R1+0x51d8], R14 ;  /* 0x0051d80e01007387 */ /* 0x000fe80000100a00 */
[----:B------:R2:W-:Y:S04]  /*6a4d0*/  STL.64 [R1+0x51d0], R12 ;  /* 0x0051d00c01007387 */ /* 0x0005e80000100a00 */
[----:B------:R-:W-:Y:S04]  /*6a4e0*/  STL.64 [R1+0x4e00], R50 ;  /* 0x004e003201007387 */ /* 0x000fe80000100a00 */
[----:B------:R-:W-:Y:S04]  /*6a4f0*/  STL.64 [R1+0x4df8], R48 ;  /* 0x004df83001007387 */ /* 0x000fe80000100a00 */
[----:B------:R-:W-:Y:S04]  /*6a500*/  STL.64 [R1+0x4e10], R46 ;  /* 0x004e102e01007387 */ /* 0x000fe80000100a00 */
[----:B------:R3:W-:Y:S04]  /*6a510*/  STL.64 [R1+0x4e08], R44 ;  /* 0x004e082c01007387 */ /* 0x0007e80000100a00 */
        /* <DEDUP_REMOVED lines=8> */
[----:B0-----:R-:W4:Y:S04]  /*6a5a0*/  LDL.LU R4, [R1+0x5e0] ;  /* 0x0005e00001047983 */ /* 0x001f280000300800 */
[----:B------:R-:W4:Y:S04]  /*6a5b0*/  LDL.LU R5, [R1+0x5e4] ;  /* 0x0005e40001057983 */ /* 0x000f280000300800 */
[----:B------:R-:W4:Y:S04]  /*6a5c0*/  LDL.LU R6, [R1+0x5e8] ;  /* 0x0005e80001067983 */ /* 0x000f280000300800 */
[----:B------:R-:W4:Y:S04]  /*6a5d0*/  LDL.LU R7, [R1+0x5ec] ;  /* 0x0005ec0001077983 */ /* 0x000f280000300800 */
[----:B-1----:R-:W4:Y:S04]  /*6a5e0*/  LDL.LU R23, [R1+0xf68] ;  /* 0x000f680001177983 */ /* 0x002f280000300800 */
[----:B------:R-:W4:Y:S04]  /*6a5f0*/  LDL.LU R35, [R1+0xf64] ;  /* 0x000f640001237983 */ /* 0x000f280000300800 */
[----:B------:R-:W4:Y:S04]  /*6a600*/  LDL.LU R34, [R1+0xf70] ;  /* 0x000f700001227983 */ /* 0x000f280000300800 */
[----:B------:R-:W4:Y:S04]  /*6a610*/  LDL.LU R36, [R1+0xf6c] ;  /* 0x000f6c0001247983 */ /* 0x000f280000300800 */
[----:B--2---:R-:W2:Y:S04]  /*6a620*/  LDL.LU R12, [R1+0x5b0] ;  /* 0x0005b000010c7983 */ /* 0x004ea80000300800 */
[----:B------:R-:W2:Y:S04]  /*6a630*/  LDL.LU R13, [R1+0x5b4] ;  /* 0x0005b400010d7983 */ /* 0x000ea80000300800 */
[----:B------:R-:W2:Y:S04]  /*6a640*/  LDL.LU R14, [R1+0x5b8] ;  /* 0x0005b800010e7983 */ /* 0x000ea80000300800 */
[----:B------:R-:W2:Y:S01]  /*6a650*/  LDL.LU R15, [R1+0x5bc] ;  /* 0x0005bc00010f7983 */ /* 0x000ea20000300800 */
[----:B------:R-:W-:-:S02]  /*6a660*/  IMAD R20, R42, 0x100, R41 ;  /* 0x000001002a147824 */ /* 0x000fc400078e0229 */
[----:B------:R-:W-:Y:S01]  /*6a670*/  IMAD R21, R61, 0x100, R43 ;  /* 0x000001003d157824 */ /* 0x000fe200078e022b */
[----:B---3--:R-:W3:Y:S01]  /*6a680*/  LDL.LU R44, [R1+0x600] ;  /* 0x00060000012c7983 */ /* 0x008ee20000300800 */
[C---:B------:R-:W-:Y:S03]  /*6a690*/  HMMA.16816.F32 R40, R8.reuse, R16, R52 ;  /* 0x000000100828723c */ /* 0x040fe60000001834 */
        /* <DEDUP_REMOVED lines=19> */
[----:B------:R-:W-:Y:S04]  /*6a7d0*/  STL.64 [R1+0x4e20], R42 ;  /* 0x004e202a01007387 */ /* 0x000fe80000100a00 */
[----:B------:R0:W-:Y:S04]  /*6a7e0*/  STL.64 [R1+0x4e18], R40 ;  /* 0x004e182801007387 */ /* 0x0001e80000100a00 */
[----:B0-----:R-:W3:Y:S04]  /*6a7f0*/  LDL.LU R40, [R1+0x5d0] ;  /* 0x0005d00001287983 */ /* 0x001ee80000300800 */
[----:B------:R-:W3:Y:S04]  /*6a800*/  LDL.LU R41, [R1+0x5d4] ;  /* 0x0005d40001297983 */ /* 0x000ee80000300800 */
[----:B------:R-:W3:Y:S04]  /*6a810*/  LDL.LU R42, [R1+0x5d8] ;  /* 0x0005d800012a7983 */ /* 0x000ee80000300800 */
[----:B------:R-:W3:Y:S01]  /*6a820*/  LDL.LU R43, [R1+0x5dc] ;  /* 0x0005dc00012b7983 */ /* 0x000ee20000300800 */
[----:B--2---:R-:W-:-:S15]  /*6a830*/  HMMA.16816.F32 R12, R8, R32, R12 ;  /* 0x00000020080c723c */ /* 0x004fde000000180c */
[----:B------:R-:W-:-:S08]  /*6a840*/  NOP ;  /* 0x0000000000007918 */ /* 0x000fd00000000000 */
[----:B------:R-:W-:Y:S04]  /*6a850*/  STL.64 [R1+0x3e0], R12 ;  /* 0x0003e00c01007387 */ /* 0x000fe80000100a00 */
[----:B------:R0:W-:Y:S04]  /*6a860*/  STL.64 [R1+0x3e8], R14 ;  /* 0x0003e80e01007387 */ /* 0x0001e80000100a00 */
[----:B0-----:R-:W4:Y:S04]  /*6a870*/  LDL.LU.64 R14, [R1+0x51d8] ;  /* 0x0051d800010e7983 */ /* 0x001f280000300a00 */
[----:B------:R-:W2:Y:S01]  /*6a880*/  LDL.LU.64 R12, [R1+0x51d0] ;  /* 0x0051d000010c7983 */ /* 0x000ea20000300a00 */
[----:B----4-:R-:W-:-:S15]  /*6a890*/  HMMA.16816.F32 R4, R8, R14, R4 ;  /* 0x0000000e0804723c */ /* 0x010fde0000001804 */
[----:B------:R-:W-:-:S08]  /*6a8a0*/  NOP ;  /* 0x0000000000007918 */ /* 0x000fd00000000000 */
[----:B------:R-:W-:Y:S04]  /*6a8b0*/  STL.64 [R1+0x3d0], R4 ;  /* 0x0003d00401007387 */ /* 0x000fe80000100a00 */
[----:B------:R0:W-:Y:S04]  /*6a8c0*/  STL.64 [R1+0x3d8], R6 ;  /* 0x0003d80601007387 */ /* 0x0001e80000100a00 */
[----:B0-----:R-:W4:Y:S04]  /*6a8d0*/  LDL.LU.64 R6, [R1+0x51c8] ;  /* 0x0051c80001067983 */ /* 0x001f280000300a00 */
[----:B------:R-:W2:Y:S01]  /*6a8e0*/  LDL.LU.64 R4, [R1+0x51c0] ;  /* 0x0051c00001047983 */ /* 0x000ea20000300a00 */
[----:B---3--:R-:W-:Y:S01]  /*6a8f0*/  HMMA.16816.F32 R8, R8, R2, R40 ;  /* 0x000000020808723c */ /* 0x008fe20000001828 */
[----:B------:R-:W-:-:S02]  /*6a900*/  IMAD R22, R35, 0x100, R23 ;  /* 0x0000010023167824 */ /* 0x000fc400078e0217 */
[----:B------:R-:W-:Y:S01]  /*6a910*/  IMAD R23, R36, 0x100, R34 ;  /* 0x0000010024177824 */ /* 0x000fe200078e0222 */
[----:B------:R-:W-:Y:S02]  /*6a920*/  F2FP.F16.E5M2.UNPACK_B R20, R20 ;  /* 0x00000014ff14723e */ /* 0x000fe400020004ff */
[----:B------:R-:W-:Y:S02]  /*6a930*/  F2FP.F16.E5M2.UNPACK_B R21, R21 ;  /* 0x00000015ff15723e */ /* 0x000fe400020004ff */
[----:B------:R-:W-:Y:S02]  /*6a940*/  F2FP.F16.E5M2.UNPACK_B R22, R22 ;  /* 0x00000016ff16723e */ /* 0x000fe400020004ff */
[----:B------:R-:W-:-:S14]  /*6a950*/  F2FP.F16.E5M2.UNPACK_B R23, R23 ;  /* 0x00000017ff17723e */ /* 0x000fdc00020004ff */
[----:B------:R-:W-:Y:S02]  /*6a960*/  IMAD.MOV.U32 R43, RZ, RZ, R8 ;  /* 0x000000ffff2b7224 */ /* 0x000fe400078e0008 */
[----:B------:R-:W-:Y:S02]  /*6a970*/  IMAD.MOV.U32 R42, RZ, RZ, R9 ;  /* 0x000000ffff2a7224 */ /* 0x000fe400078e0009 */
[----:B------:R-:W-:Y:S02]  /*6a980*/  IMAD.MOV.U32 R41, RZ, RZ, R10 ;  /* 0x000000ffff297224 */ /* 0x000fe400078e000a */
[----:B------:R-:W-:Y:S01]  /*6a990*/  IMAD.MOV.U32 R40, RZ, RZ, R11 ;  /* 0x000000ffff287224 */ /* 0x000fe200078e000b */
[----:B------:R-:W-:Y:S04]  /*6a9a0*/  STL.64 [R1+0x4e50], R42 ;  /* 0x004e502a01007387 */ /* 0x000fe80000100a00 */
[----:B------:R2:W-:Y:S02]  /*6a9b0*/  STL.64 [R1+0x4e48], R40 ;  /* 0x004e482801007387 */ /* 0x0005e40000100a00 */
[C---:B--2---:R-:W-:Y:S06]  /*6a9c0*/  HMMA.16816.F32 R40, R20.reuse, R4, R44 ;  /* 0x000000041428723c */ /* 0x044fec000000182c */
[C---:B----4-:R-:W-:Y:S06]  /*6a9d0*/  HMMA.16816.F32 R8, R20.reuse, R6, R48 ;  /* 0x000000061408723c */ /* 0x050fec0000001830 */
[----:B------:R-:W-:Y:S11]  /*6a9e0*/  STL.64 [R1+0x5198], R6 ;  /* 0x0051980601007387 */ /* 0x000ff60000100a00 */
        /* <DEDUP_REMOVED lines=18> */
[----:B------:R-:W-:Y:S02]  /*6ab10*/  IMAD R10, R54, 0x100, R53 ;  /* 0x00000100360a7824 */ /* 0x000fe400078e0235 */
[----:B------:R-:W-:-:S12]  /*6ab20*/  IMAD R11, R61, 0x100, R55 ;  /* 0x000001003d0b7824 */ /* 0x000fd800078e0237 */
[----:B------:R-:W-:Y:S04]  /*6ab30*/  STL.64 [R1+0x270], R4 ;  /* 0x0002700401007387 */ /* 0x000fe80000100a00 */
[----:B------:R-:W-:Y:S04]  /*6ab40*/  STL.64 [R1+0x278], R6 ;  /* 0x0002780601007387 */ /* 0x000fe80000100a00 */
[----:B------:R-:W2:Y:S04]  /*6ab50*/  LDL.LU R52, [R1+0x880] ;  /* 0x0008800001347983 */ /* 0x000ea80000300800 */
[----:B------:R-:W2:Y:S04]  /*6ab60*/  LDL.LU R53, [R1+0x884] ;  /* 0x0008840001357983 */ /* 0x000ea80000300800 */
[----:B------:R-:W3:Y:S04]  /*6ab70*/  LDL.LU R54, [R1+0x888] ;  /* 0x0008880001367983 */ /* 0x000ee80000300800 */
[----:B------:R-:W3:Y:S01]  /*6ab80*/  LDL.LU R55, [R1+0x88c] ;  /* 0x00088c0001377983 */ /* 0x000ee20000300800 */
[----:B------:R-:W-:-:S03]  /*6ab90*/  IMAD R8, R38, 0x100, R37 ;  /* 0x0000010026087824 */ /* 0x000fc600078e0225 */
        /* <DEDUP_REMOVED lines=20> */
[----:B------:R-:W3:Y:S04]  /*6ace0*/  LDL.LU R40, [R1+0x7e0] ;  /* 0x0007e00001287983 */ /* 0x000ee80000300800 */
[----:B------:R-:W3:Y:S04]  /*6acf0*/  LDL.LU R41, [R1+0x7e4] ;  /* 0x0007e40001297983 */ /* 0x000ee80000300800 */
[----:B------:R-:W4:Y:S04]  /*6ad00*/  LDL.LU R42, [R1+0x7e8] ;  /* 0x0007e800012a7983 */ /* 0x000f280000300800 */
[----:B------:R-:W4:Y:S04]  /*6ad10*/  LDL.LU R43, [R1+0x7ec] ;  /* 0x0007ec00012b7983 */ /* 0x000f280000300800 */
[----:B----4-:R-:W-:Y:S04]  /*6ad20*/  STL.64 [R1+0x5188], R42 ;  /* 0x0051882a01007387 */ /* 0x010fe80000100a00 */
[----:B---3--:R-:W-:Y:S04]  /*6ad30*/  STL.64 [R1+0x5180], R40 ;  /* 0x0051802801007387 */ /* 0x008fe80000100a00 */
[----:B0-----:R-:W3:Y:S04]  /*6ad40*/  LDL.LU R36, [R1+0x780] ;  /* 0x0007800001247983 */ /* 0x001ee80000300800 */
[----:B------:R-:W3:Y:S04]  /*6ad50*/  LDL.LU R37, [R1+0x784] ;  /* 0x0007840001257983 */ /* 0x000ee80000300800 */
[----:B------:R-:W4:Y:S04]  /*6ad60*/  LDL.LU R38, [R1+0x788] ;  /* 0x0007880001267983 */ /* 0x000f280000300800 */
[----:B------:R-:W4:Y:S04]  /*6ad70*/  LDL.LU R39, [R1+0x78c] ;  /* 0x00078c0001277983 */ /* 0x000f280000300800 */
[----:B----4-:R-:W-:Y:S04]  /*6ad80*/  STL.64 [R1+0x51a8], R38 ;  /* 0x0051a82601007387 */ /* 0x010fe80000100a00 */
[----:B---3--:R0:W-:Y:S04]  /*6ad90*/  STL.64 [R1+0x51a0], R36 ;  /* 0x0051a02401007387 */ /* 0x0081e80000100a00 */
[----:B-1----:R-:W3:Y:S04]  /*6ada0*/  LDL.LU R28, [R1+0x750] ;  /* 0x00075000011c7983 */ /* 0x002ee80000300800 */
[----:B------:R-:W3:Y:S04]  /*6adb0*/  LDL.LU R29, [R1+0x754] ;  /* 0x00075400011d7983 */ /* 0x000ee80000300800 */
[----:B------:R-:W3:Y:S04]  /*6adc0*/  LDL.LU R30, [R1+0x758] ;  /* 0x00075800011e7983 */ /* 0x000ee80000300800 */
[----:B------:R-:W3:Y:S04]  /*6add0*/  LDL.LU R31, [R1+0x75c] ;  /* 0x00075c00011f7983 */ /* 0x000ee80000300800 */
[----:B------:R-:W4:Y:S04]  /*6ade0*/  LDL.LU R16, [R1+0x730] ;  /* 0x0007300001107983 */ /* 0x000f280000300800 */
[----:B------:R-:W4:Y:S04]  /*6adf0*/  LDL.LU R17, [R1+0x734] ;  /* 0x0007340001117983 */ /* 0x000f280000300800 */
[----:B------:R-:W4:Y:S04]  /*6ae00*/  LDL.LU R18, [R1+0x738] ;  /* 0x0007380001127983 */ /* 0x000f280000300800 */
[----:B------:R-:W4:Y:S04]  /*6ae10*/  LDL.LU R19, [R1+0x73c] ;  /* 0x00073c0001137983 */ /* 0x000f280000300800 */
[----:B--2---:R-:W2:Y:S04]  /*6ae20*/  LDL.LU R48, [R1+0x720] ;  /* 0x0007200001307983 */ /* 0x004ea80000300800 */
[----:B------:R-:W2:Y:S04]  /*6ae30*/  LDL.LU R49, [R1+0x724] ;  /* 0x0007240001317983 */ /* 0x000ea80000300800 */
[----:B------:R-:W2:Y:S04]  /*6ae40*/  LDL.LU R50, [R1+0x728] ;  /* 0x0007280001327983 */ /* 0x000ea80000300800 */
[----:B------:R-:W2:Y:S04]  /*6ae50*/  LDL.LU R51, [R1+0x72c] ;  /* 0x00072c0001337983 */ /* 0x000ea80000300800 */
[----:B0-----:R-:W3:Y:S04]  /*6ae60*/  LDL.LU R36, [R1+0x6e0] ;  /* 0x0006e00001247983 */ /* 0x001ee80000300800 */
[----:B------:R-:W3:Y:S04]  /*6ae70*/  LDL.LU R37, [R1+0x6e4] ;  /* 0x0006e40001257983 */ /* 0x000ee80000300800 */
[----:B------:R-:W3:Y:S04]  /*6ae80*/  LDL.LU R38, [R1+0x6e8] ;  /* 0x0006e80001267983 */ /* 0x000ee80000300800 */
[----:B------:R-:W3:Y:S04]  /*6ae90*/  LDL.LU R39, [R1+0x6ec] ;  /* 0x0006ec0001277983 */ /* 0x000ee80000300800 */
[----:B------:R-:W4:Y:S04]  /*6aea0*/  LDL.LU R12, [R1+0x6b0] ;  /* 0x0006b000010c7983 */ /* 0x000f280000300800 */
        /* <DEDUP_REMOVED lines=31> */
[----:B----4-:R-:W-:-:S15]  /*6b0a0*/  HMMA.16816.F32 R12, R20, R32, R12 ;  /* 0x00000020140c723c */ /* 0x010fde000000180c */
[----:B------:R-:W-:-:S08]  /*6b0b0*/  NOP ;  /* 0x0000000000007918 */ /* 0x000fd00000000000 */
[----:B------:R-:W-:Y:S04]  /*6b0c0*/  STL.64 [R1+0x3c0], R12 ;  /* 0x0003c00c01007387 */ /* 0x000fe80000100a00 */
[----:B------:R0:W-:Y:S04]  /*6b0d0*/  STL.64 [R1+0x3c8], R14 ;  /* 0x0003c80e01007387 */ /* 0x0001e80000100a00 */
[----:B0-----:R-:W3:Y:S04]  /*6b0e0*/  LDL.LU.64 R14, [R1+0x51b8] ;  /* 0x0051b800010e7983 */ /* 0x001ee80000300a00 */
[----:B------:R-:W4:Y:S01]  /*6b0f0*/  LDL.LU.64 R12, [R1+0x51b0] ;  /* 0x0051b000010c7983 */ /* 0x000f220000300a00 */
[C---:B---3--:R-:W-:Y:S06]  /*6b100*/  HMMA.16816.F32 R36, R20.reuse, R14, R36 ;  /* 0x0000000e1424723c */ /* 0x048fec0000001824 */
[----:B--2---:R-:W-:-:S15]  /*6b110*/  HMMA.16816.F32 R20, R20, R2, R4 ;  /* 0x000000021414723c */ /* 0x004fde0000001804 */
[----:B------:R-:W-:-:S02]  /*6b120*/  NOP ;  /* 0x0000000000007918 */ /* 0x000fc40000000000 */
[----:B------:R-:W-:Y:S04]  /*6b130*/  STL.64 [R1+0x3b0], R36 ;  /* 0x0003b02401007387 */ /* 0x000fe80000100a00 */
[----:B------:R0:W-:Y:S04]  /*6b140*/  STL.64 [R1+0x3b8], R38 ;  /* 0x0003b82601007387 */ /* 0x0001e80000100a00 */
[----:B0-----:R-:W2:Y:S04]  /*6b150*/  LDL.LU.64 R38, [R1+0x51a8] ;  /* 0x0051a80001267983 */ /* 0x001ea80000300a00 */
[----:B------:R-:W2:Y:S04]  /*6b160*/  LDL.LU.64 R36, [R1+0x51a0] ;  /* 0x0051a00001247983 */ /* 0x000ea80000300a00 */
[----:B------:R-:W3:Y:S04]  /*6b170*/  LDL.LU.64 R6, [R1+0x5198] ;  /* 0x0051980001067983 */ /* 0x000ee80000300a00 */
[----:B------:R-:W2:Y:S01]  /*6b180*/  LDL.LU.64 R4, [R1+0x5190] ;  /* 0x0051900001047983 */ /* 0x000ea20000300a00 */
[----:B------:R-:W-:-:S02]  /*6b190*/  F2FP.F16.E5M2.UNPACK_B R8, R8 ;  /* 0x00000008ff08723e */ /* 0x000fc400020004ff */
[----:B------:R-:W-:Y:S02]  /*6b1a0*/  F2FP.F16.E5M2.UNPACK_B R9, R9 ;  /* 0x00000009ff09723e */ /* 0x000fe400020004ff */
[----:B------:R-:W-:Y:S02]  /*6b1b0*/  F2FP.F16.E5M2.UNPACK_B R10, R10 ;  /* 0x0000000aff0a723e */ /* 0x000fe400020004ff */
[----:B------:R-:W-:-:S07]  /*6b1c0*/  F2FP.F16.E5M2.UNPACK_B R11, R11 ;  /* 0x0000000bff0b723e */ /* 0x000fce00020004ff */
[C---:B----4-:R-:W-:Y:S01]  /*6b1d0*/  HMMA.16816.F32 R16, R8.reuse, R12, R16 ;  /* 0x0000000c0810723c */ /* 0x050fe20000001810 */
[----:B------:R0:W-:Y:S04]  /*6b1e0*/  STL.64 [R1+0x260], R20 ;  /* 0x0002601401007387 */ /* 0x0001e80000100a00 */
[----:B------:R1:W-:Y:S04]  /*6b1f0*/  STL.64 [R1+0x268], R22 ;  /* 0x0002681601007387 */ /* 0x0003e80000100a00 */
[----:B0-----:R-:W4:Y:S04]  /*6b200*/  LDL.LU R20, [R1+0xf94] ;  /* 0x000f940001147983 */ /* 0x001f280000300800 */
[----:B------:R-:W4:Y:S04]  /*6b210*/  LDL.LU R21, [R1+0xfa0] ;  /* 0x000fa00001157983 */ /* 0x000f280000300800 */
[----:B-1----:R-:W4:Y:S04]  /*6b220*/  LDL.LU R22, [R1+0xf9c] ;  /* 0x000f9c0001167983 */ /* 0x002f280000300800 */
[----:B------:R-:W4:Y:S01]  /*6b230*/  LDL.LU R23, [R1+0xfa8] ;  /* 0x000fa80001177983 */ /* 0x000f220000300800 */
        /* <DEDUP_REMOVED lines=13> */
[----:B0-----:R-:W2:Y:S04]  /*6b310*/  LDL.LU.64 R18, [R1+0x5168] ;  /* 0x0051680001127983 */ /* 0x001ea80000300a00 */
[----:B------:R-:W3:Y:S01]  /*6b320*/  LDL.LU.64 R16, [R1+0x5160] ;  /* 0x0051600001107983 */ /* 0x000ee20000300a00 */
[----:B----4-:R-:W-:Y:S01]  /*6b330*/  IMAD R20, R20, 0x100, R61 ;  /* 0x0000010014147824 */ /* 0x010fe200078e023d */
[----:B------:R-:W-:Y:S01]  /*6b340*/  HMMA.16816.F32 R52, R8, R32, R52 ;  /* 0x000000200834723c */ /* 0x000fe20000001834 */
[----:B------:R-:W-:-:S02]  /*6b350*/  IMAD R21, R22, 0x100, R21 ;  /* 0x0000010016157824 */ /* 0x000fc400078e0215 */
[----:B------:R-:W-:Y:S02]  /*6b360*/  IMAD R22, R0, 0x100, R23 ;  /* 0x0000010000167824 */ /* 0x000fe400078e0217 */
[----:B------:R-:W-:Y:S01]  /*6b370*/  IMAD R23, R34, 0x100, R35 ;  /* 0x0000010022177824 */ /* 0x000fe200078e0223 */
[C---:B--2---:R-:W-:Y:S06]  /*6b380*/  HMMA.16816.F32 R28, R8.reuse, R18, R28 ;  /* 0x00000012081c723c */ /* 0x044fec000000181c */
[----:B---3--:R-:W-:-:S15]  /*6b390*/  HMMA.16816.F32 R36, R8, R16, R36 ;  /* 0x000000100824723c */ /* 0x008fde0000001824 */
        /* <DEDUP_REMOVED lines=13> */
[----:B------:R-:W3:Y:S01]  /*6b470*/  LDL.LU.64 R52, [R1+0x5128] ;  /* 0x0051280001347983 */ /* 0x000ee20000300a00 */
[----:B------:R-:W-:Y:S01]  /*6b480*/  HMMA.16816.F32 R40, R8, R14, R40 ;  /* 0x0000000e0828723c */ /* 0x000fe20000001828 */
[----:B------:R-:W-:-:S02]  /*6b490*/  F2FP.F16.E5M2.UNPACK_B R20, R20 ;  /* 0x00000014ff14723e */ /* 0x000fc400020004ff */
[----:B------:R-:W-:Y:S02]  /*6b4a0*/  F2FP.F16.E5M2.UNPACK_B R21, R21 ;  /* 0x00000015ff15723e */ /* 0x000fe400020004ff */
[----:B------:R-:W-:Y:S02]  /*6b4b0*/  F2FP.F16.E5M2.UNPACK_B R22, R22 ;  /* 0x00000016ff16723e */ /* 0x000fe400020004ff */
[----:B------:R-:W-:Y:S01]  /*6b4c0*/  F2FP.F16.E5M2.UNPACK_B R23, R23 ;  /* 0x00000017ff17723e */ /* 0x000fe200020004ff */
[----:B------:R-:W-:-:S15]  /*6b4d0*/  HMMA.16816.F32 R44, R8, R2, R44 ;  /* 0x00000002082c723c */ /* 0x000fde000000182c */
[----:B------:R-:W-:Y:S04]  /*6b4e0*/  STL.64 [R1+0x390], R40 ;  /* 0x0003902801007387 */ /* 0x000fe80000100a00 */
[----:B------:R0:W-:Y:S02]  /*6b4f0*/  STL.64 [R1+0x398], R42 ;  /* 0x0003982a01007387 */ /* 0x0001e40000100a00 */
[----:B0-----:R-:W-:Y:S02]  /*6b500*/  HMMA.16816.F32 R40, R20, R4, R48 ;  /* 0x000000041428723c */ /* 0x001fe40000001830 */
[----:B------:R-:W-:Y:S04]  /*6b510*/  STL.64 [R1+0x200], R44 ;  /* 0x0002002c01007387 */ /* 0x000fe80000100a00 */
[----:B------:R-:W-:Y:S04]  /*6b520*/  STL.64 [R1+0x208], R46 ;  /* 0x0002082e01007387 */ /* 0x000fe80000100a00 */
[----:B------:R-:W-:-:S13]  /*6b530*/  STL.64 [R1+0x5100], R6 ;  /* 0x0051000601007387 */ /* 0x000fda0000100a00 */
[----:B------:R-:W-:Y:S04]  /*6b540*/  STL.64 [R1+0x1f0], R40 ;  /* 0x0001f02801007387 */ /* 0x000fe80000100a00 */
[----:B------:R-:W-:Y:S04]  /*6b550*/  STL.64 [R1+0x1f8], R42 ;  /* 0x0001f82a01007387 */ /* 0x000fe80000100a00 */
[----:B------:R0:W-:Y:S01]  /*6b560*/  STL.64 [R1+0x50f8], R4 ;  /* 0x0050f80401007387 */ /* 0x0001e20000100a00 */
[C---:B--2---:R-:W-:Y:S06]  /*6b570*/  HMMA.16816.F32 R8, R20.reuse, R6, R28 ;  /* 0x000000061408723c */ /* 0x044fec000000181c */
[----:B0-----:R-:W-:-:S15]  /*6b580*/  HMMA.16816.F32 R4, R20, R12, R24 ;  /* 0x0000000c1404723c */ /* 0x001fde0000001818 */
[----:B------:R-:W-:-:S02]  /*6b590*/  NOP ;  /* 0x0000000000007918 */ /* 0x000fc40000000000 */
[----:B------:R-:W-:Y:S04]  /*6b5a0*/  STL.64 [R1+0x1e0], R8 ;  /* 0x0001e00801007387 */ /* 0x000fe80000100a00 */
[----:B------:R-:W-:Y:S04]  /*6b5b0*/  STL.64 [R1+0x1e8], R10 ;  /* 0x0001e80a01007387 */ /* 0x000fe80000100a00 */
[----:B------:R-:W-:Y:S04]  /*6b5c0*/  STL.64 [R1+0x5120], R14 ;  /* 0x0051200e01007387 */ /* 0x000fe80000100a00 */
[----:B------:R-:W-:Y:S04]  /*6b5d0*/  STL.64 [R1+0x5118], R12 ;  /* 0x0051180c01007387 */ /* 0x000fe80000100a00 */
[----:B------:R-:W-:Y:S04]  /*6b5e0*/  STL.64 [R1+0x1d0], R4 ;  /* 0x0001d00401007387 */ /* 0x000fe80000100a00 */
[----:B------:R4:W-:Y:S02]  /*6b5f0*/  STL.64 [R1+0x1d8], R6 ;  /* 0x0001d80601007387 */ /* 0x0009e40000100a00 */
[----:B----4-:R-:W-:-:S15]  /*6b600*/  HMMA.16816.F32 R4, R20, R18, R36 ;  /* 0x000000121404723c */ /* 0x010fde0000001824 */
[----:B------:R-:W-:-:S08]  /*6b610*/  NOP ;  /* 0x0000000000007918 */ /* 0x000fd00000000000 */
[----:B------:R-:W-:Y:S04]  /*6b620*/  STL.64 [R1+0x1c0], R4 ;  /* 0x0001c00401007387 */ /* 0x000fe80000100a00 */
[----:B------:R3:W-:Y:S02]  /*6b630*/  STL.64 [R1+0x1c8], R6 ;  /* 0x0001c80601007387 */ /* 0x0007e40000100a00 */
[----:B---3--:R-:W-:Y:S02]  /*6b640*/  HMMA.16816.F32 R4, R20, R16, R52 ;  /* 0x000000101404723c */ /* 0x008fe40000001834 */
[----:B------:R-:W-:Y:S04]  /*6b650*/  STL.64 [R1+0x50d0], R18 ;  /* 0x0050d01201007387 */ /* 0x000fe80000100a00 */
[----:B------:R0:W-:-:S15]  /*6b660*/  STL.64 [R1+0x50c8], R16 ;  /* 0x0050c81001007387 */ /* 0x0001de0000100a00 */
[----:B------:R-:W-:-:S02]  /*6b670*/  NOP ;  /* 0x0000000000007918 */ /* 0x000fc40000000000 */
        /* <DEDUP_REMOVED lines=65> */
[----:B------:R-:W2:Y:S01]  /*6ba90*/  LDL.LU R56, [R1+0xa20] ;  /* 0x000a200001387983 */ /* 0x000ea20000300800 */
[----:B------:R-:W-:-:S03]  /*6baa0*/  IMAD R9, R59, 0x100, R58 ;  /* 0x000001003b097824 */ /* 0x000fc600078e023a */
        /* <DEDUP_REMOVED lines=10> */
[----:B------:R-:W-:-:S15]  /*6bb50*/  HMMA.16816.F32 R20, R20, R2, R4 ;  /* 0x000000021414723c */ /* 0x000fde0000001804 */
[----:B------:R-:W-:-:S02]  /*6bb60*/  NOP ;  /* 0x0000000000007918 */ /* 0x000fc40000000000 */
[----:B------:R-:W-:Y:S04]  /*6bb70*/  STL.64 [R1+0x370], R16 ;  /* 0x0003701001007387 */ /* 0x000fe80000100a00 */
[----:B------:R0:W-:Y:S04]  /*6bb80*/  STL.64 [R1+0x378], R18 ;  /* 0x0003781201007387 */ /* 0x0001e80000100a00 */
[----:B0-----:R-:W4:Y:S04]  /*6bb90*/  LDL.LU.64 R18, [R1+0x5110] ;  /* 0x0051100001127983 */ /* 0x001f280000300a00 */
[----:B------:R-:W4:Y:S04]  /*6bba0*/  LDL.LU.64 R16, [R1+0x5108] ;  /* 0x0051080001107983 */ /* 0x000f280000300a00 */
[----:B------:R-:W3:Y:S04]  /*6bbb0*/  LDL.LU.64 R6, [R1+0x5100] ;  /* 0x0051000001067983 */ /* 0x000ee80000300a00 */
[----:B------:R-:W4:Y:S01]  /*6bbc0*/  LDL.LU.64 R4, [R1+0x50f8] ;  /* 0x0050f80001047983 */ /* 0x000f220000300a00 */
[----:B------:R-:W-:-:S02]  /*6bbd0*/  IMAD R10, R40, 0x100, R11 ;  /* 0x00000100280a7824 */ /* 0x000fc400078e020b */
[----:B--2---:R-:W-:Y:S01]  /*6bbe0*/  IMAD R11, R42, 0x100, R41 ;  /* 0x000001002a0b7824 */ /* 0x004fe200078e0229 */
[----:B------:R-:W-:Y:S02]  /*6bbf0*/  F2FP.F16.E5M2.UNPACK_B R8, R8 ;  /* 0x00000008ff08723e */ /* 0x000fe400020004ff */
[----:B------:R-:W-:Y:S02]  /*6bc00*/  F2FP.F16.E5M2.UNPACK_B R9, R9 ;  /* 0x00000009ff09723e */ /* 0x000fe400020004ff */
[----:B------:R-:W-:Y:S02]  /*6bc10*/  F2FP.F16.E5M2.UNPACK_B R10, R10 ;  /* 0x0000000aff0a723e */ /* 0x000fe400020004ff */
[----:B------:R-:W-:Y:S01]  /*6bc20*/  F2FP.F16.E5M2.UNPACK_B R11, R11 ;  /* 0x0000000bff0b723e */ /* 0x000fe200020004ff */
[----:B------:R0:W-:Y:S04]  /*6bc30*/  STL.64 [R1+0x1a0], R20 ;  /* 0x0001a01401007387 */ /* 0x0001e80000100a00 */
[----:B------:R1:W-:Y:S04]  /*6bc40*/  STL.64 [R1+0x1a8], R22 ;  /* 0x0001a81601007387 */ /* 0x0003e80000100a00 */
[----:B0-----:R-:W2:Y:S04]  /*6bc50*/  LDL.LU R20, [R1+0x950] ;  /* 0x0009500001147983 */ /* 0x001ea80000300800 */
[----:B------:R-:W2:Y:S04]  /*6bc60*/  LDL.LU R21, [R1+0x954] ;  /* 0x0009540001157983 */ /* 0x000ea80000300800 */
[----:B-1----:R-:W2:Y:S04]  /*6bc70*/  LDL.LU R22, [R1+0x958] ;  /* 0x0009580001167983 */ /* 0x002ea80000300800 */
[----:B------:R-:W2:Y:S01]  /*6bc80*/  LDL.LU R23, [R1+0x95c] ;  /* 0x00095c0001177983 */ /* 0x000ea20000300800 */
[C---:B----4-:R-:W-:Y:S06]  /*6bc90*/  HMMA.16816.F32 R24, R8.reuse, R4, R24 ;  /* 0x000000040818723c */ /* 0x050fec0000001818 */
[C---:B---3--:R-:W-:Y:S06]  /*6bca0*/  HMMA.16816.F32 R36, R8.reuse, R6, R36 ;  /* 0x000000060824723c */ /* 0x048fec0000001824 */
[----:B------:R-:W-:Y:S11]  /*6bcb0*/  HMMA.16816.F32 R16, R8, R12, R16 ;  /* 0x0000000c0810723c */ /* 0x000ff60000001810 */
        /* <DEDUP_REMOVED lines=12> */
[----:B------:R-:W-:-:S02]  /*6bd80*/  IMAD R52, R52, 0x100, R43 ;  /* 0x0000010034347824 */ /* 0x000fc400078e022b */
[----:B------:R-:W-:Y:S02]  /*6bd90*/  IMAD R53, R53, 0x100, R0 ;  /* 0x0000010035357824 */ /* 0x000fe400078e0200 */
[----:B------:R-:W-:Y:S02]  /*6bda0*/  IMAD R54, R54, 0x100, R35 ;  /* 0x0000010036367824 */ /* 0x000fe400078e0223 */
[----:B------:R-:W-:Y:S01]  /*6bdb0*/  IMAD R55, R55, 0x100, R34 ;  /* 0x0000010037377824 */ /* 0x000fe200078e0222 */
[----:B------:R-:W-:Y:S02]  /*6bdc0*/  F2FP.F16.E5M2.UNPACK_B R52, R52 ;  /* 0x00000034ff34723e */ /* 0x000fe400020004ff */
[----:B------:R-:W-:Y:S02]  /*6bdd0*/  F2FP.F16.E5M2.UNPACK_B R53, R53 ;  /* 0x00000035ff35723e */ /* 0x000fe400020004ff */
[----:B------:R-:W-:Y:S02]  /*6bde0*/  F2FP.F16.E5M2.UNPACK_B R54, R54 ;  /* 0x00000036ff36723e */ /* 0x000fe400020004ff */
[----:B------:R-:W-:Y:S01]  /*6bdf0*/  F2FP.F16.E5M2.UNPACK_B R55, R55 ;  /* 0x00000037ff37723e */ /* 0x000fe200020004ff */
[C---:B------:R-:W-:Y:S06]  /*6be00*/  HMMA.16816.F32 R40, R8.reuse, R14, R48 ;  /* 0x0000000e0828723c */ /* 0x040fec0000001830 */
[----:B--2---:R-:W-:-:S15]  /*6be10*/  HMMA.16816.F32 R20, R8, R18, R20 ;  /* 0x000000120814723c */ /* 0x004fde0000001814 */
[----:B------:R-:W-:-:S08]  /*6be20*/  NOP ;  /* 0x0000000000007918 */ /* 0x000fd00000000000 */
[----:B------:R-:W-:Y:S04]  /*6be30*/  STL.64 [R1+0x160], R20 ;  /* 0x0001601401007387 */ /* 0x000fe80000100a00 */
[----:B------:R3:W-:Y:S02]  /*6be40*/  STL.64 [R1+0x168], R22 ;  /* 0x0001681601007387 */ /* 0x0007e40000100a00 */
[----:B---3--:R-:W-:-:S15]  /*6be50*/  HMMA.16816.F32 R20, R8, R16, R24 ;  /* 0x000000100814723c */ /* 0x008fde0000001818 */
[----:B------:R-:W-:-:S08]  /*6be60*/  NOP ;  /* 0x0000000000007918 */ /* 0x000fd00000000000 */
[----:B------:R-:W-:Y:S04]  /*6be70*/  STL.64 [R1+0x150], R20 ;  /* 0x0001501401007387 */ /* 0x000fe80000100a00 */
[----:B------:R0:W-:Y:S04]  /*6be80*/  STL.64 [R1+0x158], R22 ;  /* 0x0001581601007387 */ /* 0x0001e80000100a00 */
[----:B------:R-:W2:Y:S04]  /*6be90*/  LDL.LU R24, [R1+0xa10] ;  /* 0x000a100001187983 */ /* 0x000ea80000300800 */
[----:B------:R-:W2:Y:S04]  /*6bea0*/  LDL.LU R25, [R1+0xa14] ;  /* 0x000a140001197983 */ /* 0x000ea80000300800 */
[----:B------:R-:W2:Y:S04]  /*6beb0*/  LDL.LU R26, [R1+0xa18] ;  /* 0x000a1800011a7983 */ /* 0x000ea80000300800 */
[----:B------:R-:W2:Y:S01]  /*6bec0*/  LDL.LU R27, [R1+0xa1c] ;  /* 0x000a1c00011b7983 */ /* 0x000ea20000300800 */
[----:B0-----:R-:W-:-:S15]  /*6bed0*/  HMMA.16816.F32 R20, R8, R32, R44 ;  /* 0x000000200814723c */ /* 0x001fde000000182c */
[----:B------:R-:W-:-:S08]  /*6bee0*/  NOP ;  /* 0x0000000000007918 */ /* 0x000fd00000000000 */
[----:B------:R-:W-:Y:S04]  /*6bef0*/  STL.64 [R1+0x360], R20 ;  /* 0x0003601401007387 */ /* 0x000fe80000100a00 */
[----:B------:R0:W-:Y:S02]  /*6bf00*/  STL.64 [R1+0x368], R22 ;  /* 0x0003681601007387 */ /* 0x0001e40000100a00 */
[----:B0-----:R-:W-:Y:S06]  /*6bf10*/  HMMA.16816.F32 R20, R8, R2, R28 ;  /* 0x000000020814723c */ /* 0x001fec000000181c */
[C---:B----4-:R-:W-:Y:S06]  /*6bf20*/  HMMA.16816.F32 R8, R52.reuse, R4, R36 ;  /* 0x000000043408723c */ /* 0x050fec0000001824 */
[----:B------:R-:W-:Y:S01]  /*6bf30*/  HMMA.16816.F32 R4, R52, R6, R56 ;  /* 0x000000063404723c */ /* 0x000fe20000001838 */
[----:B------:R-:W-:Y:S04]  /*6bf40*/  STL.64 [R1+0x350], R40 ;  /* 0x0003502801007387 */ /* 0x000fe80000100a00 */
[----:B------:R-:W-:Y:S06]  /*6bf50*/  STL.64 [R1+0x358], R42 ;  /* 0x0003582a01007387 */ /* 0x000fec0000100a00 */
[----:B------:R0:W-:Y:S04]  /*6bf60*/  STL.64 [R1+0x140], R20 ;  /* 0x0001401401007387 */ /* 0x0001e80000100a00 */
[----:B------:R1:W-:Y:S04]  /*6bf70*/  STL.64 [R1+0x148], R22 ;  /* 0x0001481601007387 */ /* 0x0003e80000100a00 */
[----:B------:R-:W3:Y:S04]  /*6bf80*/  LDL.LU R44, [R1+0x9e0] ;  /* 0x0009e000012c7983 */ /* 0x000ee80000300800 */
[----:B------:R-:W-:Y:S04]  /*6bf90*/  STL.64 [R1+0xa0], R8 ;  /* 0x0000a00801007387 */ /* 0x000fe80000100a00 */
[----:B------:R-:W-:Y:S04]  /*6bfa0*/  STL.64 [R1+0xa8], R10 ;  /* 0x0000a80a01007387 */ /* 0x000fe80000100a00 */
[----:B------:R-:W-:Y:S04]  /*6bfb0*/  STL.64 [R1+0x80], R4 ;  /* 0x0000800401007387 */ /* 0x000fe80000100a00 */
[----:B------:R2:W-:Y:S04]  /*6bfc0*/  STL.64 [R1+0x88], R6 ;  /* 0x0000880601007387 */ /* 0x0005e80000100a00 */
[----:B------:R-:W3:Y:S04]  /*6bfd0*/  LDL.LU R45, [R1+0x9e4] ;  /* 0x0009e400012d7983 */ /* 0x000ee80000300800 */
[----:B------:R-:W3:Y:S04]  /*6bfe0*/  LDL.LU R46, [R1+0x9e8] ;  /* 0x0009e800012e7983 */ /* 0x000ee80000300800 */
[----:B------:R-:W3:Y:S04]  /*6bff0*/  LDL.LU R47, [R1+0x9ec] ;  /* 0x0009ec00012f7983 */ /* 0x000ee80000300800 */
[----:B0-----:R-:W4:Y:S04]  /*6c000*/  LDL.LU R20, [R1+0xa00] ;  /* 0x000a000001147983 */ /* 0x001f280000300800 */
[----:B------:R-:W4:Y:S04]  /*6c010*/  LDL.LU R21, [R1+0xa04] ;  /* 0x000a040001157983 */ /* 0x000f280000300800 */
[----:B-1----:R-:W4:Y:S04]  /*6c020*/  LDL.LU R22, [R1+0xa08] ;  /* 0x000a080001167983 */ /* 0x002f280000300800 */
[----:B------:R-:W4:Y:S04]  /*6c030*/  LDL.LU R23, [R1+0xa0c] ;  /* 0x000a0c0001177983 */ /* 0x000f280000300800 */
        /* <DEDUP_REMOVED lines=14> */
[----:B------:R-:W-:-:S02]  /*6c120*/  IMAD.MOV.U32 R59, RZ, RZ, R60 ;  /* 0x000000ffff3b7224 */ /* 0x000fc400078e003c */
[----:B------:R-:W-:Y:S01]  /*6c130*/  IMAD.MOV.U32 R58, RZ, RZ, R61 ;  /* 0x000000ffff3a7224 */ /* 0x000fe200078e003d */
[----:B--2---:R-:W-:-:S15]  /*6c140*/  HMMA.16816.F32 R4, R52, R12, R24 ;  /* 0x0000000c3404723c */ /* 0x004fde0000001818 */
[----:B------:R-:W-:-:S08]  /*6c150*/  NOP ;  /* 0x0000000000007918 */ /* 0x000fd00000000000 */
[----:B------:R3:W-:Y:S04]  /*6c160*/  STL.64 [R1+0x40], R4 ;  /* 0x0000400401007387 */ /* 0x0007e80000100a00 */
[----:B------:R-:W2:Y:S04]  /*6c170*/  LDL R0, [R1+0xc38] ;  /* 0x000c380001007983 */ /* 0x000ea80000100800 */
[----:B------:R-:W2:Y:S04]  /*6c180*/  LDL.LU R28, [R1+0xa70] ;  /* 0x000a7000011c7983 */ /* 0x000ea80000300800 */
[----:B------:R-:W2:Y:S04]  /*6c190*/  LDL.LU R29, [R1+0xa74] ;  /* 0x000a7400011d7983 */ /* 0x000ea80000300800 */
[----:B------:R-:W2:Y:S04]  /*6c1a0*/  LDL.LU R30, [R1+0xa78] ;  /* 0x000a7800011e7983 */ /* 0x000ea80000300800 */
[----:B------:R-:W2:Y:S01]  /*6c1b0*/  LDL.LU R31, [R1+0xa7c] ;  /* 0x000a7c00011f7983 */ /* 0x000ea20000300800 */
[----:B------:R-:W-:-:S03]  /*6c1c0*/  IMAD.MOV.U32 R60, RZ, RZ, R7 ;  /* 0x000000ffff3c7224 */ /* 0x000fc600078e0007 */
[----:B------:R-:W2:Y:S01]  /*6c1d0*/  LDL.LU R24, [R1+0xa90] ;  /* 0x000a900001187983 */ /* 0x000ea20000300800 */
[----:B------:R-:W-:-:S03]  /*6c1e0*/  IMAD.MOV.U32 R61, RZ, RZ, R6 ;  /* 0x000000ffff3d7224 */ /* 0x000fc600078e0006 */
[----:B------:R-:W2:Y:S04]  /*6c1f0*/  LDL.LU R25, [R1+0xa94] ;  /* 0x000a940001197983 */ /* 0x000ea80000300800 */
[----:B------:R-:W2:Y:S04]  /*6c200*/  LDL.LU R26, [R1+0xa98] ;  /* 0x000a9800011a7983 */ /* 0x000ea80000300800 */
[----:B------:R-:W2:Y:S04]  /*6c210*/  LDL.LU R27, [R1+0xa9c] ;  /* 0x000a9c00011b7983 */ /* 0x000ea80000300800 */
[----:B------:R-:W2:Y:S04]  /*6c220*/  LDL R35, [R1+0xc28] ;  /* 0x000c280001237983 */ /* 0x000ea80000100800 */
[----:B------:R-:W2:Y:S04]  /*6c230*/  LDL R34, [R1+0xc2c] ;  /* 0x000c2c0001227983 */ /* 0x000ea80000100800 */
[----:B------:R0:W-:Y:S04]  /*6c240*/  STL [R1+0x4cf4], R60 ;  /* 0x004cf43c01007387 */ /* 0x0001e80000100800 */
[----:B------:R1:W-:Y:S01]  /*6c250*/  STL [R1+0x4cf0], R61 ;  /* 0x004cf03d01007387 */ /* 0x0003e20000100800 */
[C---:B----4-:R-:W-:Y:S03]  /*6c260*/  HMMA.16816.F32 R8, R52.reuse, R18, R20 ;  /* 0x000000123408723c */ /* 0x050fe60000001814 */
[----:B------:R-:W4:Y:S03]  /*6c270*/  LDL.LU R18, [R1+0xc3c] ;  /* 0x000c3c0001127983 */ /* 0x000f260000300800 */
[C---:B---3--:R-:W-:Y:S06]  /*6c280*/  HMMA.16816.F32 R4, R52.reuse, R16, R40 ;  /* 0x000000103404723c */ /* 0x048fec0000001828 */
[----:B------:R-:W-:Y:S11]  /*6c290*/  HMMA.16816.F32 R56, R52, R14, R56 ;  /* 0x0000000e3438723c */ /* 0x000ff60000001838 */
[----:B------:R-:W-:Y:S04]  /*6c2a0*/  STL.64 [R1+0x20], R8 ;  /* 0x0000200801007387 */ /* 0x000fe80000100a00 */
[----:B------:R-:W-:Y:S03]  /*6c2b0*/  STL.64 [R1+0x28], R10 ;  /* 0x0000280a01007387 */ /* 0x000fe60000100a00 */
[----:B0-----:R-:W-:-:S02]  /*6c2c0*/  IMAD.MOV.U32 R60, RZ, RZ, R5 ;  /* 0x000000ffff3c7224 */ /* 0x001fc400078e0005 */
[----:B-1----:R-:W-:Y:S01]  /*6c2d0*/  IMAD.MOV.U32 R61, RZ, RZ, R6 ;  /* 0x000000ffff3d7224 */ /* 0x002fe200078e0006 */
[----:B------:R0:W-:Y:S01]  /*6c2e0*/  STL [R1+0x10], R4 ;  /* 0x0000100401007387 */ /* 0x0001e20000100800 */
[----:B------:R-:W-:Y:S02]  /*6c2f0*/  IMAD.MOV.U32 R19, RZ, RZ, R7 ;  /* 0x000000ffff137224 */ /* 0x000fe400078e0007 */
[----:B0-----:R-:W-:Y:S03]  /*6c300*/  HMMA.16816.F32 R4, R52, R32, R44 ;  /* 0x000000203404723c */ /* 0x001fe6000000182c */
[----:B------:R-:W-:Y:S04]  /*6c310*/  STL [R1+0x4e8c], R19 ;  /* 0x004e8c1301007387 */ /* 0x000fe80000100800 */
[----:B------:R-:W-:Y:S04]  /*6c320*/  STL [R1+0x4dd0], R61 ;  /* 0x004dd03d01007387 */ /* 0x000fe80000100800 */
[----:B------:R-:W-:Y:S01]  /*6c330*/  STL [R1+0x4d38], R60 ;  /* 0x004d383c01007387 */ /* 0x000fe20000100800 */
        /* <DEDUP_REMOVED lines=8> */
[----:B------:R-:W-:Y:S04]  /*6c3c0*/  STL.64 [R1], R4 ;  /* 0x0000000401007387 */ /* 0x000fe80000100a00 */
[----:B------:R-:W-:Y:S04]  /*6c3d0*/  STL.64 [R1+0x8], R6 ;  /* 0x0000080601007387 */ /* 0x000fe80000100a00 */
[----:B------:R-:W-:Y:S04]  /*6c3e0*/  STL.64 [R1+0x4cc8], R58 ;  /* 0x004cc83a01007387 */ /* 0x000fe80000100a00 */
[----:B------:R0:W-:Y:S01]  /*6c3f0*/  STL.64 [R1+0x4cc0], R56 ;  /* 0x004cc03801007387 */ /* 0x0001e20000100a00 */
[----:B--2---:R-:W-:Y:S01]  /*6c400*/  HMMA.16816.F32 R52, R52, R2, R28 ;  /* 0x000000023434723c */ /* 0x004fe2000000181c */
[----:B------:R-:W-:-:S02]  /*6c410*/  F2FP.F16.E5M2.UNPACK_B R10, R0 ;  /* 0x00000000ff0a723e */ /* 0x000fc400020004ff */
[----:B------:R-:W-:Y:S02]  /*6c420*/  F2FP.F16.E5M2.UNPACK_B R9, R34 ;  /* 0x00000022ff09723e */ /* 0x000fe400020004ff */
[----:B------:R-:W-:Y:S01]  /*6c430*/  F2FP.F16.E5M2.UNPACK_B R8, R35 ;  /* 0x00000023ff08723e */ /* 0x000fe200020004ff */
[----:B----4-:R-:W-:-:S15]  /*6c440*/  STL [R1+0x4f10], R18 ;  /* 0x004f101201007387 */ /* 0x010fde0000100800 */
[----:B------:R-:W-:-:S02]  /*6c450*/  NOP ;  /* 0x0000000000007918 */ /* 0x000fc40000000000 */
[----:B------:R-:W-:Y:S04]  /*6c460*/  STL.64 [R1+0x4cd8], R54 ;  /* 0x004cd83601007387 */ /* 0x000fe80000100a00 */
[----:B------:R-:W-:Y:S04]  /*6c470*/  STL.64 [R1+0x4cd0], R52 ;  /* 0x004cd03401007387 */ /* 0x000fe80000100a00 */
[----:B------:R-:W2:Y:S01]  /*6c480*/  LDL.LU R48, [R1+0xbf0] ;  /* 0x000bf00001307983 */ /* 0x000ea20000300800 */
[----:B------:R-:W-:-:S03]  /*6c490*/  F2FP.F16.E5M2.UNPACK_B R11, R18 ;  /* 0x00000012ff0b723e */ /* 0x000fc600020004ff */
[----:B------:R-:W2:Y:S04]  /*6c4a0*/  LDL.LU R49, [R1+0xbf4] ;  /* 0x000bf40001317983 */ /* 0x000ea80000300800 */
[----:B------:R-:W2:Y:S04]  /*6c4b0*/  LDL.LU R50, [R1+0xbf8] ;  /* 0x000bf80001327983 */ /* 0x000ea80000300800 */
[----:B------:R-:W2:Y:S04]  /*6c4c0*/  LDL.LU R51, [R1+0xbfc] ;  /* 0x000bfc0001337983 */ /* 0x000ea80000300800 */
[----:B0-----:R-:W3:Y:S04]  /*6c4d0*/  LDL.LU R56, [R1+0xb40] ;  /* 0x000b400001387983 */ /* 0x001ee80000300800 */
[----:B------:R-:W3:Y:S04]  /*6c4e0*/  LDL.LU R57, [R1+0xb44] ;  /* 0x000b440001397983 */ /* 0x000ee80000300800 */
[----:B------:R-:W3:Y:S04]  /*6c4f0*/  LDL.LU R58, [R1+0xb48] ;  /* 0x000b4800013a7983 */ /* 0x000ee80000300800 */
[----:B------:R-:W3:Y:S01]  /*6c500*/  LDL.LU R59, [R1+0xb4c] ;  /* 0x000b4c00013b7983 */ /* 0x000ee20000300800 */
[----:B------:R-:W-:Y:S03]  /*6c510*/  HMMA.16816.F32 R20, R36, R10, R24 ;  /* 0x0000000a2414723c */ /* 0x000fe60000001818 */
[----:B------:R-:W4:Y:S04]  /*6c520*/  LDL R6, [R1+0xc08] ;  /* 0x000c080001067983 */ /* 0x000f280000100800 */
[----:B------:R-:W2:Y:S04]  /*6c530*/  LDL R7, [R1+0xc0c] ;  /* 0x000c0c0001077983 */ /* 0x000ea80000100800 */
        /* <DEDUP_REMOVED lines=8> */
[----:B------:R-:W3:Y:S04]  /*6c5c0*/  LDL R4, [R1+0xc18] ;  /* 0x000c180001047983 */ /* 0x000ee80000100800 */
[----:B------:R-:W3:Y:S04]  /*6c5d0*/  LDL R5, [R1+0xc1c] ;  /* 0x000c1c0001057983 */ /* 0x000ee80000100800 */
        /* <DEDUP_REMOVED lines=16> */
[----:B------:R-:W3:Y:S04]  /*6c6e0*/  LDL R45, [R1+0xc68] ;  /* 0x000c6800012d7983 */ /* 0x000ee80000100800 */
[----:B------:R-:W3:Y:S04]  /*6c6f0*/  LDL R46, [R1+0xc6c] ;  /* 0x000c6c00012e7983 */ /* 0x000ee80000100800 */
[----:B------:R-:W3:Y:S04]  /*6c700*/  LDL R47, [R1+0xc78] ;  /* 0x000c7800012f7983 */ /* 0x000ee80000100800 */
[----:B------:R-:W3:Y:S04]  /*6c710*/  LDL R0, [R1+0xc7c] ;  /* 0x000c7c0001007983 */ /* 0x000ee80000100800 */
[----:B------:R-:W-:Y:S04]  /*6c720*/  STL.64 [R1+0x4ce8], R22 ;  /* 0x004ce81601007387 */ /* 0x000fe80000100a00 */
[----:B------:R-:W-:Y:S04]  /*6c730*/  STL.64 [R1+0x4ce0], R20 ;  /* 0x004ce01401007387 */ /* 0x000fe80000100a00 */
[----:B------:R-:W-:Y:S04]  /*6c740*/  STL.64 [R1+0x50b0], R10 ;  /* 0x0050b00a01007387 */ /* 0x000fe80000100a00 */
[----:B------:R0:W-:Y:S01]  /*6c750*/  STL.64 [R1+0x50a8], R8 ;  /* 0x0050a80801007387 */ /* 0x0001e20000100a00 */
[----:B----4-:R-:W-:-:S02]  /*6c760*/  F2FP.F16.E5M2.UNPACK_B R6, R6 ;  /* 0x00000006ff06723e */ /* 0x010fc400020004ff */
[----:B--2---:R-:W-:Y:S01]  /*6c770*/  F2FP.F16.E5M2.UNPACK_B R7, R7 ;  /* 0x00000007ff07723e */ /* 0x004fe200020004ff */
[C---:B---3--:R-:W-:Y:S06]  /*6c780*/  HMMA.16816.F32 R24, R36.reuse, R8, R24 ;  /* 0x000000082418723c */ /* 0x048fec0000001818 */
[----:B------:R-:W-:Y:S01]  /*6c790*/  HMMA.16816.F32 R28, R36, R6, R28 ;  /* 0x00000006241c723c */ /* 0x000fe2000000181c */
[----:B------:R-:W-:Y:S02]  /*6c7a0*/  F2FP.F16.E5M2.UNPACK_B R4, R4 ;  /* 0x00000004ff04723e */ /* 0x000fe400020004ff */
[----:B------:R-:W-:-:S02]  /*6c7b0*/  F2FP.F16.E5M2.UNPACK_B R5, R5 ;  /* 0x00000005ff05723e */ /* 0x000fc400020004ff */
[----:B------:R-:W-:Y:S02]  /*6c7c0*/  F2FP.F16.E5M2.UNPACK_B R2, R16 ;  /* 0x00000010ff02723e */ /* 0x000fe400020004ff */
[----:B------:R-:W-:-:S03]  /*6c7d0*/  F2FP.F16.E5M2.UNPACK_B R3, R17 ;  /* 0x00000011ff03723e */ /* 0x000fc600020004ff */
[C---:B0-----:R-:W-:Y:S07]  /*6c7e0*/  HMMA.16816.F32 R8, R36.reuse, R4, R56 ;  /* 0x000000042408723c */ /* 0x041fee0000001838 */
[----:B------:R-:W-:Y:S04]  /*6c7f0*/  STL.64 [R1+0x4d00], R26 ;  /* 0x004d001a01007387 */ /* 0x000fe80000100a00 */
[----:B------:R-:W-:Y:S04]  /*6c800*/  STL.64 [R1+0x4cf8], R24 ;  /* 0x004cf81801007387 */ /* 0x000fe80000100a00 */
[----:B------:R-:W-:Y:S04]  /*6c810*/  STL.64 [R1+0x4d10], R30 ;  /* 0x004d101e01007387 */ /* 0x000fe80000100a00 */
[----:B------:R-:W-:Y:S04]  /*6c820*/  STL.64 [R1+0x4d08], R28 ;  /* 0x004d081c01007387 */ /* 0x000fe80000100a00 */
[----:B------:R-:W-:Y:S04]  /*6c830*/  STL.64 [R1+0x5090], R6 ;  /* 0x0050900601007387 */ /* 0x000fe80000100a00 */
[----:B------:R0:W-:Y:S02]  /*6c840*/  STL.64 [R1+0x5088], R4 ;  /* 0x0050880401007387 */ /* 0x0001e40000100a00 */
[----:B0-----:R-:W-:Y:S01]  /*6c850*/  HMMA.16816.F32 R4, R36, R2, R40 ;  /* 0x000000022404723c */ /* 0x001fe20000001828 */
[----:B------:R-:W-:Y:S01]  /*6c860*/  IMAD R35, R35, 0x100, R12 ;  /* 0x0000010023237824 */ /* 0x000fe200078e020c */
[----:B------:R-:W-:-:S02]  /*6c870*/  F2FP.F16.E5M2.UNPACK_B R12, R13 ;  /* 0x0000000dff0c723e */ /* 0x000fc400020004ff */
[----:B------:R-:W-:Y:S01]  /*6c880*/  F2FP.F16.E5M2.UNPACK_B R13, R44 ;  /* 0x0000002cff0d723e */ /* 0x000fe200020004ff */
[----:B------:R-:W-:Y:S04]  /*6c890*/  STL.64 [R1+0x30], R8 ;  /* 0x0000300801007387 */ /* 0x000fe80000100a00 */
[----:B------:R-:W-:-:S14]  /*6c8a0*/  STL.64 [R1+0x38], R10 ;  /* 0x0000380a01007387 */ /* 0x000fdc0000100a00 */
[----:B------:R-:W-:Y:S04]  /*6c8b0*/  STL.64 [R1+0x90], R4 ;  /* 0x0000900401007387 */ /* 0x000fe80000100a00 */
[----:B------:R0:W-:Y:S04]  /*6c8c0*/  STL.64 [R1+0x98], R6 ;  /* 0x0000980601007387 */ /* 0x0001e80000100a00 */
[----:B------:R-:W2:Y:S01]  /*6c8d0*/  LDL.LU R44, [R1+0xac0] ;  /* 0x000ac000012c7983 */ /* 0x000ea20000300800 */
[----:B0-----:R-:W-:Y:S01]  /*6c8e0*/  HMMA.16816.F32 R4, R36, R12, R48 ;  /* 0x0000000c2404723c */ /* 0x001fe20000001830 */
[----:B------:R-:W-:-:S02]  /*6c8f0*/  F2FP.F16.E5M2.UNPACK_B R14, R45 ;  /* 0x0000002dff0e723e */ /* 0x000fc400020004ff */
[----:B------:R-:W-:Y:S02]  /*6c900*/  F2FP.F16.E5M2.UNPACK_B R15, R46 ;  /* 0x0000002eff0f723e */ /* 0x000fe400020004ff */
[----:B------:R-:W-:-:S15]  /*6c910*/  F2FP.F16.E5M2.UNPACK_B R16, R47 ;  /* 0x0000002fff10723e */ /* 0x000fde00020004ff */
[----:B------:R-:W-:-:S03]  /*6c920*/  NOP ;  /* 0x0000000000007918 */ /* 0x000fc60000000000 */
        /* <DEDUP_REMOVED lines=33> */
[----:B------:R-:W4:Y:S04]  /*6cb40*/  LDL.LU R22, [R1+0xb68] ;  /* 0x000b680001167983 */ /* 0x000f280000300800 */
[----:B------:R-:W4:Y:S04]  /*6cb50*/  LDL.LU R23, [R1+0xb6c] ;  /* 0x000b6c0001177983 */ /* 0x000f280000300800 */
[----:B----4-:R-:W-:Y:S04]  /*6cb60*/  STL.64 [R1+0x50a0], R22 ;  /* 0x0050a01601007387 */ /* 0x010fe80000100a00 */
[----:B---3--:R-:W-:Y:S04]  /*6cb70*/  STL.64 [R1+0x5098], R20 ;  /* 0x0050981401007387 */ /* 0x008fe80000100a00 */
[----:B--2---:R-:W2:Y:S04]  /*6cb80*/  LDL.LU R24, [R1+0xb70] ;  /* 0x000b700001187983 */ /* 0x004ea80000300800 */
[----:B------:R-:W2:Y:S04]  /*6cb90*/  LDL.LU R25, [R1+0xb74] ;  /* 0x000b740001197983 */ /* 0x000ea80000300800 */
[----:B------:R-:W3:Y:S04]  /*6cba0*/  LDL.LU R26, [R1+0xb78] ;  /* 0x000b7800011a7983 */ /* 0x000ee80000300800 */
[----:B------:R-:W3:Y:S04]  /*6cbb0*/  LDL.LU R27, [R1+0xb7c] ;  /* 0x000b7c00011b7983 */ /* 0x000ee80000300800 */
[----:B---3--:R-:W-:Y:S04]  /*6cbc0*/  STL.64 [R1+0x50c0], R26 ;  /* 0x0050c01a01007387 */ /* 0x008fe80000100a00 */
[----:B--2---:R1:W-:Y:S04]  /*6cbd0*/  STL.64 [R1+0x50b8], R24 ;  /* 0x0050b81801007387 */ /* 0x0043e80000100a00 */
[----:B0-----:R-:W2:Y:S04]  /*6cbe0*/  LDL.LU R44, [R1+0xb80] ;  /* 0x000b8000012c7983 */ /* 0x001ea80000300800 */
        /* <DEDUP_REMOVED lines=17> */
[----:B------:R-:W3:Y:S01]  /*6cd00*/  LDL.LU R22, [R1+0xba8] ;  /* 0x000ba80001167983 */ /* 0x000ee20000300800 */
[----:B------:R-:W-:-:S03]  /*6cd10*/  IMAD R32, R33, 0x100, R32 ;  /* 0x0000010021207824 */ /* 0x000fc600078e0220 */
[----:B------:R-:W3:Y:S01]  /*6cd20*/  LDL.LU R23, [R1+0xbac] ;  /* 0x000bac0001177983 */ /* 0x000ee20000300800 */
[----:B------:R-:W-:-:S03]  /*6cd30*/  IMAD R33, R61, 0x100, R60 ;  /* 0x000001003d217824 */ /* 0x000fc600078e023c */
[----:B------:R-:W3:Y:S04]  /*6cd40*/  LDL.LU R18, [R1+0x1054] ;  /* 0x0010540001127983 */ /* 0x000ee80000300800 */
[----:B------:R-:W3:Y:S01]  /*6cd50*/  LDL.LU R60, [R1+0x1060] ;  /* 0x00106000013c7983 */ /* 0x000ee20000300800 */
[----:B------:R-:W-:-:S03]  /*6cd60*/  IMAD R34, R34, 0x100, R19 ;  /* 0x0000010022227824 */ /* 0x000fc600078e0213 */
        /* <DEDUP_REMOVED lines=19> */
[----:B------:R-:W-:-:S03]  /*6cea0*/  F2FP.F16.E5M2.UNPACK_B R17, R0 ;  /* 0x00000000ff11723e */ /* 0x000fc600020004ff */
[----:B------:R-:W3:Y:S04]  /*6ceb0*/  LDL.LU R49, [R1+0x1080] ;  /* 0x0010800001317983 */ /* 0x000ee80000300800 */
[----:B------:R-:W3:Y:S04]  /*6cec0*/  LDL.LU R50, [R1+0x107c] ;  /* 0x00107c0001327983 */ /* 0x000ee80000300800 */
[----:B------:R-:W3:Y:S04]  /*6ced0*/  LDL.LU R51, [R1+0x1088] ;  /* 0x0010880001337983 */ /* 0x000ee80000300800 */
[----:B------:R-:W3:Y:S01]  /*6cee0*/  LDL.LU R0, [R1+0x1084] ;  /* 0x0010840001007983 */ /* 0x000ee20000300800 */
[C---:B--2---:R-:W-:Y:S06]  /*6cef0*/  HMMA.16816.F32 R24, R36.reuse, R14, R24 ;  /* 0x0000000e2418723c */ /* 0x044fec0000001818 */
[----:B----4-:R-:W-:-:S15]  /*6cf00*/  HMMA.16816.F32 R36, R36, R16, R8 ;  /* 0x000000102424723c */ /* 0x010fde0000001808 */
[----:B------:R-:W-:-:S02]  /*6cf10*/  NOP ;  /* 0x0000000000007918 */ /* 0x000fc40000000000 */
[----:B------:R-:W-:Y:S04]  /*6cf20*/  STL.64 [R1+0x4d0], R24 ;  /* 0x0004d01801007387 */ /* 0x000fe80000100a00 */
[----:B------:R0:W-:Y:S04]  /*6cf30*/  STL.64 [R1+0x4d8], R26 ;  /* 0x0004d81a01007387 */ /* 0x0001e80000100a00 */
[----:B0-----:R-:W2:Y:S04]  /*6cf40*/  LDL.LU.64 R26, [R1+0x50c0] ;  /* 0x0050c000011a7983 */ /* 0x001ea80000300a00 */
[----:B------:R-:W2:Y:S04]  /*6cf50*/  LDL.LU.64 R24, [R1+0x50b8] ;  /* 0x0050b80001187983 */ /* 0x000ea80000300a00 */
[----:B------:R-:W3:Y:S04]  /*6cf60*/  LDL.LU.64 R10, [R1+0x50b0] ;  /* 0x0050b000010a7983 */ /* 0x000ee80000300a00 */
[----:B------:R-:W4:Y:S01]  /*6cf70*/  LDL.LU.64 R8, [R1+0x50a8] ;  /* 0x0050a80001087983 */ /* 0x000f220000300a00 */
[----:B------:R-:W-:-:S02]  /*6cf80*/  F2FP.F16.E5M2.UNPACK_B R32, R32 ;  /* 0x00000020ff20723e */ /* 0x000fc400020004ff */
[----:B------:R-:W-:Y:S02]  /*6cf90*/  F2FP.F16.E5M2.UNPACK_B R33, R33 ;  /* 0x00000021ff21723e */ /* 0x000fe400020004ff */
[----:B------:R-:W-:Y:S02]  /*6cfa0*/  F2FP.F16.E5M2.UNPACK_B R34, R34 ;  /* 0x00000022ff22723e */ /* 0x000fe400020004ff */
[----:B------:R-:W-:Y:S01]  /*6cfb0*/  F2FP.F16.E5M2.UNPACK_B R35, R35 ;  /* 0x00000023ff23723e */ /* 0x000fe200020004ff */
        /* <DEDUP_REMOVED lines=21> */
[----:B------:R-:W4:Y:S01]  /*6d110*/  LDL.LU.64 R44, [R1+0x5078] ;  /* 0x00507800012c7983 */ /* 0x000f220000300a00 */
        /* <DEDUP_REMOVED lines=11> */
[----:B------:R-:W-:-:S15]  /*6d1d0*/  HMMA.16816.F32 R56, R32, R12, R56 ;  /* 0x0000000c2038723c */ /* 0x000fde0000001838 */
[----:B------:R-:W-:-:S08]  /*6d1e0*/  NOP ;  /* 0x0000000000007918 */ /* 0x000fd00000000000 */
[----:B------:R-:W-:Y:S04]  /*6d1f0*/  STL.64 [R1+0x4b0], R56 ;  /* 0x0004b03801007387 */ /* 0x000fe80000100a00 */
[----:B------:R0:W-:Y:S04]  /*6d200*/  STL.64 [R1+0x4b8], R58 ;  /* 0x0004b83a01007387 */ /* 0x0001e80000100a00 */
[----:B0-----:R-:W3:Y:S04]  /*6d210*/  LDL.LU.64 R58, [R1+0x5050] ;  /* 0x00505000013a7983 */ /* 0x001ee80000300a00 */
[----:B------:R-:W3:Y:S01]  /*6d220*/  LDL.LU.64 R56, [R1+0x5048] ;  /* 0x0050480001387983 */ /* 0x000ee20000300a00 */
[----:B----4-:R-:W-:-:S15]  /*6d230*/  HMMA.16816.F32 R44, R32, R14, R44 ;  /* 0x0000000e202c723c */ /* 0x010fde000000182c */
[----:B------:R-:W-:-:S08]  /*6d240*/  NOP ;  /* 0x0000000000007918 */ /* 0x000fd00000000000 */
        /* <DEDUP_REMOVED lines=12> */
[----:B------:R-:W-:Y:S06]  /*6d310*/  HMMA.16816.F32 R28, R32, R16, R28 ;  /* 0x00000010201c723c */ /* 0x000fec000000181c */
[C---:B--2---:R-:W-:Y:S06]  /*6d320*/  HMMA.16816.F32 R24, R36.reuse, R10, R24 ;  /* 0x0000000a2418723c */ /* 0x044fec0000001818 */
[C---:B---3--:R-:W-:Y:S11]  /*6d330*/  HMMA.16816.F32 R20, R36.reuse, R8, R20 ;  /* 0x000000082414723c */ /* 0x048ff60000001814 */
        /* <DEDUP_REMOVED lines=8> */
[C---:B0-----:R-:W-:Y:S06]  /*6d3c0*/  HMMA.16816.F32 R20, R36.reuse, R6, R52 ;  /* 0x000000062414723c */ /* 0x041fec0000001834 */
[----:B------:R-:W-:Y:S01]  /*6d3d0*/  STL.64 [R1+0x4ff0], R6 ;  /* 0x004ff00601007387 */ /* 0x000fe20000100a00 */
[----:B------:R-:W-:-:S15]  /*6d3e0*/  HMMA.16816.F32 R8, R36, R4, R56 ;  /* 0x000000042408723c */ /* 0x000fde0000001838 */
[----:B------:R-:W-:-:S01]  /*6d3f0*/  NOP ;  /* 0x0000000000007918 */ /* 0x000fc20000000000 */
[----:B------:R-:W-:Y:S04]  /*6d400*/  STL.64 [R1+0x70], R20 ;  /* 0x0000701401007387 */ /* 0x000fe80000100a00 */
[----:B------:R-:W-:Y:S04]  /*6d410*/  STL.64 [R1+0x78], R22 ;  /* 0x0000781601007387 */ /* 0x000fe80000100a00 */
[----:B------:R4:W-:Y:S04]  /*6d420*/  STL.64 [R1+0x4fe8], R4 ;  /* 0x004fe80401007387 */ /* 0x0009e80000100a00 */
[----:B------:R-:W-:Y:S04]  /*6d430*/  STL.64 [R1+0x60], R8 ;  /* 0x0000600801007387 */ /* 0x000fe80000100a00 */
[----:B------:R-:W-:Y:S01]  /*6d440*/  STL.64 [R1+0x68], R10 ;  /* 0x0000680a01007387 */ /* 0x000fe20000100a00 */
[----:B----4-:R-:W-:-:S15]  /*6d450*/  HMMA.16816.F32 R4, R36, R2, R44 ;  /* 0x000000022404723c */ /* 0x010fde000000182c */
[----:B------:R-:W-:-:S08]  /*6d460*/  NOP ;  /* 0x0000000000007918 */ /* 0x000fd00000000000 */
        /* <DEDUP_REMOVED lines=38> */
[----:B--2---:R-:W2:Y:S04]  /*6d6d0*/  LDL.LU R52, [R1+0x9a0] ;  /* 0x0009a00001347983 */ /* 0x004ea80000300800 */
        /* <DEDUP_REMOVED lines=41> */
[----:B------:R-:W-:-:S03]  /*6d970*/  IMAD R34, R50, 0x100, R49 ;  /* 0x0000010032227824 */ /* 0x000fc600078e0231 */
[----:B------:R-:W4:Y:S04]  /*6d980*/  LDL.LU R43, [R1+0x8ac] ;  /* 0x0008ac00012b7983 */ /* 0x000f280000300800 */
[----:B------:R-:W4:Y:S01]  /*6d990*/  LDL.LU R49, [R1+0x10b0] ;  /* 0x0010b00001317983 */ /* 0x000f220000300800 */
[----:B------:R-:W-:-:S03]  /*6d9a0*/  IMAD R35, R0, 0x100, R51 ;  /* 0x0000010000237824 */ /* 0x000fc600078e0233 */
[----:B------:R-:W4:Y:S04]  /*6d9b0*/  LDL.LU R50, [R1+0x10ac] ;  /* 0x0010ac0001327983 */ /* 0x000f280000300800 */
[----:B------:R-:W4:Y:S04]  /*6d9c0*/  LDL.LU R51, [R1+0x10b8] ;  /* 0x0010b80001337983 */ /* 0x000f280000300800 */
[----:B------:R-:W4:Y:S01]  /*6d9d0*/  LDL.LU R0, [R1+0x10b4] ;  /* 0x0010b40001007983 */ /* 0x000f220000300800 */
[C---:B--2---:R-:W-:Y:S06]  /*6d9e0*/  HMMA.16816.F32 R56, R36.reuse, R12, R56 ;  /* 0x0000000c2438723c */ /* 0x044fec0000001838 */
[C---:B---3--:R-:W-:Y:S06]  /*6d9f0*/  HMMA.16816.F32 R44, R36.reuse, R14, R44 ;  /* 0x0000000e242c723c */ /* 0x048fec000000182c */
[----:B----4-:R-:W-:Y:S11]  /*6da00*/  HMMA.16816.F32 R36, R36, R16, R8 ;  /* 0x000000102424723c */ /* 0x010ff60000001808 */
        /* <DEDUP_REMOVED lines=8> */
[----:B------:R-:W4:Y:S04]  /*6da90*/  LDL.LU.64 R10, [R1+0x5010] ;  /* 0x00501000010a7983 */ /* 0x000f280000300a00 */
[----:B------:R-:W2:Y:S01]  /*6daa0*/  LDL.LU.64 R8, [R1+0x5008] ;  /* 0x0050080001087983 */ /* 0x000ea20000300a00 */
[----:B------:R-:W-:-:S02]  /*6dab0*/  F2FP.F16.E5M2.UNPACK_B R32, R32 ;  /* 0x00000020ff20723e */ /* 0x000fc400020004ff */
[----:B------:R-:W-:Y:S02]  /*6dac0*/  F2FP.F16.E5M2.UNPACK_B R33, R33 ;  /* 0x00000021ff21723e */ /* 0x000fe400020004ff */
[----:B------:R-:W-:Y:S02]  /*6dad0*/  F2FP.F16.E5M2.UNPACK_B R34, R34 ;  /* 0x00000022ff22723e */ /* 0x000fe400020004ff */
[----:B------:R-:W-:Y:S01]  /*6dae0*/  F2FP.F16.E5M2.UNPACK_B R35, R35 ;  /* 0x00000023ff23723e */ /* 0x000fe200020004ff */
[----:B------:R0:W-:Y:S04]  /*6daf0*/  STL.64 [R1+0xaa0], R36 ;  /* 0x000aa02401007387 */ /* 0x0001e80000100a00 */
[----:B------:R1:W-:Y:S04]  /*6db00*/  STL.64 [R1+0xaa8], R38 ;  /* 0x000aa82601007387 */ /* 0x0003e80000100a00 */
[----:B0-----:R-:W3:Y:S04]  /*6db10*/  LDL.LU R37, [R1+0x1090] ;  /* 0x0010900001257983 */ /* 0x001ee80000300800 */
[----:B-1----:R-:W3:Y:S04]  /*6db20*/  LDL.LU R38, [R1+0x108c] ;  /* 0x00108c0001267983 */ /* 0x002ee80000300800 */
[----:B------:R-:W3:Y:S01]  /*6db30*/  LDL.LU R39, [R1+0x1098] ;  /* 0x0010980001277983 */ /* 0x000ee20000300800 */
        /* <DEDUP_REMOVED lines=10> */
[----:B------:R-:W2:Y:S01]  /*6dbe0*/  LDL.LU.64 R4, [R1+0x4fe8] ;  /* 0x004fe80001047983 */ /* 0x000ea20000300a00 */
[C---:B---3--:R-:W-:Y:S06]  /*6dbf0*/  HMMA.16816.F32 R44, R32.reuse, R2, R44 ;  /* 0x00000002202c723c */ /* 0x048fec000000182c */
        /* <DEDUP_REMOVED lines=15> */
[C---:B------:R-:W-:Y:S06]  /*6dcf0*/  HMMA.16816.F32 R28, R32.reuse, R12, R28 ;  /* 0x0000000c201c723c */ /* 0x040fec000000181c */
[----:B------:R-:W-:Y:S01]  /*6dd00*/  HMMA.16816.F32 R24, R32, R14, R24 ;  /* 0x0000000e2018723c */ /* 0x000fe20000001818 */
[----:B------:R-:W-:-:S02]  /*6dd10*/  IMAD R36, R38, 0x100, R37 ;  /* 0x0000010026247824 */ /* 0x000fc400078e0225 */
[----:B------:R-:W-:Y:S02]  /*6dd20*/  IMAD R37, R18, 0x100, R39 ;  /* 0x0000010012257824 */ /* 0x000fe400078e0227 */
[----:B------:R-:W-:Y:S02]  /*6dd30*/  IMAD R38, R61, 0x100, R60 ;  /* 0x000001003d267824 */ /* 0x000fe400078e023c */
[----:B------:R-:W-:Y:S01]  /*6dd40*/  IMAD R39, R48, 0x100, R19 ;  /* 0x0000010030277824 */ /* 0x000fe200078e0213 */
[----:B------:R-:W-:Y:S01]  /*6dd50*/  STL [R1+0x4fa0], R13 ;  /* 0x004fa00d01007387 */ /* 0x000fe20000100800 */
[----:B------:R-:W-:Y:S02]  /*6dd60*/  F2FP.F16.E5M2.UNPACK_B R36, R36 ;  /* 0x00000024ff24723e */ /* 0x000fe400020004ff */
[----:B------:R-:W-:Y:S02]  /*6dd70*/  F2FP.F16.E5M2.UNPACK_B R37, R37 ;  /* 0x00000025ff25723e */ /* 0x000fe400020004ff */
[----:B------:R-:W-:-:S02]  /*6dd80*/  F2FP.F16.E5M2.UNPACK_B R38, R38 ;  /* 0x00000026ff26723e */ /* 0x000fc400020004ff */
[----:B------:R-:W-:Y:S02]  /*6dd90*/  F2FP.F16.E5M2.UNPACK_B R39, R39 ;  /* 0x00000027ff27723e */ /* 0x000fe400020004ff */
[----:B------:R-:W-:Y:S04]  /*6dda0*/  STL.64 [R1+0xbc0], R28 ;  /* 0x000bc01c01007387 */ /* 0x000fe80000100a00 */
[----:B------:R0:W-:Y:S04]  /*6ddb0*/  STL.64 [R1+0xbc8], R30 ;  /* 0x000bc81e01007387 */ /* 0x0001e80000100a00 */
[----:B------:R-:W-:Y:S04]  /*6ddc0*/  STL.64 [R1+0xbb0], R24 ;  /* 0x000bb01801007387 */ /* 0x000fe80000100a00 */
[----:B------:R2:W-:Y:S01]  /*6ddd0*/  STL.64 [R1+0xbb8], R26 ;  /* 0x000bb81a01007387 */ /* 0x0005e20000100a00 */
[----:B0-----:R-:W-:-:S15]  /*6dde0*/  HMMA.16816.F32 R28, R32, R16, R20 ;  /* 0x00000010201c723c */ /* 0x001fde0000001814 */
[----:B------:R-:W-:-:S08]  /*6ddf0*/  NOP ;  /* 0x0000000000007918 */ /* 0x000fd00000000000 */
[----:B------:R-:W-:Y:S04]  /*6de00*/  STL.64 [R1+0xa50], R28 ;  /* 0x000a501c01007387 */ /* 0x000fe80000100a00 */
[----:B------:R-:W-:Y:S04]  /*6de10*/  STL.64 [R1+0xa58], R30 ;  /* 0x000a581e01007387 */ /* 0x000fe80000100a00 */
[----:B------:R-:W-:Y:S01]  /*6de20*/  STL.64 [R1+0x4f78], R10 ;  /* 0x004f780a01007387 */ /* 0x000fe20000100a00 */
[C---:B--2---:R-:W-:Y:S06]  /*6de30*/  HMMA.16816.F32 R24, R36.reuse, R10, R52 ;  /* 0x0000000a2418723c */ /* 0x044fec0000001834 */
[----:B---3--:R-:W-:-:S15]  /*6de40*/  HMMA.16816.F32 R20, R36, R8, R56 ;  /* 0x000000082414723c */ /* 0x008fde0000001838 */
[----:B------:R-:W-:-:S02]  /*6de50*/  NOP ;  /* 0x0000000000007918 */ /* 0x000fc40000000000 */
[----:B------:R-:W-:Y:S04]  /*6de60*/  STL.64 [R1+0xa40], R24 ;  /* 0x000a401801007387 */ /* 0x000fe80000100a00 */
[----:B------:R-:W-:Y:S04]  /*6de70*/  STL.64 [R1+0xa48], R26 ;  /* 0x000a481a01007387 */ /* 0x000fe80000100a00 */
[----:B------:R4:W-:Y:S04]  /*6de80*/  STL.64 [R1+0x4f70], R8 ;  /* 0x004f700801007387 */ /* 0x0009e80000100a00 */
[----:B------:R-:W-:Y:S04]  /*6de90*/  STL.64 [R1+0xa30], R20 ;  /* 0x000a301401007387 */ /* 0x000fe80000100a00 */
[----:B------:R0:W-:Y:S01]  /*6dea0*/  STL.64 [R1+0xa38], R22 ;  /* 0x000a381601007387 */ /* 0x0001e20000100a00 */
[C---:B----4-:R-:W-:Y:S06]  /*6deb0*/  HMMA.16816.F32 R8, R36.reuse, R4, R44 ;  /* 0x000000042408723c */ /* 0x050fec000000182c */
[----:B0-----:R-:W-:Y:S06]  /*6dec0*/  HMMA.16816.F32 R20, R36, R6, R40 ;  /* 0x000000062414723c */ /* 0x001fec0000001828 */
[----:B------:R-:W-:-:S15]  /*6ded0*/  STL.64 [R1+0x4f58], R6 ;  /* 0x004f580601007387 */ /* 0x000fde0000100a00 */
[----:B------:R-:W-:-:S02]  /*6dee0*/  NOP ;  /* 0x0000000000007918 */ /* 0x000fc40000000000 */
[----:B------:R0:W-:Y:S04]  /*6def0*/  STL.64 [R1+0xa20], R20 ;  /* 0x000a201401007387 */ /* 0x0001e80000100a00 */
[----:B------:R1:W-:Y:S04]  /*6df00*/  STL.64 [R1+0xa28], R22 ;  /* 0x000a281601007387 */ /* 0x0003e80000100a00 */
[----:B------:R2:W-:Y:S04]  /*6df10*/  STL.64 [R1+0x4f50], R4 ;  /* 0x004f500401007387 */ /* 0x0005e80000100a00 */
[----:B------:R3:W-:Y:S04]  /*6df20*/  STL.64 [R1+0xa10], R8 ;  /* 0x000a100801007387 */ /* 0x0007e80000100a00 */
[----:B------:R4:W-:Y:S04]  /*6df30*/  STL.64 [R1+0xa18], R10 ;  /* 0x000a180a01007387 */ /* 0x0009e80000100a00 */
        /* <DEDUP_REMOVED lines=14> */
[----:B-1----:R-:W4:Y:S04]  /*6e020*/  LDL.LU R22, [R1+0x778] ;  /* 0x0007780001167983 */ /* 0x002f280000300800 */
[----:B------:R-:W4:Y:S04]  /*6e030*/  LDL.LU R23, [R1+0x77c] ;  /* 0x00077c0001177983 */ /* 0x000f280000300800 */
[----:B----4-:R-:W-:Y:S04]  /*6e040*/  STL.64 [R1+0x4f98], R22 ;  /* 0x004f981601007387 */ /* 0x010fe80000100a00 */
[----:B---3--:R-:W-:Y:S04]  /*6e050*/  STL.64 [R1+0x4f90], R20 ;  /* 0x004f901401007387 */ /* 0x008fe80000100a00 */
[----:B------:R-:W3:Y:S04]  /*6e060*/  LDL.LU R28, [R1+0x790] ;  /* 0x00079000011c7983 */ /* 0x000ee80000300800 */
        /* <DEDUP_REMOVED lines=54> */
[----:B------:R-:W2:Y:S01]  /*6e3d0*/  LDL.LU R51, [R1+0x6cc] ;  /* 0x0006cc0001337983 */ /* 0x000ea20000300800 */
[----:B---3--:R-:W-:Y:S01]  /*6e3e0*/  HMMA.16816.F32 R28, R36, R2, R28 ;  /* 0x00000002241c723c */ /* 0x008fe2000000181c */
[----:B----4-:R-:W-:-:S15]  /*6e3f0*/  IMAD R34, R34, 0x100, R13 ;  /* 0x0000010022227824 */ /* 0x010fde00078e020d */
[----:B------:R-:W-:-:S07]  /*6e400*/  NOP ;  /* 0x0000000000007918 */ /* 0x000fce0000000000 */
[----:B------:R-:W-:Y:S04]  /*6e410*/  STL.64 [R1+0x430], R28 ;  /* 0x0004301c01007387 */ /* 0x000fe80000100a00 */
[----:B------:R0:W-:Y:S04]  /*6e420*/  STL.64 [R1+0x438], R30 ;  /* 0x0004381e01007387 */ /* 0x0001e80000100a00 */
[----:B0-----:R-:W3:Y:S04]  /*6e430*/  LDL.LU.64 R30, [R1+0x4fb0] ;  /* 0x004fb000011e7983 */ /* 0x001ee80000300a00 */
[----:B------:R-:W3:Y:S04]  /*6e440*/  LDL.LU.64 R28, [R1+0x4fa8] ;  /* 0x004fa800011c7983 */ /* 0x000ee80000300a00 */
[----:B------:R-:W4:Y:S01]  /*6e450*/  LDL.LU R13, [R1+0x4fa0] ;  /* 0x004fa000010d7983 */ /* 0x000f220000300800 */
[C---:B--2---:R-:W-:Y:S06]  /*6e460*/  HMMA.16816.F32 R40, R36.reuse, R14, R40 ;  /* 0x0000000e2428723c */ /* 0x044fec0000001828 */
        /* <DEDUP_REMOVED lines=10> */
[----:B------:R-:W4:Y:S04]  /*6e510*/  LDL.LU.64 R40, [R1+0x4f80] ;  /* 0x004f800001287983 */ /* 0x000f280000300a00 */
[----:B------:R-:W3:Y:S04]  /*6e520*/  LDL.LU.64 R10, [R1+0x4f78] ;  /* 0x004f7800010a7983 */ /* 0x000ee80000300a00 */
[----:B------:R-:W2:Y:S01]  /*6e530*/  LDL.LU.64 R8, [R1+0x4f70] ;  /* 0x004f700001087983 */ /* 0x000ea20000300a00 */
[----:B------:R-:W-:Y:S01]  /*6e540*/  IMAD R35, R24, 0x100, R35 ;  /* 0x0000010018237824 */ /* 0x000fe200078e0223 */
[----:B------:R-:W-:-:S02]  /*6e550*/  F2FP.F16.E5M2.UNPACK_B R32, R32 ;  /* 0x00000020ff20723e */ /* 0x000fc400020004ff */
[----:B------:R-:W-:Y:S02]  /*6e560*/  F2FP.F16.E5M2.UNPACK_B R33, R33 ;  /* 0x00000021ff21723e */ /* 0x000fe400020004ff */
[----:B------:R-:W-:Y:S02]  /*6e570*/  F2FP.F16.E5M2.UNPACK_B R34, R34 ;  /* 0x00000022ff22723e */ /* 0x000fe400020004ff */
[----:B------:R-:W-:Y:S01]  /*6e580*/  F2FP.F16.E5M2.UNPACK_B R35, R35 ;  /* 0x00000023ff23723e */ /* 0x000fe200020004ff */
[----:B------:R0:W-:Y:S04]  /*6e590*/  STL.64 [R1+0xa00], R36 ;  /* 0x000a002401007387 */ /* 0x0001e80000100a00 */
[----:B------:R1:W-:Y:S04]  /*6e5a0*/  STL.64 [R1+0xa08], R38 ;  /* 0x000a082601007387 */ /* 0x0003e80000100a00 */
[----:B0-----:R-:W4:Y:S04]  /*6e5b0*/  LDL.LU R36, [R1+0x7a0] ;  /* 0x0007a00001247983 */ /* 0x001f280000300800 */
[----:B------:R-:W4:Y:S04]  /*6e5c0*/  LDL.LU R37, [R1+0x7a4] ;  /* 0x0007a40001257983 */ /* 0x000f280000300800 */
[----:B-1----:R-:W4:Y:S04]  /*6e5d0*/  LDL.LU R38, [R1+0x7a8] ;  /* 0x0007a80001267983 */ /* 0x002f280000300800 */
[----:B------:R-:W4:Y:S01]  /*6e5e0*/  LDL.LU R39, [R1+0x7ac] ;  /* 0x0007ac0001277983 */ /* 0x000f220000300800 */
[C---:B---3--:R-:W-:Y:S06]  /*6e5f0*/  HMMA.16816.F32 R44, R32.reuse, R10, R44 ;  /* 0x0000000a202c723c */ /* 0x048fec000000182c */
        /* <DEDUP_REMOVED lines=9> */
[----:B------:R-:W3:Y:S01]  /*6e690*/  LDL.LU.64 R4, [R1+0x4f50] ;  /* 0x004f500001047983 */ /* 0x000ee20000300a00 */
[C---:B------:R-:W-:Y:S06]  /*6e6a0*/  HMMA.16816.F32 R20, R32.reuse, R2, R20 ;  /* 0x000000022014723c */ /* 0x040fec0000001814 */
[C---:B----4-:R-:W-:Y:S06]  /*6e6b0*/  HMMA.16816.F32 R36, R32.reuse, R6, R36 ;  /* 0x000000062024723c */ /* 0x050fec0000001824 */
[----:B---3--:R-:W-:-:S15]  /*6e6c0*/  HMMA.16816.F32 R28, R32, R4, R28 ;  /* 0x00000004201c723c */ /* 0x008fde000000181c */
[----:B------:R-:W-:-:S02]  /*6e6d0*/  NOP ;  /* 0x0000000000007918 */ /* 0x000fc40000000000 */
[----:B------:R-:W-:Y:S04]  /*6e6e0*/  STL.64 [R1+0x9d0], R36 ;  /* 0x0009d02401007387 */ /* 0x000fe80000100a00 */
[----:B------:R-:W-:Y:S04]  /*6e6f0*/  STL.64 [R1+0x9d8], R38 ;  /* 0x0009d82601007387 */ /* 0x000fe80000100a00 */
[----:B------:R-:W-:Y:S04]  /*6e700*/  STL.64 [R1+0x9c0], R28 ;  /* 0x0009c01c01007387 */ /* 0x000fe80000100a00 */
[----:B------:R-:W-:Y:S04]  /*6e710*/  STL.64 [R1+0x9c8], R30 ;  /* 0x0009c81e01007387 */ /* 0x000fe80000100a00 */
[----:B------:R-:W-:Y:S04]  /*6e720*/  STL [R1+0x4f2c], R2 ;  /* 0x004f2c0201007387 */ /* 0x000fe80000100800 */
[----:B------:R-:W-:Y:S04]  /*6e730*/  STL [R1+0x4f28], R3 ;  /* 0x004f280301007387 */ /* 0x000fe80000100800 */
[----:B------:R-:W-:Y:S04]  /*6e740*/  STL.64 [R1+0x9b0], R20 ;  /* 0x0009b01401007387 */ /* 0x000fe80000100a00 */
[----:B------:R0:W-:Y:S02]  /*6e750*/  STL.64 [R1+0x9b8], R22 ;  /* 0x0009b81601007387 */ /* 0x0001e40000100a00 */
[----:B0-----:R-:W-:Y:S06]  /*6e760*/  HMMA.16816.F32 R20, R32, R12, R52 ;  /* 0x0000000c2014723c */ /* 0x001fec0000001834 */
[----:B------:R-:W-:Y:S01]  /*6e770*/  STL [R1+0x4f14], R13 ;  /* 0x004f140d01007387 */ /* 0x000fe20000100800 */
[----:B------:R-:W-:-:S02]  /*6e780*/  IMAD R36, R26, 0x100, R25 ;  /* 0x000001001a247824 */ /* 0x000fc400078e0219 */
[----:B------:R-:W-:Y:S02]  /*6e790*/  IMAD R37, R18, 0x100, R27 ;  /* 0x0000010012257824 */ /* 0x000fe400078e021b */
[----:B------:R-:W-:Y:S02]  /*6e7a0*/  IMAD R38, R61, 0x100, R60 ;  /* 0x000001003d267824 */ /* 0x000fe400078e023c */
[----:B------:R-:W-:-:S10]  /*6e7b0*/  IMAD R39, R0, 0x100, R19 ;  /* 0x0000010000277824 */ /* 0x000fd400078e0213 */
[----:B------:R-:W-:Y:S04]  /*6e7c0*/  STL.64 [R1+0xb80], R20 ;  /* 0x000b801401007387 */ /* 0x000fe80000100a00 */
[----:B------:R0:W-:Y:S02]  /*6e7d0*/  STL.64 [R1+0xb88], R22 ;  /* 0x000b881601007387 */ /* 0x0001e40000100a00 */
[----:B0-----:R-:W-:Y:S01]  /*6e7e0*/  HMMA.16816.F32 R20, R32, R14, R56 ;  /* 0x0000000e2014723c */ /* 0x001fe20000001838 */
[----:B------:R-:W-:Y:S02]  /*6e7f0*/  F2FP.F16.E5M2.UNPACK_B R36, R36 ;  /* 0x00000024ff24723e */ /* 0x000fe400020004ff */
[----:B------:R-:W-:Y:S02]  /*6e800*/  F2FP.F16.E5M2.UNPACK_B R37, R37 ;  /* 0x00000025ff25723e */ /* 0x000fe400020004ff */
[----:B------:R-:W-:-:S02]  /*6e810*/  F2FP.F16.E5M2.UNPACK_B R38, R38 ;  /* 0x00000026ff26723e */ /* 0x000fc400020004ff */
[----:B------:R-:W-:Y:S01]  /*6e820*/  F2FP.F16.E5M2.UNPACK_B R39, R39 ;  /* 0x00000027ff27723e */ /* 0x000fe200020004ff */
[----:B------:R-:W-:Y:S06]  /*6e830*/  HMMA.16816.F32 R28, R32, R16, R40 ;  /* 0x00000010201c723c */ /* 0x000fec0000001828 */
[C---:B--2---:R-:W-:Y:S09]  /*6e840*/  HMMA.16816.F32 R24, R36.reuse, R10, R44 ;  /* 0x0000000a2418723c */ /* 0x044ff2000000182c */
        /* <DEDUP_REMOVED lines=28> */
[----:B---3--:R0:W-:Y:S04]  /*6ea10*/  STL.64 [R1+0x4f30], R20 ;  /* 0x004f301401007387 */ /* 0x0081e80000100a00 */
        /* <DEDUP_REMOVED lines=14> */
[----:B0-----:R-:W4:Y:S04]  /*6eb00*/  LDL.LU R20, [R1+0x690] ;  /* 0x0006900001147983 */ /* 0x001f280000300800 */
[----:B------:R-:W4:Y:S04]  /*6eb10*/  LDL.LU R21, [R1+0x694] ;  /* 0x0006940001157983 */ /* 0x000f280000300800 */
[----:B------:R-:W4:Y:S04]  /*6eb20*/  LDL.LU R22, [R1+0x698] ;  /* 0x0006980001167983 */ /* 0x000f280000300800 */
[----:B------:R-:W4:Y:S04]  /*6eb30*/  LDL.LU R23, [R1+0x69c] ;  /* 0x00069c0001177983 */ /* 0x000f280000300800 */
[----:B-1----:R-:W3:Y:S04]  /*6eb40*/  LDL.LU R28, [R1+0x6a0] ;  /* 0x0006a000011c7983 */ /* 0x002ee80000300800 */
        /* <DEDUP_REMOVED lines=36> */
[----:B---3--:R-:W-:Y:S01]  /*6ed90*/  HMMA.16816.F32 R28, R36, R6, R28 ;  /* 0x00000006241c723c */ /* 0x008fe2000000181c */
[----:B--2---:R-:W-:-:S02]  /*6eda0*/  IMAD R32, R32, 0x100, R2 ;  /* 0x0000010020207824 */ /* 0x004fc400078e0202 */
[----:B------:R-:W-:-:S15]  /*6edb0*/  IMAD R33, R33, 0x100, R3 ;  /* 0x0000010021217824 */ /* 0x000fde00078e0203 */
[----:B------:R-:W-:-:S05]  /*6edc0*/  NOP ;  /* 0x0000000000007918 */ /* 0x000fca0000000000 */
        /* <DEDUP_REMOVED lines=8> */
[----:B------:R-:W4:Y:S04]  /*6ee50*/  LDL.LU R2, [R1+0x4f2c] ;  /* 0x004f2c0001027983 */ /* 0x000f280000300800 */
[----:B------:R-:W4:Y:S01]  /*6ee60*/  LDL.LU R3, [R1+0x4f28] ;  /* 0x004f280001037983 */ /* 0x000f220000300800 */
[----:B------:R-:W-:Y:S01]  /*6ee70*/  IMAD R34, R34, 0x100, R13 ;  /* 0x0000010022227824 */ /* 0x000fe200078e020d */
[----:B----4-:R-:W-:-:S15]  /*6ee80*/  HMMA.16816.F32 R56, R36, R2, R56 ;  /* 0x000000022438723c */ /* 0x010fde0000001838 */
[----:B------:R-:W-:-:S08]  /*6ee90*/  NOP ;  /* 0x0000000000007918 */ /* 0x000fd00000000000 */
[----:B------:R-:W-:Y:S04]  /*6eea0*/  STL.64 [R1+0x950], R56 ;  /* 0x0009503801007387 */ /* 0x000fe80000100a00 */
[----:B------:R0:W-:Y:S04]  /*6eeb0*/  STL.64 [R1+0x958], R58 ;  /* 0x0009583a01007387 */ /* 0x0001e80000100a00 */
[----:B0-----:R-:W4:Y:S04]  /*6eec0*/  LDL.LU.64 R58, [R1+0x4f20] ;  /* 0x004f2000013a7983 */ /* 0x001f280000300a00 */
[----:B------:R-:W4:Y:S04]  /*6eed0*/  LDL.LU.64 R56, [R1+0x4f18] ;  /* 0x004f180001387983 */ /* 0x000f280000300a00 */
[----:B------:R-:W2:Y:S01]  /*6eee0*/  LDL.LU R13, [R1+0x4f14] ;  /* 0x004f1400010d7983 */ /* 0x000ea20000300800 */
[----:B------:R-:W-:Y:S01]  /*6eef0*/  HMMA.16816.F32 R8, R36, R14, R8 ;  /* 0x0000000e2408723c */ /* 0x000fe20000001808 */
[----:B------:R-:W-:-:S02]  /*6ef00*/  IMAD R35, R35, 0x100, R18 ;  /* 0x0000010023237824 */ /* 0x000fc400078e0212 */
[----:B------:R-:W4:Y:S03]  /*6ef10*/  LDL.LU R18, [R1+0x4f10] ;  /* 0x004f100001127983 */ /* 0x000f260000300800 */
        /* <DEDUP_REMOVED lines=8> */
[----:B0-----:R-:W3:Y:S04]  /*6efa0*/  LDL.LU.64 R10, [R1+0x4ef8] ;  /* 0x004ef800010a7983 */ /* 0x001ee80000300a00 */
[----:B------:R-:W4:Y:S01]  /*6efb0*/  LDL.LU.64 R8, [R1+0x4ef0] ;  /* 0x004ef00001087983 */ /* 0x000f220000300a00 */
[----:B------:R-:W-:-:S02]  /*6efc0*/  F2FP.F16.E5M2.UNPACK_B R32, R32 ;  /* 0x00000020ff20723e */ /* 0x000fc400020004ff */
[----:B------:R-:W-:Y:S02]  /*6efd0*/  F2FP.F16.E5M2.UNPACK_B R33, R33 ;  /* 0x00000021ff21723e */ /* 0x000fe400020004ff */
[----:B------:R-:W-:Y:S02]  /*6efe0*/  F2FP.F16.E5M2.UNPACK_B R34, R34 ;  /* 0x00000022ff22723e */ /* 0x000fe400020004ff */
[----:B------:R-:W-:Y:S01]  /*6eff0*/  F2FP.F16.E5M2.UNPACK_B R35, R35 ;  /* 0x00000023ff23723e */ /* 0x000fe200020004ff */
[----:B------:R-:W-:-:S15]  /*6f000*/  HMMA.16816.F32 R28, R36, R16, R28 ;  /* 0x00000010241c723c */ /* 0x000fde000000181c */
[----:B------:R-:W-:-:S08]  /*6f010*/  NOP ;  /* 0x0000000000007918 */ /* 0x000fd00000000000 */
[----:B------:R-:W-:Y:S04]  /*6f020*/  STL.64 [R1+0x940], R28 ;  /* 0x0009401c01007387 */ /* 0x000fe80000100a00 */
[----:B------:R-:W-:Y:S01]  /*6f030*/  STL.64 [R1+0x948], R30 ;  /* 0x0009481e01007387 */ /* 0x000fe20000100a00 */
[----:B------:R-:W-:Y:S02]  /*6f040*/  IMAD R37, R44, 0x100, R19 ;  /* 0x000001002c257824 */ /* 0x000fe400078e0213 */
[----:B------:R-:W-:Y:S02]  /*6f050*/  IMAD R38, R46, 0x100, R45 ;  /* 0x000001002e267824 */ /* 0x000fe400078e022d */
[----:B------:R-:W-:Y:S01]  /*6f060*/  IMAD R39, R0, 0x100, R47 ;  /* 0x0000010000277824 */ /* 0x000fe200078e022f */
[C---:B---3--:R-:W-:Y:S06]  /*6f070*/  HMMA.16816.F32 R24, R32.reuse, R10, R24 ;  /* 0x0000000a2018723c */ /* 0x048fec0000001818 */
[----:B----4-:R-:W-:Y:S01]  /*6f080*/  HMMA.16816.F32 R20, R32, R8, R20 ;  /* 0x000000082014723c */ /* 0x010fe20000001814 */
[----:B------:R-:W-:-:S15]  /*6f090*/  STL.64 [R1+0x4ed8], R10 ;  /* 0x004ed80a01007387 */ /* 0x000fde0000100a00 */
[----:B------:R-:W-:-:S01]  /*6f0a0*/  NOP ;  /* 0x0000000000007918 */ /* 0x000fc20000000000 */
        /* <DEDUP_REMOVED lines=11> */
[----:B------:R2:W-:Y:S02]  /*6f160*/  STL.64 [R1+0x4eb0], R4 ;  /* 0x004eb00401007387 */ /* 0x0005e40000100a00 */
[----:B--2---:R-:W-:Y:S02]  /*6f170*/  HMMA.16816.F32 R4, R32, R2, R40 ;  /* 0x000000022004723c */ /* 0x004fe40000001828 */
[----:B------:R-:W-:Y:S04]  /*6f180*/  STL.64 [R1+0x900], R8 ;  /* 0x0009000801007387 */ /* 0x000fe80000100a00 */
[----:B------:R-:W-:-:S15]  /*6f190*/  STL.64 [R1+0x908], R10 ;  /* 0x0009080a01007387 */ /* 0x000fde0000100a00 */
[----:B------:R-:W-:-:S02]  /*6f1a0*/  NOP ;  /* 0x0000000000007918 */ /* 0x000fc40000000000 */
        /* <DEDUP_REMOVED lines=123> */
[----:B--2---:R-:W-:Y:S01]  /*6f960*/  IMAD R32, R32, 0x100, R19 ;  /* 0x0000010020207824 */ /* 0x004fe200078e0213 */
[----:B----4-:R-:W-:-:S15]  /*6f970*/  HMMA.16816.F32 R44, R36, R6, R44 ;  /* 0x00000006242c723c */ /* 0x010fde000000182c */
[----:B------:R-:W-:-:S08]  /*6f980*/  NOP ;  /* 0x0000000000007918 */ /* 0x000fd00000000000 */
[----:B------:R-:W-:Y:S04]  /*6f990*/  STL.64 [R1+0x8b0], R44 ;  /* 0x0008b02c01007387 */ /* 0x000fe80000100a00 */
[----:B------:R0:W-:Y:S04]  /*6f9a0*/  STL.64 [R1+0x8b8], R46 ;  /* 0x0008b82e01007387 */ /* 0x0001e80000100a00 */
[----:B0-----:R-:W2:Y:S04]  /*6f9b0*/  LDL.LU.64 R46, [R1+0x4ea8] ;  /* 0x004ea800012e7983 */ /* 0x001ea80000300a00 */
[----:B------:R-:W2:Y:S01]  /*6f9c0*/  LDL.LU.64 R44, [R1+0x4ea0] ;  /* 0x004ea000012c7983 */ /* 0x000ea20000300a00 */
[C---:B---3--:R-:W-:Y:S06]  /*6f9d0*/  HMMA.16816.F32 R28, R36.reuse, R4, R28 ;  /* 0x00000004241c723c */ /* 0x048fec000000181c */
[C---:B------:R-:W-:Y:S06]  /*6f9e0*/  HMMA.16816.F32 R20, R36.reuse, R2, R20 ;  /* 0x000000022414723c */ /* 0x040fec0000001814 */
[----:B------:R-:W-:Y:S11]  /*6f9f0*/  HMMA.16816.F32 R52, R36, R12, R52 ;  /* 0x0000000c2434723c */ /* 0x000ff60000001834 */
[----:B------:R-:W-:Y:S04]  /*6fa00*/  STL.64 [R1+0x8a0], R28 ;  /* 0x0008a01c01007387 */ /* 0x000fe80000100a00 */
[----:B------:R0:W-:Y:S04]  /*6fa10*/  STL.64 [R1+0x8a8], R30 ;  /* 0x0008a81e01007387 */ /* 0x0001e80000100a00 */
[----:B0-----:R-:W3:Y:S04]  /*6fa20*/  LDL.LU.64 R30, [R1+0x4e98] ;  /* 0x004e9800011e7983 */ /* 0x001ee80000300a00 */
[----:B------:R-:W3:Y:S04]  /*6fa30*/  LDL.LU.64 R28, [R1+0x4e90] ;  /* 0x004e9000011c7983 */ /* 0x000ee80000300a00 */
[----:B------:R-:W4:Y:S01]  /*6fa40*/  LDL.LU R19, [R1+0x4e8c] ;  /* 0x004e8c0001137983 */ /* 0x000f220000300800 */
[----:B------:R-:W-:-:S03]  /*6fa50*/  IMAD R33, R33, 0x100, R0 ;  /* 0x0000010021217824 */ /* 0x000fc600078e0200 */
[----:B------:R-:W3:Y:S04]  /*6fa60*/  LDL.LU R0, [R1+0x4e88] ;  /* 0x004e880001007983 */ /* 0x000ee80000300800 */
        /* <DEDUP_REMOVED lines=8> */
[----:B--2---:R-:W-:-:S15]  /*6faf0*/  HMMA.16816.F32 R44, R36, R14, R44 ;  /* 0x0000000e242c723c */ /* 0x004fde000000182c */
[----:B------:R-:W-:-:S08]  /*6fb00*/  NOP ;  /* 0x0000000000007918 */ /* 0x000fd00000000000 */
[----:B------:R-:W-:Y:S04]  /*6fb10*/  STL.64 [R1+0xb10], R44 ;  /* 0x000b102c01007387 */ /* 0x000fe80000100a00 */
[----:B------:R0:W-:Y:S04]  /*6fb20*/  STL.64 [R1+0xb18], R46 ;  /* 0x000b182e01007387 */ /* 0x0001e80000100a00 */
[----:B0-----:R-:W2:Y:S04]  /*6fb30*/  LDL.LU.64 R46, [R1+0x4e60] ;  /* 0x004e6000012e7983 */ /* 0x001ea80000300a00 */
[----:B------:R-:W2:Y:S01]  /*6fb40*/  LDL.LU.64 R44, [R1+0x4e58] ;  /* 0x004e5800012c7983 */ /* 0x000ea20000300a00 */
[----:B------:R-:W-:Y:S03]  /*6fb50*/  HMMA.16816.F32 R36, R36, R16, R40 ;  /* 0x000000102424723c */ /* 0x000fe60000001828 */
[----:B------:R-:W2:Y:S04]  /*6fb60*/  LDL.LU.64 R42, [R1+0x4e50] ;  /* 0x004e5000012a7983 */ /* 0x000ea80000300a00 */
[----:B------:R-:W2:Y:S01]  /*6fb70*/  LDL.LU.64 R40, [R1+0x4e48] ;  /* 0x004e480001287983 */ /* 0x000ea20000300a00 */
[----:B------:R-:W-:-:S02]  /*6fb80*/  IMAD R34, R35, 0x100, R34 ;  /* 0x0000010023227824 */ /* 0x000fc400078e0222 */
[----:B------:R-:W-:Y:S01]  /*6fb90*/  IMAD R35, R57, 0x100, R56 ;  /* 0x0000010039237824 */ /* 0x000fe200078e0238 */
[----:B------:R-:W-:Y:S02]  /*6fba0*/  F2FP.F16.E5M2.UNPACK_B R32, R32 ;  /* 0x00000020ff20723e */ /* 0x000fe400020004ff */
[----:B------:R-:W-:Y:S02]  /*6fbb0*/  F2FP.F16.E5M2.UNPACK_B R33, R33 ;  /* 0x00000021ff21723e */ /* 0x000fe400020004ff */
[----:B------:R-:W-:Y:S02]  /*6fbc0*/  F2FP.F16.E5M2.UNPACK_B R34, R34 ;  /* 0x00000022ff22723e */ /* 0x000fe400020004ff */
[----:B------:R-:W-:Y:S01]  /*6fbd0*/  F2FP.F16.E5M2.UNPACK_B R35, R35 ;  /* 0x00000023ff23723e */ /* 0x000fe200020004ff */
[----:B----4-:R-:W-:Y:S04]  /*6fbe0*/  STL.64 [R1+0x4e30], R18 ;  /* 0x004e301201007387 */ /* 0x010fe80000100a00 */
[----:B------:R0:W-:Y:S02]  /*6fbf0*/  STL.64 [R1+0x4e28], R16 ;  /* 0x004e281001007387 */ /* 0x0001e40000100a00 */
[C---:B---3--:R-:W-:Y:S06]  /*6fc00*/  HMMA.16816.F32 R28, R32.reuse, R10, R28 ;  /* 0x0000000a201c723c */ /* 0x048fec000000181c */
[C---:B0-----:R-:W-:Y:S01]  /*6fc10*/  HMMA.16816.F32 R16, R32.reuse, R8, R24 ;  /* 0x000000082010723c */ /* 0x041fe20000001818 */
[----:B------:R-:W-:Y:S04]  /*6fc20*/  STL.64 [R1+0x880], R36 ;  /* 0x0008802401007387 */ /* 0x000fe80000100a00 */
[----:B------:R-:W-:Y:S04]  /*6fc30*/  STL.64 [R1+0x888], R38 ;  /* 0x0008882601007387 */ /* 0x000fe80000100a00 */
[----:B------:R-:W-:Y:S08]  /*6fc40*/  STL.64 [R1+0x4e40], R10 ;  /* 0x004e400a01007387 */ /* 0x000ff00000100a00 */
[----:B------:R-:W-:Y:S04]  /*6fc50*/  STL.64 [R1+0x870], R28 ;  /* 0x0008701c01007387 */ /* 0x000fe80000100a00 */
[----:B------:R-:W-:Y:S04]  /*6fc60*/  STL.64 [R1+0x878], R30 ;  /* 0x0008781e01007387 */ /* 0x000fe80000100a00 */
[----:B------:R0:W-:Y:S04]  /*6fc70*/  STL.64 [R1+0x4e38], R8 ;  /* 0x004e380801007387 */ /* 0x0001e80000100a00 */
[----:B------:R-:W-:Y:S04]  /*6fc80*/  STL.64 [R1+0x860], R16 ;  /* 0x0008601001007387 */ /* 0x000fe80000100a00 */
[----:B------:R1:W-:Y:S01]  /*6fc90*/  STL.64 [R1+0x868], R18 ;  /* 0x0008681201007387 */ /* 0x0003e20000100a00 */
[C---:B0-----:R-:W-:Y:S06]  /*6fca0*/  HMMA.16816.F32 R8, R32.reuse, R4, R52 ;  /* 0x000000042008723c */ /* 0x041fec0000001834 */
[----:B-1----:R-:W-:-:S15]  /*6fcb0*/  HMMA.16816.F32 R16, R32, R6, R20 ;  /* 0x000000062010723c */ /* 0x002fde0000001814 */
[----:B------:R-:W-:-:S08]  /*6fcc0*/  NOP ;  /* 0x0000000000007918 */ /* 0x000fd00000000000 */
[----:B------:R-:W-:Y:S04]  /*6fcd0*/  STL.64 [R1+0x850], R16 ;  /* 0x0008501001007387 */ /* 0x000fe80000100a00 */
[----:B------:R-:W-:Y:S04]  /*6fce0*/  STL.64 [R1+0x858], R18 ;  /* 0x0008581201007387 */ /* 0x000fe80000100a00 */
[----:B------:R-:W-:Y:S04]  /*6fcf0*/  STL.64 [R1+0x840], R8 ;  /* 0x0008400801007387 */ /* 0x000fe80000100a00 */
[----:B------:R2:W-:Y:S02]  /*6fd00*/  STL.64 [R1+0x848], R10 ;  /* 0x0008480a01007387 */ /* 0x0005e40000100a00 */
[----:B--2---:R-:W-:Y:S01]  /*6fd10*/  HMMA.16816.F32 R8, R32, R2, R44 ;  /* 0x000000022008723c */ /* 0x004fe2000000182c */
[----:B------:R-:W-:-:S02]  /*6fd20*/  IMAD.MOV.U32 R23, RZ, RZ, R40 ;  /* 0x000000ffff177224 */ /* 0x000fc400078e0028 */
[----:B------:R-:W-:Y:S02]  /*6fd30*/  IMAD.MOV.U32 R22, RZ, RZ, R41 ;  /* 0x000000ffff167224 */ /* 0x000fe400078e0029 */
[----:B------:R-:W-:Y:S02]  /*6fd40*/  IMAD.MOV.U32 R21, RZ, RZ, R42 ;  /* 0x000000ffff157224 */ /* 0x000fe400078e002a */
[----:B------:R-:W-:-:S15]  /*6fd50*/  IMAD.MOV.U32 R20, RZ, RZ, R43 ;  /* 0x000000ffff147224 */ /* 0x000fde00078e002b */
[----:B------:R-:W-:-:S01]  /*6fd60*/  NOP ;  /* 0x0000000000007918 */ /* 0x000fc20000000000 */
[----:B------:R0:W-:Y:S04]  /*6fd70*/  STL.64 [R1+0x830], R8 ;  /* 0x0008300801007387 */ /* 0x0001e80000100a00 */
[----:B------:R1:W-:Y:S04]  /*6fd80*/  STL.64 [R1+0x838], R10 ;  /* 0x0008380a01007387 */ /* 0x0003e80000100a00 */
        /* <DEDUP_REMOVED lines=10> */
[----:B-1----:R-:W4:Y:S04]  /*6fe30*/  LDL.LU R10, [R1+0x408] ;  /* 0x00040800010a7983 */ /* 0x002f280000300800 */
[----:B------:R-:W4:Y:S01]  /*6fe40*/  LDL.LU R11, [R1+0x40c] ;  /* 0x00040c00010b7983 */ /* 0x000f220000300800 */
[----:B------:R-:W-:-:S02]  /*6fe50*/  IMAD R38, R49, 0x100, R48 ;  /* 0x0000010031267824 */ /* 0x000fc400078e0230 */
[----:B------:R-:W-:Y:S01]  /*6fe60*/  IMAD R39, R51, 0x100, R50 ;  /* 0x0000010033277824 */ /* 0x000fe200078e0232 */
        /* <DEDUP_REMOVED lines=9> */
[----:B------:R-:W-:-:S03]  /*6ff00*/  IMAD.MOV.U32 R47, RZ, RZ, R0 ;  /* 0x000000ffff2f7224 */ /* 0x000fc600078e0000 */
        /* <DEDUP_REMOVED lines=19> */
[C---:B---3--:R-:W-:Y:S06]  /*70040*/  HMMA.16816.F32 R16, R32.reuse, R14, R16 ;  /* 0x0000000e2010723c */ /* 0x048fec0000001810 */
[----:B----4-:R-:W-:-:S15]  /*70050*/  HMMA.16816.F32 R8, R32, R12, R8 ;  /* 0x0000000c2008723c */ /* 0x010fde0000001808 */
[----:B------:R-:W-:-:S08]  /*70060*/  NOP ;  /* 0x0000000000007918 */ /* 0x000fd00000000000 */
[----:B------:R-:W-:Y:S04]  /*70070*/  STL.64 [R1+0xb00], R8 ;  /* 0x000b000801007387 */ /* 0x000fe80000100a00 */
[----:B------:R0:W-:Y:S04]  /*70080*/  STL.64 [R1+0xb08], R10 ;  /* 0x000b080a01007387 */ /* 0x0001e80000100a00 */
[----:B0-----:R-:W2:Y:S04]  /*70090*/  LDL.LU.64 R10, [R1+0x4e40] ;  /* 0x004e4000010a7983 */ /* 0x001ea80000300a00 */
[----:B------:R-:W3:Y:S04]  /*700a0*/  LDL.LU.64 R8, [R1+0x4e38] ;  /* 0x004e380001087983 */ /* 0x000ee80000300a00 */
[----:B------:R-:W-:Y:S04]  /*700b0*/  STL.64 [R1+0xaf0], R16 ;  /* 0x000af01001007387 */ /* 0x000fe80000100a00 */
[----:B------:R0:W-:Y:S04]  /*700c0*/  STL.64 [R1+0xaf8], R18 ;  /* 0x000af81201007387 */ /* 0x0001e80000100a00 */
[----:B0-----:R-:W4:Y:S04]  /*700d0*/  LDL.LU.64 R18, [R1+0x4e30] ;  /* 0x004e300001127983 */ /* 0x001f280000300a00 */
[----:B------:R-:W4:Y:S01]  /*700e0*/  LDL.LU.64 R16, [R1+0x4e28] ;  /* 0x004e280001107983 */ /* 0x000f220000300a00 */
[----:B------:R-:W-:-:S02]  /*700f0*/  F2FP.F16.E5M2.UNPACK_B R36, R36 ;  /* 0x00000024ff24723e */ /* 0x000fc400020004ff */
[----:B------:R-:W-:Y:S02]  /*70100*/  F2FP.F16.E5M2.UNPACK_B R37, R37 ;  /* 0x00000025ff25723e */ /* 0x000fe400020004ff */
[----:B------:R-:W-:Y:S02]  /*70110*/  F2FP.F16.E5M2.UNPACK_B R38, R38 ;  /* 0x00000026ff26723e */ /* 0x000fe400020004ff */
[----:B------:R-:W-:-:S07]  /*70120*/  F2FP.F16.E5M2.UNPACK_B R39, R39 ;  /* 0x00000027ff27723e */ /* 0x000fce00020004ff */
[C---:B--2---:R-:W-:Y:S06]  /*70130*/  HMMA.16816.F32 R44, R36.reuse, R10, R44 ;  /* 0x0000000a242c723c */ /* 0x044fec000000182c */
[----:B---3--:R-:W-:Y:S06]  /*70140*/  HMMA.16816.F32 R48, R36, R8, R48 ;  /* 0x000000082430723c */ /* 0x008fec0000001830 */
[----:B----4-:R-:W-:Y:S01]  /*70150*/  HMMA.16816.F32 R32, R32, R16, R40 ;  /* 0x000000102020723c */ /* 0x010fe20000001828 */
[----:B------:R-:W2:Y:S04]  /*70160*/  LDL.LU.64 R42, [R1+0x4e20] ;  /* 0x004e2000012a7983 */ /* 0x000ea80000300a00 */
[----:B------:R-:W2:-:S15]  /*70170*/  LDL.LU.64 R40, [R1+0x4e18] ;  /* 0x004e180001287983 */ /* 0x000e9e0000300a00 */
[----:B------:R-:W-:-:S03]  /*70180*/  NOP ;  /* 0x0000000000007918 */ /* 0x000fc60000000000 */
[----:B------:R0:W-:Y:S04]  /*70190*/  STL.64 [R1+0x820], R32 ;  /* 0x0008202001007387 */ /* 0x0001e80000100a00 */
[----:B------:R1:W-:Y:S04]  /*701a0*/  STL.64 [R1+0x828], R34 ;  /* 0x0008282201007387 */ /* 0x0003e80000100a00 */
[----:B0-----:R-:W3:Y:S04]  /*701b0*/  LDL.LU R32, [R1+0x11ac] ;  /* 0x0011ac0001207983 */ /* 0x001ee80000300800 */
[----:B------:R-:W4:Y:S04]  /*701c0*/  LDL.LU R33, [R1+0x11b8] ;  /* 0x0011b80001217983 */ /* 0x000f280000300800 */
[----:B-1----:R-:W4:Y:S04]  /*701d0*/  LDL.LU R34, [R1+0x11b4] ;  /* 0x0011b40001227983 */ /* 0x002f280000300800 */
[----:B------:R-:W3:Y:S04]  /*701e0*/  LDL.LU R35, [R1+0x11c0] ;  /* 0x0011c00001237983 */ /* 0x000ee80000300800 */
        /* <DEDUP_REMOVED lines=8> */
[C---:B------:R-:W-:Y:S06]  /*70270*/  HMMA.16816.F32 R28, R36.reuse, R12, R28 ;  /* 0x0000000c241c723c */ /* 0x040fec000000181c */
[----:B----4-:R-:W-:-:S15]  /*70280*/  HMMA.16816.F32 R48, R36, R6, R48 ;  /* 0x000000062430723c */ /* 0x010fde0000001830 */
[----:B------:R-:W-:-:S08]  /*70290*/  NOP ;  /* 0x0000000000007918 */ /* 0x000fd00000000000 */
[----:B------:R-:W-:Y:S04]  /*702a0*/  STL.64 [R1+0x7f0], R48 ;  /* 0x0007f03001007387 */ /* 0x000fe80000100a00 */
[----:B------:R0:W-:Y:S04]  /*702b0*/  STL.64 [R1+0x7f8], R50 ;  /* 0x0007f83201007387 */ /* 0x0001e80000100a00 */
[----:B0-----:R-:W4:Y:S01]  /*702c0*/  LDL.LU R51, [R1+0x11b0] ;  /* 0x0011b00001337983 */ /* 0x001f220000300800 */
[C---:B--2---:R-:W-:Y:S06]  /*702d0*/  HMMA.16816.F32 R44, R36.reuse, R4, R44 ;  /* 0x00000004242c723c */ /* 0x044fec000000182c */
[C---:B------:R-:W-:Y:S06]  /*702e0*/  HMMA.16816.F32 R40, R36.reuse, R2, R40 ;  /* 0x000000022428723c */ /* 0x040fec0000001828 */
[----:B------:R-:W-:Y:S01]  /*702f0*/  HMMA.16816.F32 R24, R36, R14, R24 ;  /* 0x0000000e2418723c */ /* 0x000fe20000001818 */
[----:B------:R-:W-:-:S10]  /*70300*/  IMAD R33, R34, 0x100, R33 ;  /* 0x0000010022217824 */ /* 0x000fd400078e0221 */
[----:B------:R-:W-:Y:S04]  /*70310*/  STL.64 [R1+0x7e0], R44 ;  /* 0x0007e02c01007387 */ /* 0x000fe80000100a00 */
[----:B------:R-:W-:Y:S04]  /*70320*/  STL.64 [R1+0x7e8], R46 ;  /* 0x0007e82e01007387 */ /* 0x000fe80000100a00 */
[----:B------:R-:W-:Y:S04]  /*70330*/  STL [R1+0x4dd4], R3 ;  /* 0x004dd40301007387 */ /* 0x000fe80000100800 */
[----:B------:R-:W-:Y:S04]  /*70340*/  STL.64 [R1+0x7d0], R40 ;  /* 0x0007d02801007387 */ /* 0x000fe80000100a00 */
[----:B------:R-:W-:Y:S04]  /*70350*/  STL.64 [R1+0x7d8], R42 ;  /* 0x0007d82a01007387 */ /* 0x000fe80000100a00 */
[----:B------:R-:W-:Y:S04]  /*70360*/  STL.64 [R1+0xae0], R28 ;  /* 0x000ae01c01007387 */ /* 0x000fe80000100a00 */
[----:B------:R-:W-:Y:S04]  /*70370*/  STL.64 [R1+0xae8], R30 ;  /* 0x000ae81e01007387 */ /* 0x000fe80000100a00 */
[----:B------:R-:W-:Y:S04]  /*70380*/  STL.64 [R1+0x4dc8], R14 ;  /* 0x004dc80e01007387 */ /* 0x000fe80000100a00 */
[----:B------:R0:W-:Y:S02]  /*70390*/  STL.64 [R1+0x4dc0], R12 ;  /* 0x004dc00c01007387 */ /* 0x0001e40000100a00 */
[----:B0-----:R-:W-:Y:S01]  /*703a0*/  HMMA.16816.F32 R12, R36, R16, R20 ;  /* 0x00000010240c723c */ /* 0x001fe20000001814 */
[----:B---3--:R-:W-:-:S02]  /*703b0*/  IMAD R34, R60, 0x100, R35 ;  /* 0x000001003c227824 */ /* 0x008fc400078e0223 */
[----:B------:R-:W-:Y:S01]  /*703c0*/  IMAD R35, R0, 0x100, R61 ;  /* 0x0000010000237824 */ /* 0x000fe200078e023d */
[----:B------:R-:W-:Y:S01]  /*703d0*/  F2FP.F16.E5M2.UNPACK_B R33, R33 ;  /* 0x00000021ff21723e */ /* 0x000fe200020004ff */
[----:B------:R-:W-:Y:S01]  /*703e0*/  STL.64 [R1+0xad0], R24 ;  /* 0x000ad01801007387 */ /* 0x000fe20000100a00 */
[----:B------:R-:W-:Y:S02]  /*703f0*/  F2FP.F16.E5M2.UNPACK_B R34, R34 ;  /* 0x00000022ff22723e */ /* 0x000fe400020004ff */
[----:B------:R-:W-:Y:S01]  /*70400*/  F2FP.F16.E5M2.UNPACK_B R35, R35 ;  /* 0x00000023ff23723e */ /* 0x000fe200020004ff */
[----:B------:R-:W-:Y:S04]  /*70410*/  STL.64 [R1+0xad8], R26 ;  /* 0x000ad81a01007387 */ /* 0x000fe80000100a00 */
[----:B------:R-:W-:Y:S04]  /*70420*/  STL.64 [R1+0x4da8], R18 ;  /* 0x004da81201007387 */ /* 0x000fe80000100a00 */
[----:B------:R-:W-:Y:S06]  /*70430*/  STL.64 [R1+0x4da0], R16 ;  /* 0x004da01001007387 */ /* 0x000fec0000100a00 */
[----:B------:R-:W-:Y:S04]  /*70440*/  STL.64 [R1+0x7c0], R12 ;  /* 0x0007c00c01007387 */ /* 0x000fe80000100a00 */
[----:B------:R0:W-:Y:S01]  /*70450*/  STL.64 [R1+0x7c8], R14 ;  /* 0x0007c80e01007387 */ /* 0x0001e20000100a00 */
[----:B----4-:R-:W-:-:S05]  /*70460*/  IMAD R32, R32, 0x100, R51 ;  /* 0x0000010020207824 */ /* 0x010fca00078e0233 */
[----:B------:R-:W-:-:S07]  /*70470*/  F2FP.F16.E5M2.UNPACK_B R32, R32 ;  /* 0x00000020ff20723e */ /* 0x000fce00020004ff */
[----:B0-----:R-:W-:-:S15]  /*70480*/  HMMA.16816.F32 R12, R32, R10, R52 ;  /* 0x0000000a200c723c */ /* 0x001fde0000001834 */
[----:B------:R-:W-:-:S08]  /*70490*/  NOP ;  /* 0x0000000000007918 */ /* 0x000fd00000000000 */
[----:B------:R-:W-:Y:S04]  /*704a0*/  STL.64 [R1+0x7b0], R12 ;  /* 0x0007b00c01007387 */ /* 0x000fe80000100a00 */
[----:B------:R0:W-:Y:S01]  /*704b0*/  STL [R1+0x7b8], R14 ;  /* 0x0007b80e01007387 */ /* 0x0001e20000100800 */
[----:B------:R-:W-:Y:S02]  /*704c0*/  IMAD.MOV.U32 R0, RZ, RZ, R15 ;  /* 0x000000ffff007224 */ /* 0x000fe400078e000f */
[----:B0-----:R-:W-:Y:S03]  /*704d0*/  HMMA.16816.F32 R12, R32, R8, R56 ;  /* 0x00000008200c723c */ /* 0x001fe60000001838 */
[----:B------:R-:W-:Y:S04]  /*704e0*/  STL [R1+0x4ab8], R0 ;  /* 0x004ab80001007387 */ /* 0x000fe80000100800 */
[----:B------:R-:W-:Y:S04]  /*704f0*/  STL.64 [R1+0x4db8], R10 ;  /* 0x004db80a01007387 */ /* 0x000fe80000100a00 */
[----:B------:R-:W-:-:S12]  /*70500*/  STL.64 [R1+0x4db0], R8 ;  /* 0x004db00801007387 */ /* 0x000fd80000100a00 */
[----:B------:R0:W-:Y:S04]  /*70510*/  STL.64 [R1+0x7a0], R12 ;  /* 0x0007a00c01007387 */ /* 0x0001e80000100a00 */
[----:B------:R1:W-:Y:S04]  /*70520*/  STL.64 [R1+0x7a8], R14 ;  /* 0x0007a80e01007387 */ /* 0x0003e80000100a00 */
        /* <DEDUP_REMOVED lines=11> */
[----:B---3--:R3:W-:Y:S04]  /*705e0*/  STL.64 [R1+0x4de8], R24 ;  /* 0x004de81801007387 */ /* 0x0087e80000100a00 */
        /* <DEDUP_REMOVED lines=10> */
[----:B-1----:R-:W4:Y:S04]  /*70690*/  LDL.LU R14, [R1+0x278] ;  /* 0x00027800010e7983 */ /* 0x002f280000300800 */
[----:B------:R-:W4:Y:S04]  /*706a0*/  LDL.LU R15, [R1+0x27c] ;  /* 0x00027c00010f7983 */ /* 0x000f280000300800 */
[----:B--2---:R-:W2:Y:S04]  /*706b0*/  LDL.LU R52, [R1+0x280] ;  /* 0x0002800001347983 */ /* 0x004ea80000300800 */
[----:B------:R-:W2:Y:S04]  /*706c0*/  LDL.LU R53, [R1+0x284] ;  /* 0x0002840001357983 */ /* 0x000ea80000300800 */
[----:B------:R-:W2:Y:S04]  /*706d0*/  LDL.LU R54, [R1+0x288] ;  /* 0x0002880001367983 */ /* 0x000ea80000300800 */
[----:B------:R-:W2:Y:S04]  /*706e0*/  LDL.LU R55, [R1+0x28c] ;  /* 0x00028c0001377983 */ /* 0x000ea80000300800 */
[----:B---3--:R-:W3:Y:S04]  /*706f0*/  LDL.LU R24, [R1+0x290] ;  /* 0x0002900001187983 */ /* 0x008ee80000300800 */
        /* <DEDUP_REMOVED lines=34> */
[C---:B---3--:R-:W-:Y:S06]  /*70920*/  HMMA.16816.F32 R24, R32.reuse, R6, R24 ;  /* 0x000000062018723c */ /* 0x048fec0000001818 */
[----:B--2---:R-:W-:Y:S01]  /*70930*/  HMMA.16816.F32 R52, R32, R4, R52 ;  /* 0x000000042034723c */ /* 0x004fe20000001834 */
[----:B----4-:R-:W-:-:S15]  /*70940*/  IMAD R36, R36, 0x100, R3 ;  /* 0x0000010024247824 */ /* 0x010fde00078e0203 */
[----:B------:R-:W-:-:S01]  /*70950*/  NOP ;  /* 0x0000000000007918 */ /* 0x000fc20000000000 */
[----:B------:R-:W-:Y:S01]  /*70960*/  STL.64 [R1+0x790], R24 ;  /* 0x0007901801007387 */ /* 0x000fe20000100a00 */
[----:B------:R-:W-:-:S03]  /*70970*/  IMAD.MOV.U32 R0, RZ, RZ, R27 ;  /* 0x000000ffff007224 */ /* 0x000fc600078e001b */
[----:B------:R0:W-:Y:S04]  /*70980*/  STL [R1+0x798], R26 ;  /* 0x0007981a01007387 */ /* 0x0001e80000100800 */
[----:B0-----:R-:W2:Y:S04]  /*70990*/  LDL.LU.64 R26, [R1+0x4df0] ;  /* 0x004df000011a7983 */ /* 0x001ea80000300a00 */
[----:B------:R-:W2:Y:S04]  /*709a0*/  LDL.LU.64 R24, [R1+0x4de8] ;  /* 0x004de80001187983 */ /* 0x000ea80000300a00 */
[----:B------:R0:W-:Y:S04]  /*709b0*/  STL [R1+0x4b50], R0 ;  /* 0x004b500001007387 */ /* 0x0001e80000100800 */
[----:B0-----:R-:W3:Y:S04]  /*709c0*/  LDL.LU R0, [R1+0x11e0] ;  /* 0x0011e00001007983 */ /* 0x001ee80000300800 */
[----:B------:R-:W-:Y:S04]  /*709d0*/  STL.64 [R1+0x680], R52 ;  /* 0x0006803401007387 */ /* 0x000fe80000100a00 */
[----:B------:R0:W-:Y:S04]  /*709e0*/  STL.64 [R1+0x688], R54 ;  /* 0x0006883601007387 */ /* 0x0001e80000100a00 */
[----:B0-----:R-:W4:Y:S04]  /*709f0*/  LDL.LU.64 R54, [R1+0x4de0] ;  /* 0x004de00001367983 */ /* 0x001f280000300a00 */
[----:B------:R-:W4:Y:S04]  /*70a00*/  LDL.LU.64 R52, [R1+0x4dd8] ;  /* 0x004dd80001347983 */ /* 0x000f280000300a00 */
[----:B------:R-:W2:Y:S01]  /*70a10*/  LDL.LU R3, [R1+0x4dd4] ;  /* 0x004dd40001037983 */ /* 0x000ea20000300800 */
[----:B------:R-:W-:-:S03]  /*70a20*/  IMAD R37, R37, 0x100, R61 ;  /* 0x0000010025257824 */ /* 0x000fc600078e023d */
[----:B------:R-:W4:Y:S01]  /*70a30*/  LDL.LU R61, [R1+0x4dd0] ;  /* 0x004dd000013d7983 */ /* 0x000f220000300800 */
[----:B--2---:R-:W-:-:S15]  /*70a40*/  HMMA.16816.F32 R12, R32, R2, R12 ;  /* 0x00000002200c723c */ /* 0x004fde000000180c */
[----:B------:R-:W-:-:S08]  /*70a50*/  NOP ;  /* 0x0000000000007918 */ /* 0x000fd00000000000 */
[----:B------:R-:W-:Y:S04]  /*70a60*/  STL.64 [R1+0x780], R12 ;  /* 0x0007800c01007387 */ /* 0x000fe80000100a00 */
[----:B------:R0:W-:Y:S04]  /*70a70*/  STL.64 [R1+0x788], R14 ;  /* 0x0007880e01007387 */ /* 0x0001e80000100a00 */
[----:B0-----:R-:W2:Y:S04]  /*70a80*/  LDL.LU.64 R14, [R1+0x4dc8] ;  /* 0x004dc800010e7983 */ /* 0x001ea80000300a00 */
[----:B------:R-:W3:Y:S02]  /*70a90*/  LDL.LU.64 R12, [R1+0x4dc0] ;  /* 0x004dc000010c7983 */ /* 0x000ee40000300a00 */
[C---:B---3--:R-:W-:Y:S06]  /*70aa0*/  HMMA.16816.F32 R8, R32.reuse, R12, R8 ;  /* 0x0000000c2008723c */ /* 0x048fec0000001808 */
[----:B--2---:R-:W-:-:S15]  /*70ab0*/  HMMA.16816.F32 R16, R32, R14, R16 ;  /* 0x0000000e2010723c */ /* 0x004fde0000001810 */
[----:B------:R-:W-:-:S02]  /*70ac0*/  NOP ;  /* 0x0000000000007918 */ /* 0x000fc40000000000 */
[----:B------:R-:W-:Y:S04]  /*70ad0*/  STL.64 [R1+0xac0], R8 ;  /* 0x000ac00801007387 */ /* 0x000fe80000100a00 */
[----:B------:R0:W-:Y:S04]  /*70ae0*/  STL.64 [R1+0xac8], R10 ;  /* 0x000ac80a01007387 */ /* 0x0001e80000100a00 */
[----:B0-----:R-:W2:Y:S04]  /*70af0*/  LDL.LU.64 R10, [R1+0x4db8] ;  /* 0x004db800010a7983 */ /* 0x001ea80000300a00 */
[----:B------:R-:W3:Y:S04]  /*70b00*/  LDL.LU.64 R8, [R1+0x4db0] ;  /* 0x004db00001087983 */ /* 0x000ee80000300a00 */
[----:B------:R-:W-:Y:S04]  /*70b10*/  STL.64 [R1+0xab0], R16 ;  /* 0x000ab01001007387 */ /* 0x000fe80000100a00 */
[----:B------:R0:W-:Y:S04]  /*70b20*/  STL.64 [R1+0xab8], R18 ;  /* 0x000ab81201007387 */ /* 0x0001e80000100a00 */
[----:B0-----:R-:W4:Y:S04]  /*70b30*/  LDL.LU.64 R18, [R1+0x4da8] ;  /* 0x004da80001127983 */ /* 0x001f280000300a00 */
[----:B------:R-:W2:Y:S01]  /*70b40*/  LDL.LU.64 R16, [R1+0x4da0] ;  /* 0x004da00001107983 */ /* 0x000ea20000300a00 */
[----:B------:R-:W-:-:S02]  /*70b50*/  IMAD R38, R38, 0x100, R0 ;  /* 0x0000010026267824 */ /* 0x000fc400078e0200 */
[----:B------:R-:W-:Y:S01]  /*70b60*/  IMAD R39, R20, 0x100, R39 ;  /* 0x0000010014277824 */ /* 0x000fe200078e0227 */
[----:B------:R-:W-:Y:S02]  /*70b70*/  F2FP.F16.E5M2.UNPACK_B R36, R36 ;  /* 0x00000024ff24723e */ /* 0x000fe400020004ff */
[----:B------:R-:W-:Y:S02]  /*70b80*/  F2FP.F16.E5M2.UNPACK_B R37, R37 ;  /* 0x00000025ff25723e */ /* 0x000fe400020004ff */
[----:B------:R-:W-:Y:S02]  /*70b90*/  F2FP.F16.E5M2.UNPACK_B R38, R38 ;  /* 0x00000026ff26723e */ /* 0x000fe400020004ff */
[----:B------:R-:W-:Y:S01]  /*70ba0*/  F2FP.F16.E5M2.UNPACK_B R39, R39 ;  /* 0x00000027ff27723e */ /* 0x000fe200020004ff */
[----:B--2---:R-:W-:Y:S01]  /*70bb0*/  HMMA.16816.F32 R32, R32, R16, R40 ;  /* 0x000000102020723c */ /* 0x004fe20000001828 */
[----:B----4-:R-:W-:Y:S05]  /*70bc0*/  STL.64 [R1+0x4d88], R18 ;  /* 0x004d881201007387 */ /* 0x010fea0000100a00 */
[----:B------:R3:W-:Y:S02]  /*70bd0*/  STL.64 [R1+0x4d80], R16 ;  /* 0x004d801001007387 */ /* 0x0007e40000100a00 */
[----:B---3--:R-:W-:-:S15]  /*70be0*/  HMMA.16816.F32 R16, R36, R8, R48 ;  /* 0x000000082410723c */ /* 0x008fde0000001830 */
[----:B------:R-:W-:Y:S04]  /*70bf0*/  STL.64 [R1+0x770], R32 ;  /* 0x0007702001007387 */ /* 0x000fe80000100a00 */
[----:B------:R0:W-:Y:S02]  /*70c00*/  STL.64 [R1+0x778], R34 ;  /* 0x0007782201007387 */ /* 0x0001e40000100a00 */
[----:B0-----:R-:W-:Y:S06]  /*70c10*/  HMMA.16816.F32 R32, R36, R10, R44 ;  /* 0x0000000a2420723c */ /* 0x001fec000000182c */
[----:B------:R-:W-:-:S15]  /*70c20*/  STL.64 [R1+0x4d98], R10 ;  /* 0x004d980a01007387 */ /* 0x000fde0000100a00 */
[----:B------:R-:W-:-:S02]  /*70c30*/  NOP ;  /* 0x0000000000007918 */ /* 0x000fc40000000000 */
        /* <DEDUP_REMOVED lines=67> */
[----:B0-----:R-:W2:Y:S04]  /*71070*/  LDL.LU R20, [R1+0x1f0] ;  /* 0x0001f00001147983 */ /* 0x001ea80000300800 */
[----:B------:R-:W2:Y:S04]  /*71080*/  LDL.LU R21, [R1+0x1f4] ;  /* 0x0001f40001157983 */ /* 0x000ea80000300800 */
[----:B------:R-:W2:Y:S01]  /*71090*/  LDL.LU R22, [R1+0x1f8] ;  /* 0x0001f80001167983 */ /* 0x000ea20000300800 */
[----:B------:R-:W-:-:S03]  /*710a0*/  IMAD R35, R60, 0x100, R59 ;  /* 0x000001003c237824 */ /* 0x000fc600078e023b */
        /* <DEDUP_REMOVED lines=36> */
[----:B------:R-:W2:Y:S04]  /*712f0*/  LDL.LU R36, [R1+0x120c] ;  /* 0x00120c0001247983 */ /* 0x000ea80000300800 */
[----:B------:R-:W3:-:S15]  /*71300*/  LDL.LU R37, [R1+0x1218] ;  /* 0x0012180001257983 */ /* 0x000ede0000300800 */
[----:B------:R-:W-:-:S03]  /*71310*/  NOP ;  /* 0x0000000000007918 */ /* 0x000fc60000000000 */
[----:B------:R0:W-:Y:S04]  /*71320*/  STL.64 [R1+0x6f0], R52 ;  /* 0x0006f03401007387 */ /* 0x0001e80000100a00 */
[----:B------:R1:W-:Y:S04]  /*71330*/  STL.64 [R1+0x6f8], R54 ;  /* 0x0006f83601007387 */ /* 0x0003e80000100a00 */
[----:B------:R-:W3:Y:S04]  /*71340*/  LDL.LU R38, [R1+0x1214] ;  /* 0x0012140001267983 */ /* 0x000ee80000300800 */
[----:B------:R-:W4:Y:S04]  /*71350*/  LDL.LU R39, [R1+0x1220] ;  /* 0x0012200001277983 */ /* 0x000f280000300800 */
[----:B0-----:R-:W4:Y:S04]  /*71360*/  LDL.LU R52, [R1+0x160] ;  /* 0x0001600001347983 */ /* 0x001f280000300800 */
[----:B------:R-:W4:Y:S04]  /*71370*/  LDL.LU R53, [R1+0x164] ;  /* 0x0001640001357983 */ /* 0x000f280000300800 */
[----:B-1----:R-:W4:Y:S04]  /*71380*/  LDL.LU R54, [R1+0x168] ;  /* 0x0001680001367983 */ /* 0x002f280000300800 */
[----:B------:R-:W4:Y:S04]  /*71390*/  LDL.LU R55, [R1+0x16c] ;  /* 0x00016c0001377983 */ /* 0x000f280000300800 */
[----:B------:R-:W4:Y:S04]  /*713a0*/  LDL.LU R58, [R1+0x1230] ;  /* 0x00123000013a7983 */ /* 0x000f280000300800 */
[----:B------:R-:W4:Y:S04]  /*713b0*/  LDL.LU R59, [R1+0x122c] ;  /* 0x00122c00013b7983 */ /* 0x000f280000300800 */
        /* <DEDUP_REMOVED lines=8> */
[----:B--2---:R-:W-:Y:S01]  /*71440*/  IMAD R36, R36, 0x100, R60 ;  /* 0x0000010024247824 */ /* 0x004fe200078e023c */
        /* <DEDUP_REMOVED lines=13> */
[----:B------:R-:W-:Y:S04]  /*71520*/  STL.64 [R1+0x6a0], R20 ;  /* 0x0006a01401007387 */ /* 0x000fe80000100a00 */
[----:B------:R0:W-:Y:S04]  /*71530*/  STL.64 [R1+0x6a8], R22 ;  /* 0x0006a81601007387 */ /* 0x0001e80000100a00 */
[----:B0-----:R-:W4:Y:S04]  /*71540*/  LDL.LU.64 R22, [R1+0x4d30] ;  /* 0x004d300001167983 */ /* 0x001f280000300a00 */
[----:B------:R-:W4:Y:S01]  /*71550*/  LDL.LU.64 R20, [R1+0x4d28] ;  /* 0x004d280001147983 */ /* 0x000f220000300a00 */
[----:B------:R-:W-:Y:S01]  /*71560*/  HMMA.16816.F32 R40, R32, R12, R40 ;  /* 0x0000000c2028723c */ /* 0x000fe20000001828 */
[----:B------:R-:W-:-:S02]  /*71570*/  IMAD R37, R38, 0x100, R37 ;  /* 0x0000010026257824 */ /* 0x000fc400078e0225 */
[----:B------:R-:W-:Y:S02]  /*71580*/  IMAD R38, R0, 0x100, R39 ;  /* 0x0000010000267824 */ /* 0x000fe400078e0227 */
[----:B------:R-:W-:Y:S01]  /*71590*/  IMAD R39, R57, 0x100, R56 ;  /* 0x0000010039277824 */ /* 0x000fe200078e0238 */
[----:B------:R-:W-:Y:S02]  /*715a0*/  F2FP.F16.E5M2.UNPACK_B R36, R36 ;  /* 0x00000024ff24723e */ /* 0x000fe400020004ff */
[----:B------:R-:W-:Y:S02]  /*715b0*/  F2FP.F16.E5M2.UNPACK_B R37, R37 ;  /* 0x00000025ff25723e */ /* 0x000fe400020004ff */
[----:B------:R-:W-:-:S13]  /*715c0*/  F2FP.F16.E5M2.UNPACK_B R38, R38 ;  /* 0x00000026ff26723e */ /* 0x000fda00020004ff */
[----:B------:R-:W-:Y:S04]  /*715d0*/  STL.64 [R1+0x690], R40 ;  /* 0x0006902801007387 */ /* 0x000fe80000100a00 */
[----:B------:R0:W-:Y:S02]  /*715e0*/  STL.64 [R1+0x698], R42 ;  /* 0x0006982a01007387 */ /* 0x0001e40000100a00 */
[----:B0-----:R-:W-:Y:S01]  /*715f0*/  HMMA.16816.F32 R40, R32, R14, R44 ;  /* 0x0000000e2028723c */ /* 0x001fe2000000182c */
[----:B------:R-:W-:Y:S01]  /*71600*/  F2FP.F16.E5M2.UNPACK_B R39, R39 ;  /* 0x00000027ff27723e */ /* 0x000fe200020004ff */
[----:B------:R-:W-:Y:S06]  /*71610*/  STL.64 [R1+0x4d20], R18 ;  /* 0x004d201201007387 */ /* 0x000fec0000100a00 */
[----:B------:R-:W-:-:S15]  /*71620*/  HMMA.16816.F32 R28, R36, R10, R28 ;  /* 0x0000000a241c723c */ /* 0x000fde000000181c */
[----:B------:R-:W-:Y:S04]  /*71630*/  STL.64 [R1+0x670], R40 ;  /* 0x0006702801007387 */ /* 0x000fe80000100a00 */
[----:B------:R-:W-:Y:S04]  /*71640*/  STL.64 [R1+0x678], R42 ;  /* 0x0006782a01007387 */ /* 0x000fe80000100a00 */
[----:B------:R4:W-:Y:S01]  /*71650*/  STL.64 [R1+0x4d18], R16 ;  /* 0x004d181001007387 */ /* 0x0009e20000100a00 */
[----:B--2---:R-:W-:Y:S06]  /*71660*/  HMMA.16816.F32 R32, R32, R16, R48 ;  /* 0x000000102020723c */ /* 0x004fec0000001830 */
[C---:B---3--:R-:W-:Y:S06]  /*71670*/  HMMA.16816.F32 R24, R36.reuse, R8, R24 ;  /* 0x000000082418723c */ /* 0x048fec0000001818 */
[C---:B----4-:R-:W-:Y:S11]  /*71680*/  HMMA.16816.F32 R16, R36.reuse, R6, R20 ;  /* 0x000000062410723c */ /* 0x050ff60000001814 */
[----:B------:R-:W-:Y:S04]  /*71690*/  STL.64 [R1+0x660], R32 ;  /* 0x0006602001007387 */ /* 0x000fe80000100a00 */
[----:B------:R-:W-:Y:S04]  /*716a0*/  STL.64 [R1+0x668], R34 ;  /* 0x0006682201007387 */ /* 0x000fe80000100a00 */
[----:B------:R-:W-:Y:S04]  /*716b0*/  STL.64 [R1+0x650], R28 ;  /* 0x0006501c01007387 */ /* 0x000fe80000100a00 */
[----:B------:R-:W-:Y:S04]  /*716c0*/  STL.64 [R1+0x658], R30 ;  /* 0x0006581e01007387 */ /* 0x000fe80000100a00 */
[----:B------:R-:W2:Y:S04]  /*716d0*/  LDL.LU R40, [R1+0x150] ;  /* 0x0001500001287983 */ /* 0x000ea80000300800 */
[----:B------:R-:W-:Y:S04]  /*716e0*/  STL.64 [R1+0x640], R24 ;  /* 0x0006401801007387 */ /* 0x000fe80000100a00 */
[----:B------:R-:W-:Y:S04]  /*716f0*/  STL.64 [R1+0x648], R26 ;  /* 0x0006481a01007387 */ /* 0x000fe80000100a00 */
[----:B------:R-:W-:Y:S04]  /*71700*/  STL.64 [R1+0x630], R16 ;  /* 0x0006301001007387 */ /* 0x000fe80000100a00 */
[----:B------:R0:W-:Y:S04]  /*71710*/  STL.64 [R1+0x638], R18 ;  /* 0x0006381201007387 */ /* 0x0001e80000100a00 */
[----:B------:R-:W2:Y:S04]  /*71720*/  LDL.LU R41, [R1+0x154] ;  /* 0x0001540001297983 */ /* 0x000ea80000300800 */
[----:B------:R-:W2:Y:S04]  /*71730*/  LDL.LU R42, [R1+0x158] ;  /* 0x00015800012a7983 */ /* 0x000ea80000300800 */
[----:B------:R-:W2:Y:S04]  /*71740*/  LDL.LU R43, [R1+0x15c] ;  /* 0x00015c00012b7983 */ /* 0x000ea80000300800 */
[----:B------:R-:W3:Y:S04]  /*71750*/  LDL.LU R48, [R1+0x1238] ;  /* 0x0012380001307983 */ /* 0x000ee80000300800 */
[----:B------:R-:W3:Y:S04]  /*71760*/  LDL.LU R49, [R1+0x1234] ;  /* 0x0012340001317983 */ /* 0x000ee80000300800 */
[----:B------:R-:W4:Y:S04]  /*71770*/  LDL.LU R50, [R1+0x1240] ;  /* 0x0012400001327983 */ /* 0x000f280000300800 */
[----:B------:R-:W4:Y:S04]  /*71780*/  LDL.LU R51, [R1+0x123c] ;  /* 0x00123c0001337983 */ /* 0x000f280000300800 */
[----:B------:R-:W4:Y:S01]  /*71790*/  LDL.LU R46, [R1+0x1248] ;  /* 0x00124800012e7983 */ /* 0x000f220000300800 */
[----:B0-----:R-:W-:-:S15]  /*717a0*/  HMMA.16816.F32 R16, R36, R4, R52 ;  /* 0x000000042410723c */ /* 0x001fde0000001834 */
[----:B------:R-:W-:-:S08]  /*717b0*/  NOP ;  /* 0x0000000000007918 */ /* 0x000fd00000000000 */
[----:B------:R0:W-:Y:S04]  /*717c0*/  STL.64 [R1+0x620], R16 ;  /* 0x0006201001007387 */ /* 0x0001e80000100a00 */
[----:B------:R1:W-:Y:S04]  /*717d0*/  STL.64 [R1+0x628], R18 ;  /* 0x0006281201007387 */ /* 0x0003e80000100a00 */
        /* <DEDUP_REMOVED lines=26> */
[----:B--2---:R-:W-:Y:S01]  /*71980*/  HMMA.16816.F32 R40, R36, R2, R40 ;  /* 0x000000022428723c */ /* 0x004fe20000001828 */
[----:B---3--:R-:W-:-:S02]  /*71990*/  IMAD R33, R49, 0x100, R48 ;  /* 0x0000010031217824 */ /* 0x008fc400078e0230 */
[----:B----4-:R-:W-:-:S15]  /*719a0*/  IMAD R34, R51, 0x100, R50 ;  /* 0x0000010033227824 */ /* 0x010fde00078e0232 */
[----:B------:R-:W-:-:S05]  /*719b0*/  NOP ;  /* 0x0000000000007918 */ /* 0x000fca0000000000 */
[----:B------:R0:W-:Y:S04]  /*719c0*/  STL.64 [R1+0x610], R40 ;  /* 0x0006102801007387 */ /* 0x0001e80000100a00 */
[----:B------:R1:W-:Y:S04]  /*719d0*/  STL.64 [R1+0x618], R42 ;  /* 0x0006182a01007387 */ /* 0x0003e80000100a00 */
[----:B0-----:R-:W2:Y:S04]  /*719e0*/  LDL.LU R40, [R1+0x1250] ;  /* 0x0012500001287983 */ /* 0x001ea80000300800 */
[----:B------:R-:W2:Y:S04]  /*719f0*/  LDL.LU R41, [R1+0x124c] ;  /* 0x00124c0001297983 */ /* 0x000ea80000300800 */
[----:B------:R-:W3:Y:S04]  /*71a00*/  LDL.LU R48, [R1] ;  /* 0x0000000001307983 */ /* 0x000ee80000300800 */
[----:B------:R-:W3:Y:S04]  /*71a10*/  LDL.LU R49, [R1+0x4] ;  /* 0x0000040001317983 */ /* 0x000ee80000300800 */
[----:B------:R-:W3:Y:S04]  /*71a20*/  LDL.LU R50, [R1+0x8] ;  /* 0x0000080001327983 */ /* 0x000ee80000300800 */
[----:B------:R-:W3:Y:S04]  /*71a30*/  LDL.LU R51, [R1+0xc] ;  /* 0x00000c0001337983 */ /* 0x000ee80000300800 */
[----:B-1----:R-:W4:Y:S04]  /*71a40*/  LDL.LU R42, [R1+0x1258] ;  /* 0x00125800012a7983 */ /* 0x002f280000300800 */
[----:B------:R-:W4:Y:S04]  /*71a50*/  LDL.LU R43, [R1+0x1254] ;  /* 0x00125400012b7983 */ /* 0x000f280000300800 */
[----:B------:R-:W4:Y:S04]  /*71a60*/  LDL.LU R44, [R1+0x1260] ;  /* 0x00126000012c7983 */ /* 0x000f280000300800 */
[----:B------:R-:W4:Y:S01]  /*71a70*/  LDL.LU R45, [R1+0x125c] ;  /* 0x00125c00012d7983 */ /* 0x000f220000300800 */
[----:B------:R-:W-:-:S15]  /*71a80*/  HMMA.16816.F32 R16, R36, R12, R16 ;  /* 0x0000000c2410723c */ /* 0x000fde0000001810 */
[----:B------:R-:W-:-:S08]  /*71a90*/  NOP ;  /* 0x0000000000007918 */ /* 0x000fd00000000000 */
[----:B------:R-:W-:Y:S04]  /*71aa0*/  STL.64 [R1+0x600], R16 ;  /* 0x0006001001007387 */ /* 0x000fe80000100a00 */
[----:B------:R0:W-:Y:S04]  /*71ab0*/  STL.64 [R1+0x608], R18 ;  /* 0x0006081201007387 */ /* 0x0001e80000100a00 */
[----:B0-----:R-:W2:Y:S04]  /*71ac0*/  LDL.LU.64 R18, [R1+0x4d20] ;  /* 0x004d200001127983 */ /* 0x001ea80000300a00 */
[----:B------:R-:W3:Y:S01]  /*71ad0*/  LDL.LU.64 R16, [R1+0x4d18] ;  /* 0x004d180001107983 */ /* 0x000ee20000300a00 */
[----:B------:R-:W-:Y:S01]  /*71ae0*/  IMAD R35, R47, 0x100, R46 ;  /* 0x000001002f237824 */ /* 0x000fe200078e022e */
[----:B------:R-:W-:Y:S01]  /*71af0*/  HMMA.16816.F32 R28, R36, R14, R28 ;  /* 0x0000000e241c723c */ /* 0x000fe2000000181c */
[----:B------:R-:W-:-:S02]  /*71b00*/  F2FP.F16.E5M2.UNPACK_B R32, R32 ;  /* 0x00000020ff20723e */ /* 0x000fc400020004ff */
[----:B------:R-:W-:Y:S02]  /*71b10*/  F2FP.F16.E5M2.UNPACK_B R33, R33 ;  /* 0x00000021ff21723e */ /* 0x000fe400020004ff */
[----:B------:R-:W-:Y:S02]  /*71b20*/  F2FP.F16.E5M2.UNPACK_B R34, R34 ;  /* 0x00000022ff22723e */ /* 0x000fe400020004ff */
[----:B------:R-:W-:-:S07]  /*71b30*/  F2FP.F16.E5M2.UNPACK_B R35, R35 ;  /* 0x00000023ff23723e */ /* 0x000fce00020004ff */
[C---:B------:R-:W-:Y:S06]  /*71b40*/  HMMA.16816.F32 R20, R32.reuse, R10, R20 ;  /* 0x0000000a2014723c */ /* 0x040fec0000001814 */
[----:B------:R-:W-:Y:S03]  /*71b50*/  HMMA.16816.F32 R8, R32, R8, R52 ;  /* 0x000000082008723c */ /* 0x000fe60000001834 */
[----:B------:R-:W-:Y:S04]  /*71b60*/  STL.64 [R1+0x5f0], R28 ;  /* 0x0005f01c01007387 */ /* 0x000fe80000100a00 */
[----:B------:R0:W-:Y:S04]  /*71b70*/  STL.64 [R1+0x5f8], R30 ;  /* 0x0005f81e01007387 */ /* 0x0001e80000100a00 */
[----:B0-----:R-:W4:Y:S04]  /*71b80*/  LDL.LU.64 R30, [R1+0x4d10] ;  /* 0x004d1000011e7983 */ /* 0x001f280000300a00 */
[----:B------:R-:W4:Y:S01]  /*71b90*/  LDL.LU.64 R28, [R1+0x4d08] ;  /* 0x004d0800011c7983 */ /* 0x000f220000300a00 */
[----:B---3--:R-:W-:Y:S03]  /*71ba0*/  HMMA.16816.F32 R36, R36, R16, R24 ;  /* 0x000000102424723c */ /* 0x008fe60000001818 */
[----:B------:R-:W3:Y:S04]  /*71bb0*/  LDL.LU.64 R26, [R1+0x4d00] ;  /* 0x004d0000011a7983 */ /* 0x000ee80000300a00 */
[----:B------:R-:W3:-:S15]  /*71bc0*/  LDL.LU.64 R24, [R1+0x4cf8] ;  /* 0x004cf80001187983 */ /* 0x000ede0000300a00 */
[----:B------:R-:W-:-:S01]  /*71bd0*/  NOP ;  /* 0x0000000000007918 */ /* 0x000fc20000000000 */
[----:B------:R0:W-:Y:S04]  /*71be0*/  STL.64 [R1+0x5e0], R36 ;  /* 0x0005e02401007387 */ /* 0x0001e80000100a00 */
[----:B------:R1:W-:Y:S04]  /*71bf0*/  STL.64 [R1+0x5e8], R38 ;  /* 0x0005e82601007387 */ /* 0x0003e80000100a00 */
[----:B0-----:R-:W4:Y:S01]  /*71c00*/  LDL.LU R36, [R1+0x10] ;  /* 0x0000100001247983 */ /* 0x001f220000300800 */
[----:B------:R-:W-:-:S03]  /*71c10*/  IMAD.MOV.U32 R37, RZ, RZ, R60 ;  /* 0x000000ffff257224 */ /* 0x000fc600078e003c */
[----:B------:R-:W3:Y:S01]  /*71c20*/  LDL.LU R60, [R1+0x4cf4] ;  /* 0x004cf400013c7983 */ /* 0x000ee20000300800 */
[----:B-1----:R-:W-:-:S03]  /*71c30*/  IMAD.MOV.U32 R38, RZ, RZ, R61 ;  /* 0x000000ffff267224 */ /* 0x002fc600078e003d */
[----:B------:R-:W4:Y:S04]  /*71c40*/  LDL.LU R61, [R1+0x4cf0] ;  /* 0x004cf000013d7983 */ /* 0x000f280000300800 */
        /* <DEDUP_REMOVED lines=8> */
[----:B0-----:R-:W4:Y:S04]  /*71cd0*/  LDL.LU R8, [R1+0x40] ;  /* 0x0000400001087983 */ /* 0x001f280000300800 */
[----:B------:R-:W4:Y:S01]  /*71ce0*/  LDL.LU R9, [R1+0x44] ;  /* 0x0000440001097983 */ /* 0x000f220000300800 */
[----:B------:R-:W-:-:S15]  /*71cf0*/  HMMA.16816.F32 R56, R32, R4, R56 ;  /* 0x000000042038723c */ /* 0x000fde0000001838 */
[----:B------:R-:W-:-:S09]  /*71d00*/  NOP ;  /* 0x0000000000007918 */ /* 0x000fd20000000000 */
[----:B------:R-:W-:Y:S02]  /*71d10*/  IMAD.MOV.U32 R46, RZ, RZ, R58 ;  /* 0x000000ffff2e7224 */ /* 0x000fe400078e003a */
[----:B------:R-:W-:Y:S02]  /*71d20*/  IMAD.MOV.U32 R47, RZ, RZ, R59 ;  /* 0x000000ffff2f7224 */ /* 0x000fe400078e003b */
[----:B--2---:R-:W-:Y:S01]  /*71d30*/  IMAD.MOV.U32 R39, RZ, RZ, R19 ;  /* 0x000000ffff277224 */ /* 0x004fe200078e0013 */
[----:B------:R-:W-:Y:S01]  /*71d40*/  HMMA.16816.F32 R48, R32, R12, R48 ;  /* 0x0000000c2030723c */ /* 0x000fe20000001830 */
[----:B---3--:R-:W-:Y:S02]  /*71d50*/  IMAD.MOV.U32 R11, RZ, RZ, R60 ;  /* 0x000000ffff0b7224 */ /* 0x008fe400078e003c */
[----:B----4-:R-:W-:-:S07]  /*71d60*/  IMAD.MOV.U32 R10, RZ, RZ, R61 ;  /* 0x000000ffff0a7224 */ /* 0x010fce00078e003d */
[----:B------:R-:W-:-:S15]  /*71d70*/  HMMA.16816.F32 R8, R32, R6, R8 ;  /* 0x000000062008723c */ /* 0x000fde0000001808 */
[----:B------:R-:W-:-:S08]  /*71d80*/  NOP ;  /* 0x0000000000007918 */ /* 0x000fd00000000000 */
[----:B------:R-:W-:Y:S04]  /*71d90*/  STL.64 [R1+0x5b0], R8 ;  /* 0x0005b00801007387 */ /* 0x000fe80000100a00 */
[----:B------:R0:W-:Y:S04]  /*71da0*/  STL.64 [R1+0x5b8], R10 ;  /* 0x0005b80a01007387 */ /* 0x0001e80000100a00 */
[----:B0-----:R-:W2:Y:S04]  /*71db0*/  LDL.LU R11, [R1+0x1264] ;  /* 0x00126400010b7983 */ /* 0x001ea80000300800 */
[----:B------:R-:W3:Y:S04]  /*71dc0*/  LDL.LU R6, [R1+0xc38] ;  /* 0x000c380001067983 */ /* 0x000ee80000300800 */
[----:B------:R0:W-:Y:S04]  /*71dd0*/  STL.64 [R1+0x5a0], R56 ;  /* 0x0005a03801007387 */ /* 0x0001e80000100a00 */
[----:B------:R-:W4:Y:S04]  /*71de0*/  LDL.LU.64 R58, [R1+0x4cc8] ;  /* 0x004cc800013a7983 */ /* 0x000f280000300a00 */
[----:B0-----:R-:W4:Y:S04]  /*71df0*/  LDL.LU.64 R56, [R1+0x4cc0] ;  /* 0x004cc00001387983 */ /* 0x001f280000300a00 */
[----:B------:R-:W2:Y:S01]  /*71e00*/  LDL.LU R5, [R1+0x1268] ;  /* 0x0012680001057983 */ /* 0x000ea20000300800 */
[----:B------:R-:W-:Y:S03]  /*71e10*/  HMMA.16816.F32 R36, R32, R2, R36 ;  /* 0x000000022024723c */ /* 0x000fe60000001824 */
[----:B------:R-:W-:Y:S04]  /*71e20*/  STL [R1+0x49ec], R47 ;  /* 0x0049ec2f01007387 */ /* 0x000fe80000100800 */
[----:B------:R-:W-:Y:S01]  /*71e30*/  STL [R1+0x49e8], R46 ;  /* 0x0049e82e01007387 */ /* 0x000fe20000100800 */
[----:B------:R-:W-:-:S15]  /*71e40*/  IMAD R8, R41, 0x100, R40 ;  /* 0x0000010029087824 */ /* 0x000fde00078e0228 */
[----:B------:R-:W-:-:S01]  /*71e50*/  NOP ;  /* 0x0000000000007918 */ /* 0x000fc20000000000 */
[----:B------:R-:W-:Y:S02]  /*71e60*/  IMAD.MOV.U32 R60, RZ, RZ, R38 ;  /* 0x000000ffff3c7224 */ /* 0x000fe400078e0026 */
[----:B------:R-:W-:Y:S01]  /*71e70*/  IMAD.MOV.U32 R61, RZ, RZ, R37 ;  /* 0x000000ffff3d7224 */ /* 0x000fe200078e0025 */
[----:B------:R0:W-:Y:S04]  /*71e80*/  STL [R1+0x570], R36 ;  /* 0x0005702401007387 */ /* 0x0001e80000100800 */
[----:B------:R-:W-:Y:S04]  /*71e90*/  STL [R1+0x4b74], R60 ;  /* 0x004b743c01007387 */ /* 0x000fe80000100800 */
[----:B------:R-:W-:Y:S04]  /*71ea0*/  STL [R1+0x4b70], R61 ;  /* 0x004b703d01007387 */ /* 0x000fe80000100800 */
[----:B------:R-:W3:Y:S04]  /*71eb0*/  LDL.LU R7, [R1+0xc28] ;  /* 0x000c280001077983 */ /* 0x000ee80000300800 */
[----:B0-----:R-:W3:Y:S04]  /*71ec0*/  LDL.LU R36, [R1+0xc2c] ;  /* 0x000c2c0001247983 */ /* 0x001ee80000300800 */
[----:B------:R0:W-:Y:S04]  /*71ed0*/  STL.64 [R1+0x4968], R50 ;  /* 0x0049683201007387 */ /* 0x0001e80000100a00 */
[----:B------:R1:W-:Y:S04]  /*71ee0*/  STL.64 [R1+0x4960], R48 ;  /* 0x0049603001007387 */ /* 0x0003e80000100a00 */
[----:B------:R-:W3:Y:S04]  /*71ef0*/  LDL.LU R40, [R1+0xc08] ;  /* 0x000c080001287983 */ /* 0x000ee80000300800 */
[----:B------:R-:W3:Y:S01]  /*71f00*/  LDL.LU R41, [R1+0xc0c] ;  /* 0x000c0c0001297983 */ /* 0x000ee20000300800 */
[----:B------:R-:W-:-:S03]  /*71f10*/  IMAD R9, R43, 0x100, R42 ;  /* 0x000001002b097824 */ /* 0x000fc600078e022a */
[----:B------:R-:W3:Y:S04]  /*71f20*/  LDL.LU R42, [R1+0xc18] ;  /* 0x000c1800012a7983 */ /* 0x000ee80000300800 */
[----:B------:R-:W3:Y:S01]  /*71f30*/  LDL.LU R43, [R1+0xc1c] ;  /* 0x000c1c00012b7983 */ /* 0x000ee20000300800 */
[----:B------:R-:W-:-:S03]  /*71f40*/  IMAD R10, R45, 0x100, R44 ;  /* 0x000001002d0a7824 */ /* 0x000fc600078e022c */
[----:B------:R-:W3:Y:S01]  /*71f50*/  LDL.LU R37, [R1+0x1270] ;  /* 0x0012700001257983 */ /* 0x000ee20000300800 */
[----:B------:R-:W-:-:S03]  /*71f60*/  IMAD.MOV.U32 R19, RZ, RZ, R39 ;  /* 0x000000ffff137224 */ /* 0x000fc600078e0027 */
[----:B------:R-:W3:Y:S04]  /*71f70*/  LDL.LU R38, [R1+0x126c] ;  /* 0x00126c0001267983 */ /* 0x000ee80000300800 */
[----:B------:R-:W3:Y:S04]  /*71f80*/  LDL.LU R39, [R1+0x1278] ;  /* 0x0012780001277983 */ /* 0x000ee80000300800 */
[----:B------:R-:W3:Y:S04]  /*71f90*/  LDL.LU R0, [R1+0x1274] ;  /* 0x0012740001007983 */ /* 0x000ee80000300800 */
[----:B------:R-:W3:Y:S04]  /*71fa0*/  LDL.LU R44, [R1+0x1280] ;  /* 0x00128000012c7983 */ /* 0x000ee80000300800 */
[----:B------:R-:W3:Y:S01]  /*71fb0*/  LDL.LU R45, [R1+0x127c] ;  /* 0x00127c00012d7983 */ /* 0x000ee20000300800 */
[----:B------:R-:W-:-:S02]  /*71fc0*/  F2FP.F16.E5M2.UNPACK_B R8, R8 ;  /* 0x00000008ff08723e */ /* 0x000fc400020004ff */
[----:B------:R-:W-:Y:S02]  /*71fd0*/  F2FP.F16.E5M2.UNPACK_B R9, R9 ;  /* 0x00000009ff09723e */ /* 0x000fe400020004ff */
[----:B------:R-:W-:Y:S01]  /*71fe0*/  F2FP.F16.E5M2.UNPACK_B R10, R10 ;  /* 0x0000000aff0a723e */ /* 0x000fe200020004ff */
[----:B----4-:R-:W-:Y:S01]  /*71ff0*/  HMMA.16816.F32 R12, R32, R14, R56 ;  /* 0x0000000e200c723c */ /* 0x010fe20000001838 */
[----:B--2---:R-:W-:Y:S01]  /*72000*/  IMAD R11, R11, 0x100, R5 ;  /* 0x000001000b0b7824 */ /* 0x004fe200078e0205 */
[----:B------:R-:W-:Y:S02]  /*72010*/  F2FP.F16.E5M2.UNPACK_B R5, R18.H1 ;  /* 0x00000012ff05723e */ /* 0x000fe400030004ff */
[----:B---3--:R-:W-:-:S15]  /*72020*/  F2FP.F16.E5M2.UNPACK_B R4, R6.H1 ;  /* 0x00000006ff04723e */ /* 0x008fde00030004ff */
[----:B------:R-:W-:-:S05]  /*72030*/  NOP ;  /* 0x0000000000007918 */ /* 0x000fca0000000000 */
[----:B0-----:R-:W-:Y:S02]  /*72040*/  IMAD.MOV.U32 R50, RZ, RZ, R12 ;  /* 0x000000ffff327224 */ /* 0x001fe400078e000c */
[----:B-1----:R-:W-:Y:S02]  /*72050*/  IMAD.MOV.U32 R49, RZ, RZ, R13 ;  /* 0x000000ffff317224 */ /* 0x002fe400078e000d */
[----:B------:R-:W-:Y:S02]  /*72060*/  IMAD.MOV.U32 R48, RZ, RZ, R14 ;  /* 0x000000ffff307224 */ /* 0x000fe400078e000e */
[----:B------:R-:W-:Y:S02]  /*72070*/  IMAD.MOV.U32 R18, RZ, RZ, R15 ;  /* 0x000000ffff127224 */ /* 0x000fe400078e000f */
[----:B------:R-:W-:Y:S01]  /*72080*/  HMMA.16816.F32 R12, R32, R16, R52 ;  /* 0x00000010200c723c */ /* 0x000fe20000001834 */
[----:B------:R-:W-:Y:S01]  /*72090*/  F2FP.F16.E5M2.UNPACK_B R11, R11 ;  /* 0x0000000bff0b723e */ /* 0x000fe200020004ff */
[----:B------:R-:W-:Y:S04]  /*720a0*/  STL [R1+0x4b8c], R49 ;  /* 0x004b8c3101007387 */ /* 0x000fe80000100800 */
[----:B------:R-:W-:Y:S04]  /*720b0*/  STL [R1+0x4b88], R50 ;  /* 0x004b883201007387 */ /* 0x000fe80000100800 */
[----:B------:R-:W-:Y:S04]  /*720c0*/  STL [R1+0x4c20], R48 ;  /* 0x004c203001007387 */ /* 0x000fe80000100800 */
[----:B------:R-:W-:Y:S09]  /*720d0*/  STL.64 [R1+0x4b68], R18 ;  /* 0x004b681201007387 */ /* 0x000ff20000100a00 */
[----:B------:R-:W-:Y:S04]  /*720e0*/  STL.64 [R1+0x330], R12 ;  /* 0x0003300c01007387 */ /* 0x000fe80000100a00 */
[----:B------:R0:W-:Y:S02]  /*720f0*/  STL.64 [R1+0x338], R14 ;  /* 0x0003380e01007387 */ /* 0x0001e40000100a00 */
[----:B0-----:R-:W-:Y:S01]  /*72100*/  HMMA.16816.F32 R12, R8, R4, R20 ;  /* 0x00000004080c723c */ /* 0x001fe20000001814 */
[----:B------:R-:W-:-:S02]  /*72110*/  F2FP.F16.E5M2.UNPACK_B R6, R7.H1 ;  /* 0x00000007ff06723e */ /* 0x000fc400030004ff */
[----:B------:R-:W-:Y:S02]  /*72120*/  F2FP.F16.E5M2.UNPACK_B R7, R36.H1 ;  /* 0x00000024ff07723e */ /* 0x000fe400030004ff */
[----:B------:R-:W-:Y:S02]  /*72130*/  F2FP.F16.E5M2.UNPACK_B R40, R40.H1 ;  /* 0x00000028ff28723e */ /* 0x000fe400030004ff */
[----:B------:R-:W-:-:S15]  /*72140*/  F2FP.F16.E5M2.UNPACK_B R41, R41.H1 ;  /* 0x00000029ff29723e */ /* 0x000fde00030004ff */
[----:B------:R-:W-:-:S01]  /*72150*/  NOP ;  /* 0x0000000000007918 */ /* 0x000fc20000000000 */
[----:B------:R-:W-:Y:S04]  /*72160*/  STL.64 [R1+0x2c0], R12 ;  /* 0x0002c00c01007387 */ /* 0x000fe80000100a00 */
[----:B------:R0:W-:Y:S04]  /*72170*/  STL.64 [R1+0x2c8], R14 ;  /* 0x0002c80e01007387 */ /* 0x0001e80000100a00 */
[----:B------:R-:W-:Y:S04]  /*72180*/  STL.64 [R1+0x4ca8], R6 ;  /* 0x004ca80601007387 */ /* 0x000fe80000100a00 */
[----:B------:R1:W-:Y:S01]  /*72190*/  STL.64 [R1+0x4ca0], R4 ;  /* 0x004ca00401007387 */ /* 0x0003e20000100a00 */
[C---:B0-----:R-:W-:Y:S06]  /*721a0*/  HMMA.16816.F32 R12, R8.reuse, R6, R24 ;  /* 0x00000006080c723c */ /* 0x041fec0000001818 */
[----:B-1----:R-:W-:-:S15]  /*721b0*/  HMMA.16816.F32 R4, R8, R40, R28 ;  /* 0x000000280804723c */ /* 0x002fde000000181c */
[----:B------:R-:W-:-:S02]  /*721c0*/  NOP ;  /* 0x0000000000007918 */ /* 0x000fc40000000000 */
[----:B------:R-:W-:Y:S04]  /*721d0*/  STL.64 [R1+0x2a0], R12 ;  /* 0x0002a00c01007387 */ /* 0x000fe80000100a00 */
[----:B------:R0:W-:Y:S04]  /*721e0*/  STL.64 [R1+0x2a8], R14 ;  /* 0x0002a80e01007387 */ /* 0x0001e80000100a00 */
[----:B------:R-:W-:Y:S04]  /*721f0*/  STL.64 [R1+0x280], R4 ;  /* 0x0002800401007387 */ /* 0x000fe80000100a00 */
[----:B------:R-:W-:Y:S04]  /*72200*/  STL.64 [R1+0x288], R6 ;  /* 0x0002880601007387 */ /* 0x000fe80000100a00 */
[----:B------:R-:W2:Y:S04]  /*72210*/  LDL.LU R48, [R1+0xf0] ;  /* 0x0000f00001307983 */ /* 0x000ea80000300800 */
[----:B------:R-:W2:Y:S04]  /*72220*/  LDL.LU R49, [R1+0xf4] ;  /* 0x0000f40001317983 */ /* 0x000ea80000300800 */
[----:B------:R-:W3:Y:S04]  /*72230*/  LDL.LU R50, [R1+0xf8] ;  /* 0x0000f80001327983 */ /* 0x000ee80000300800 */
[----:B------:R-:W3:Y:S01]  /*72240*/  LDL.LU R51, [R1+0xfc] ;  /* 0x0000fc0001337983 */ /* 0x000ee20000300800 */
[----:B0-----:R-:W-:-:S02]  /*72250*/  IMAD R14, R45, 0x100, R44 ;  /* 0x000001002d0e7824 */ /* 0x001fc400078e022c */
[----:B------:R-:W-:Y:S02]  /*72260*/  IMAD R12, R38, 0x100, R37 ;  /* 0x00000100260c7824 */ /* 0x000fe400078e0225 */
[----:B------:R-:W-:Y:S01]  /*72270*/  IMAD R13, R0, 0x100, R39 ;  /* 0x00000100000d7824 */ /* 0x000fe200078e0227 */
        /* <DEDUP_REMOVED lines=30> */
[----:B------:R-:W-:-:S02]  /*72460*/  F2FP.F16.E5M2.UNPACK_B R42, R42.H1 ;  /* 0x0000002aff2a723e */ /* 0x000fc400030004ff */
[----:B------:R-:W-:Y:S01]  /*72470*/  F2FP.F16.E5M2.UNPACK_B R43, R43.H1 ;  /* 0x0000002bff2b723e */ /* 0x000fe200030004ff */
        /* <DEDUP_REMOVED lines=22> */
[----:B---3--:R-:W-:-:S02]  /*725e0*/  F2FP.F16.E5M2.UNPACK_B R44, R44.H1 ;  /* 0x0000002cff2c723e */ /* 0x008fc400030004ff */
[----:B----4-:R-:W-:Y:S01]  /*725f0*/  F2FP.F16.E5M2.UNPACK_B R45, R45.H1 ;  /* 0x0000002dff2d723e */ /* 0x010fe200030004ff */
[C---:B--2---:R-:W-:Y:S06]  /*72600*/  HMMA.16816.F32 R48, R8.reuse, R42, R48 ;  /* 0x0000002a0830723c */ /* 0x044fec0000001830 */
        /* <DEDUP_REMOVED lines=10> */
[----:B------:R-:W-:-:S02]  /*726b0*/  F2FP.F16.E5M2.UNPACK_B R38, R38.H1 ;  /* 0x00000026ff26723e */ /* 0x000fc400030004ff */
[----:B------:R-:W-:Y:S01]  /*726c0*/  F2FP.F16.E5M2.UNPACK_B R39, R39.H1 ;  /* 0x00000027ff27723e */ /* 0x000fe200030004ff */
[----:B------:R-:W-:Y:S01]  /*726d0*/  IMAD R15, R61, 0x100, R15 ;  /* 0x000001003d0f7824 */ /* 0x000fe200078e020f */
[----:B------:R-:W-:Y:S02]  /*726e0*/  F2FP.F16.E5M2.UNPACK_B R36, R36.H1 ;  /* 0x00000024ff24723e */ /* 0x000fe400030004ff */
[----:B------:R-:W-:Y:S02]  /*726f0*/  F2FP.F16.E5M2.UNPACK_B R37, R37.H1 ;  /* 0x00000025ff25723e */ /* 0x000fe400030004ff */
[----:B------:R-:W-:Y:S02]  /*72700*/  F2FP.F16.E5M2.UNPACK_B R2, R2.H1 ;  /* 0x00000002ff02723e */ /* 0x000fe400030004ff */
[----:B------:R-:W-:Y:S02]  /*72710*/  F2FP.F16.E5M2.UNPACK_B R3, R3.H1 ;  /* 0x00000003ff03723e */ /* 0x000fe400030004ff */
[----:B------:R-:W-:-:S02]  /*72720*/  F2FP.F16.E5M2.UNPACK_B R12, R12 ;  /* 0x0000000cff0c723e */ /* 0x000fc400020004ff */
[----:B------:R-:W-:Y:S02]  /*72730*/  F2FP.F16.E5M2.UNPACK_B R13, R13 ;  /* 0x0000000dff0d723e */ /* 0x000fe400020004ff */
[----:B------:R-:W-:Y:S01]  /*72740*/  F2FP.F16.E5M2.UNPACK_B R14, R14 ;  /* 0x0000000eff0e723e */ /* 0x000fe200020004ff */
[----:B------:R-:W-:Y:S01]  /*72750*/  HMMA.16816.F32 R28, R8, R38, R28 ;  /* 0x00000026081c723c */ /* 0x000fe2000000181c */
[----:B------:R-:W-:-:S05]  /*72760*/  F2FP.F16.E5M2.UNPACK_B R15, R15 ;  /* 0x0000000fff0f723e */ /* 0x000fca00020004ff */
[C---:B------:R-:W-:Y:S06]  /*72770*/  HMMA.16816.F32 R24, R8.reuse, R36, R24 ;  /* 0x000000240818723c */ /* 0x040fec0000001818 */
[----:B------:R-:W-:Y:S01]  /*72780*/  HMMA.16816.F32 R20, R8, R2, R20 ;  /* 0x000000020814723c */ /* 0x000fe20000001814 */
[----:B------:R-:W-:Y:S04]  /*72790*/  STL [R1+0x4c9c], R38 ;  /* 0x004c9c2601007387 */ /* 0x000fe80000100800 */
[----:B------:R-:W-:Y:S06]  /*727a0*/  STL [R1+0x4c98], R39 ;  /* 0x004c982701007387 */ /* 0x000fec0000100800 */
[----:B------:R-:W-:Y:S04]  /*727b0*/  STL.64 [R1+0x590], R28 ;  /* 0x0005901c01007387 */ /* 0x000fe80000100a00 */
[----:B------:R-:W-:Y:S04]  /*727c0*/  STL.64 [R1+0x598], R30 ;  /* 0x0005981e01007387 */ /* 0x000fe80000100a00 */
[----:B------:R-:W-:Y:S04]  /*727d0*/  STL.64 [R1+0x580], R24 ;  /* 0x0005801801007387 */ /* 0x000fe80000100a00 */
[----:B------:R-:W-:Y:S04]  /*727e0*/  STL.64 [R1+0x588], R26 ;  /* 0x0005881a01007387 */ /* 0x000fe80000100a00 */
[----:B------:R-:W-:Y:S04]  /*727f0*/  STL.64 [R1+0x550], R20 ;  /* 0x0005501401007387 */ /* 0x000fe80000100a00 */
[----:B------:R-:W-:Y:S01]  /*72800*/  STL.64 [R1+0x558], R22 ;  /* 0x0005581601007387 */ /* 0x000fe20000100a00 */
[C---:B----4-:R-:W-:Y:S06]  /*72810*/  HMMA.16816.F32 R16, R12.reuse, R4, R16 ;  /* 0x000000040c10723c */ /* 0x050fec0000001810 */
[C---:B---3--:R-:W-:Y:S06]  /*72820*/  HMMA.16816.F32 R8, R12.reuse, R6, R32 ;  /* 0x000000060c08723c */ /* 0x048fec0000001820 */
[----:B------:R-:W-:Y:S11]  /*72830*/  STL.64 [R1+0x4c70], R6 ;  /* 0x004c700601007387 */ /* 0x000ff60000100a00 */
[----:B------:R-:W-:Y:S04]  /*72840*/  STL.64 [R1+0x540], R16 ;  /* 0x0005401001007387 */ /* 0x000fe80000100a00 */
[----:B------:R-:W-:Y:S04]  /*72850*/  STL.64 [R1+0x548], R18 ;  /* 0x0005481201007387 */ /* 0x000fe80000100a00 */
[----:B------:R-:W-:Y:S04]  /*72860*/  STL.64 [R1+0x4c68], R4 ;  /* 0x004c680401007387 */ /* 0x000fe80000100a00 */
[----:B------:R-:W-:Y:S04]  /*72870*/  STL.64 [R1+0x530], R8 ;  /* 0x0005300801007387 */ /* 0x000fe80000100a00 */
[----:B------:R0:W-:Y:S02]  /*72880*/  STL.64 [R1+0x538], R10 ;  /* 0x0005380a01007387 */ /* 0x0001e40000100a00 */
[C---:B0-----:R-:W-:Y:S06]  /*72890*/  HMMA.16816.F32 R8, R12.reuse, R40, R52 ;  /* 0x000000280c08723c */ /* 0x041fec0000001834 */
[C---:B--2---:R-:W-:Y:S06]  /*728a0*/  HMMA.16816.F32 R4, R12.reuse, R42, R48 ;  /* 0x0000002a0c04723c */ /* 0x044fec0000001830 */
[----:B------:R-:W-:Y:S11]  /*728b0*/  STL.64 [R1+0x4c50], R42 ;  /* 0x004c502a01007387 */ /* 0x000ff60000100a00 */
[----:B------:R-:W-:Y:S04]  /*728c0*/  STL.64 [R1+0x520], R8 ;  /* 0x0005200801007387 */ /* 0x000fe80000100a00 */
[----:B------:R-:W-:Y:S04]  /*728d0*/  STL.64 [R1+0x528], R10 ;  /* 0x0005280a01007387 */ /* 0x000fe80000100a00 */
[----:B------:R-:W-:Y:S04]  /*728e0*/  STL.64 [R1+0x4c48], R40 ;  /* 0x004c482801007387 */ /* 0x000fe80000100a00 */
        /* <DEDUP_REMOVED lines=54> */
[----:B------:R-:W3:Y:S04]  /*72c50*/  LDL.LU R39, [R1+0x12a8] ;  /* 0x0012a80001277983 */ /* 0x000ee80000300800 */
[----:B------:R-:W3:Y:S04]  /*72c60*/  LDL.LU R11, [R1+0x12a4] ;  /* 0x0012a400010b7983 */ /* 0x000ee80000300800 */
[----:B0-----:R-:W2:Y:S04]  /*72c70*/  LDL.LU R52, [R1+0x4b0] ;  /* 0x0004b00001347983 */ /* 0x001ea80000300800 */
        /* <DEDUP_REMOVED lines=30> */
[----:B----4-:R-:W-:-:S03]  /*72e60*/  IMAD R10, R10, 0x100, R38 ;  /* 0x000001000a0a7824 */ /* 0x010fc600078e0226 */
[----:B------:R-:W4:Y:S01]  /*72e70*/  LDL.LU R38, [R1+0x4c9c] ;  /* 0x004c9c0001267983 */ /* 0x000f220000300800 */
[----:B---3--:R-:W-:-:S03]  /*72e80*/  IMAD R11, R11, 0x100, R39 ;  /* 0x000001000b0b7824 */ /* 0x008fc600078e0227 */
        /* <DEDUP_REMOVED lines=50> */
[C---:B------:R-:W-:Y:S01]  /*731b0*/  HMMA.16816.F32 R48, R8.reuse, R44, R48 ;  /* 0x0000002c0830723c */ /* 0x040fe20000001830 */
[----:B------:R-:W-:Y:S02]  /*731c0*/  F2FP.F16.E5M2.UNPACK_B R12, R12 ;  /* 0x0000000cff0c723e */ /* 0x000fe400020004ff */
[----:B------:R-:W-:Y:S02]  /*731d0*/  F2FP.F16.E5M2.UNPACK_B R13, R13 ;  /* 0x0000000dff0d723e */ /* 0x000fe400020004ff */
[----:B------:R-:W-:Y:S01]  /*731e0*/  F2FP.F16.E5M2.UNPACK_B R14, R14 ;  /* 0x0000000eff0e723e */ /* 0x000fe200020004ff */
[----:B------:R-:W-:Y:S01]  /*731f0*/  HMMA.16816.F32 R28, R8, R38, R28 ;  /* 0x00000026081c723c */ /* 0x000fe2000000181c */
[----:B------:R-:W-:-:S05]  /*73200*/  F2FP.F16.E5M2.UNPACK_B R15, R15 ;  /* 0x0000000fff0f723e */ /* 0x000fca00020004ff */
[C---:B------:R-:W-:Y:S06]  /*73210*/  HMMA.16816.F32 R24, R8.reuse, R36, R24 ;  /* 0x000000240818723c */ /* 0x040fec0000001818 */
[----:B--2---:R-:W-:Y:S06]  /*73220*/  HMMA.16816.F32 R20, R8, R2, R20 ;  /* 0x000000020814723c */ /* 0x004fec0000001814 */
[C---:B------:R-:W-:Y:S01]  /*73230*/  HMMA.16816.F32 R8, R12.reuse, R6, R32 ;  /* 0x000000060c08723c */ /* 0x040fe20000001820 */
[----:B------:R0:W-:Y:S04]  /*73240*/  STL.64 [R1+0x420], R48 ;  /* 0x0004203001007387 */ /* 0x0001e80000100a00 */
[----:B------:R-:W-:Y:S04]  /*73250*/  STL.64 [R1+0x428], R50 ;  /* 0x0004283201007387 */ /* 0x000fe80000100a00 */
[----:B0-----:R-:W2:Y:S04]  /*73260*/  LDL.LU R48, [R1+0x4c20] ;  /* 0x004c200001307983 */ /* 0x001ea80000300800 */
[----:B------:R-:W-:Y:S04]  /*73270*/  STL.64 [R1+0x480], R28 ;  /* 0x0004801c01007387 */ /* 0x000fe80000100a00 */
[----:B------:R-:W-:Y:S04]  /*73280*/  STL.64 [R1+0x488], R30 ;  /* 0x0004881e01007387 */ /* 0x000fe80000100a00 */
[----:B------:R-:W-:Y:S04]  /*73290*/  STL.64 [R1+0x470], R24 ;  /* 0x0004701801007387 */ /* 0x000fe80000100a00 */
[----:B------:R-:W-:Y:S04]  /*732a0*/  STL.64 [R1+0x478], R26 ;  /* 0x0004781a01007387 */ /* 0x000fe80000100a00 */
[----:B------:R-:W-:Y:S04]  /*732b0*/  STL.64 [R1+0x410], R20 ;  /* 0x0004101401007387 */ /* 0x000fe80000100a00 */
[----:B------:R0:W-:Y:S04]  /*732c0*/  STL.64 [R1+0x418], R22 ;  /* 0x0004181601007387 */ /* 0x0001e80000100a00 */
[----:B------:R-:W-:Y:S01]  /*732d0*/  STL.64 [R1+0x4c18], R6 ;  /* 0x004c180601007387 */ /* 0x000fe20000100a00 */
[C---:B0-----:R-:W-:Y:S06]  /*732e0*/  HMMA.16816.F32 R20, R12.reuse, R42, R56 ;  /* 0x0000002a0c14723c */ /* 0x041fec0000001838 */
[----:B---3--:R-:W-:-:S15]  /*732f0*/  HMMA.16816.F32 R16, R12, R4, R16 ;  /* 0x000000040c10723c */ /* 0x008fde0000001810 */
[----:B------:R-:W-:-:S08]  /*73300*/  NOP ;  /* 0x0000000000007918 */ /* 0x000fd00000000000 */
[----:B------:R-:W-:Y:S04]  /*73310*/  STL.64 [R1+0x400], R16 ;  /* 0x0004001001007387 */ /* 0x000fe80000100a00 */
[----:B------:R-:W-:Y:S04]  /*73320*/  STL.64 [R1+0x408], R18 ;  /* 0x0004081201007387 */ /* 0x000fe80000100a00 */
[----:B------:R4:W-:Y:S02]  /*73330*/  STL.64 [R1+0x4c10], R4 ;  /* 0x004c100401007387 */ /* 0x0009e40000100a00 */
[----:B----4-:R-:W-:Y:S02]  /*73340*/  HMMA.16816.F32 R4, R12, R40, R52 ;  /* 0x000000280c04723c */ /* 0x010fe40000001834 */
[----:B------:R0:W-:Y:S04]  /*73350*/  STL.64 [R1+0x3f0], R8 ;  /* 0x0003f00801007387 */ /* 0x0001e80000100a00 */
[----:B------:R1:W-:Y:S04]  /*73360*/  STL.64 [R1+0x3f8], R10 ;  /* 0x0003f80a01007387 */ /* 0x0003e80000100a00 */
[----:B------:R-:W3:-:S13]  /*73370*/  LDL.LU R56, [R1+0x430] ;  /* 0x0004300001387983 */ /* 0x000eda0000300800 */
[----:B------:R4:W-:Y:S04]  /*73380*/  STL.64 [R1+0x3e0], R4 ;  /* 0x0003e00401007387 */ /* 0x0009e80000100a00 */
[----:B------:R2:W-:Y:S04]  /*73390*/  STL.64 [R1+0x3e8], R6 ;  /* 0x0003e80601007387 */ /* 0x0005e80000100a00 */
        /* <DEDUP_REMOVED lines=11> */
[----:B0-----:R-:W3:Y:S04]  /*73450*/  LDL.LU R8, [R1+0x12d4] ;  /* 0x0012d40001087983 */ /* 0x001ee80000300800 */
[----:B------:R-:W3:Y:S04]  /*73460*/  LDL.LU R9, [R1+0x12d0] ;  /* 0x0012d00001097983 */ /* 0x000ee80000300800 */
        /* <DEDUP_REMOVED lines=14> */
[----:B----4-:R-:W4:Y:S04]  /*73550*/  LDL.LU R4, [R1+0xbc0] ;  /* 0x000bc00001047983 */ /* 0x010f280000300800 */
[----:B------:R-:W4:Y:S04]  /*73560*/  LDL.LU R5, [R1+0xbc4] ;  /* 0x000bc40001057983 */ /* 0x000f280000300800 */
[----:B--2---:R-:W4:Y:S04]  /*73570*/  LDL.LU R6, [R1+0xbc8] ;  /* 0x000bc80001067983 */ /* 0x004f280000300800 */
        /* <DEDUP_REMOVED lines=9> */
[----:B------:R-:W-:Y:S04]  /*73610*/  STL.64 [R1+0x4878], R22 ;  /* 0x0048781601007387 */ /* 0x000fe80000100a00 */
[----:B------:R0:W-:Y:S04]  /*73620*/  STL.64 [R1+0x4870], R20 ;  /* 0x0048701401007387 */ /* 0x0001e80000100a00 */
[----:B0-----:R-:W2:Y:S04]  /*73630*/  LDL.LU R20, [R1+0xa50] ;  /* 0x000a500001147983 */ /* 0x001ea80000300800 */
[----:B------:R-:W2:Y:S04]  /*73640*/  LDL.LU R21, [R1+0xa54] ;  /* 0x000a540001157983 */ /* 0x000ea80000300800 */
[----:B------:R-:W2:Y:S04]  /*73650*/  LDL.LU R22, [R1+0xa58] ;  /* 0x000a580001167983 */ /* 0x000ea80000300800 */
[----:B------:R-:W2:Y:S01]  /*73660*/  LDL.LU R23, [R1+0xa5c] ;  /* 0x000a5c0001177983 */ /* 0x000ea20000300800 */
[----:B---3--:R-:W-:-:S15]  /*73670*/  HMMA.16816.F32 R28, R12, R44, R28 ;  /* 0x0000002c0c1c723c */ /* 0x008fde000000181c */
[----:B------:R-:W-:-:S08]  /*73680*/  NOP ;  /* 0x0000000000007918 */ /* 0x000fd00000000000 */
[----:B------:R-:W-:Y:S04]  /*73690*/  STL.64 [R1+0x4868], R30 ;  /* 0x0048681e01007387 */ /* 0x000fe80000100a00 */
[----:B------:R0:W-:Y:S01]  /*736a0*/  STL.64 [R1+0x4a80], R28 ;  /* 0x004a801c01007387 */ /* 0x0001e20000100a00 */
[----:B----4-:R-:W-:Y:S03]  /*736b0*/  HMMA.16816.F32 R4, R12, R38, R4 ;  /* 0x000000260c04723c */ /* 0x010fe60000001804 */
[----:B0-----:R-:W3:Y:S04]  /*736c0*/  LDL.LU R28, [R1+0xbb0] ;  /* 0x000bb000011c7983 */ /* 0x001ee80000300800 */
[----:B------:R-:W3:Y:S04]  /*736d0*/  LDL.LU R29, [R1+0xbb4] ;  /* 0x000bb400011d7983 */ /* 0x000ee80000300800 */
[----:B------:R-:W3:Y:S04]  /*736e0*/  LDL.LU R30, [R1+0xbb8] ;  /* 0x000bb800011e7983 */ /* 0x000ee80000300800 */
[----:B------:R-:W3:Y:S01]  /*736f0*/  LDL.LU R31, [R1+0xbbc] ;  /* 0x000bbc00011f7983 */ /* 0x000ee20000300800 */
[----:B------:R-:W-:-:S02]  /*73700*/  IMAD R8, R9, 0x100, R8 ;  /* 0x0000010009087824 */ /* 0x000fc400078e0208 */
[----:B------:R-:W-:Y:S02]  /*73710*/  IMAD R9, R11, 0x100, R10 ;  /* 0x000001000b097824 */ /* 0x000fe400078e020a */
[----:B------:R-:W-:Y:S02]  /*73720*/  IMAD R10, R46, 0x100, R60 ;  /* 0x000001002e0a7824 */ /* 0x000fe400078e023c */
[----:B------:R-:W4:Y:S04]  /*73730*/  LDL.LU R60, [R1+0x1304] ;  /* 0x00130400013c7983 */ /* 0x000f280000300800 */
[----:B------:R-:W4:Y:S04]  /*73740*/  LDL.LU R46, [R1+0x1300] ;  /* 0x00130000012e7983 */ /* 0x000f280000300800 */
[----:B------:R-:W-:Y:S04]  /*73750*/  STL.64 [R1+0x460], R4 ;  /* 0x0004600401007387 */ /* 0x000fe80000100a00 */
[----:B------:R0:W-:Y:S04]  /*73760*/  STL.64 [R1+0x468], R6 ;  /* 0x0004680601007387 */ /* 0x0001e80000100a00 */
[----:B0-----:R-:W4:Y:S04]  /*73770*/  LDL.LU.64 R6, [R1+0x4c18] ;  /* 0x004c180001067983 */ /* 0x001f280000300a00 */
[----:B------:R-:W4:Y:S01]  /*73780*/  LDL.LU.64 R4, [R1+0x4c10] ;  /* 0x004c100001047983 */ /* 0x000f220000300a00 */
[----:B------:R-:W-:Y:S01]  /*73790*/  IMAD R11, R0, 0x100, R47 ;  /* 0x00000100000b7824 */ /* 0x000fe200078e022f */
[----:B------:R-:W-:-:S02]  /*737a0*/  F2FP.F16.E5M2.UNPACK_B R8, R8 ;  /* 0x00000008ff08723e */ /* 0x000fc400020004ff */
[----:B------:R-:W-:Y:S02]  /*737b0*/  F2FP.F16.E5M2.UNPACK_B R9, R9 ;  /* 0x00000009ff09723e */ /* 0x000fe400020004ff */
[----:B------:R-:W-:Y:S02]  /*737c0*/  F2FP.F16.E5M2.UNPACK_B R10, R10 ;  /* 0x0000000aff0a723e */ /* 0x000fe400020004ff */
[----:B------:R-:W-:Y:S01]  /*737d0*/  F2FP.F16.E5M2.UNPACK_B R11, R11 ;  /* 0x0000000bff0b723e */ /* 0x000fe200020004ff */
[----:B---3--:R-:W-:-:S15]  /*737e0*/  HMMA.16816.F32 R28, R12, R36, R28 ;  /* 0x000000240c1c723c */ /* 0x008fde000000181c */
[----:B------:R-:W-:-:S08]  /*737f0*/  NOP ;  /* 0x0000000000007918 */ /* 0x000fd00000000000 */
[----:B------:R-:W-:Y:S04]  /*73800*/  STL.64 [R1+0x450], R28 ;  /* 0x0004501c01007387 */ /* 0x000fe80000100a00 */
[----:B------:R2:W-:Y:S02]  /*73810*/  STL.64 [R1+0x458], R30 ;  /* 0x0004581e01007387 */ /* 0x0005e40000100a00 */
[----:B--2---:R-:W-:Y:S06]  /*73820*/  HMMA.16816.F32 R28, R12, R2, R20 ;  /* 0x000000020c1c723c */ /* 0x004fec0000001814 */
[C---:B----4-:R-:W-:Y:S06]  /*73830*/  HMMA.16816.F32 R20, R8.reuse, R4, R24 ;  /* 0x000000040814723c */ /* 0x050fec0000001818 */
[C---:B------:R-:W-:Y:S06]  /*73840*/  HMMA.16816.F32 R12, R8.reuse, R6, R16 ;  /* 0x00000006080c723c */ /* 0x040fec0000001810 */
[C---:B------:R-:W-:Y:S05]  /*73850*/  HMMA.16816.F32 R16, R8.reuse, R42, R52 ;  /* 0x0000002a0810723c */ /* 0x040fea0000001834 */
[----:B------:R-:W-:Y:S04]  /*73860*/  STL.64 [R1+0x3d0], R28 ;  /* 0x0003d01c01007387 */ /* 0x000fe80000100a00 */
[----:B------:R-:W-:Y:S04]  /*73870*/  STL.64 [R1+0x3d8], R30 ;  /* 0x0003d81e01007387 */ /* 0x000fe80000100a00 */
[----:B------:R-:W2:Y:S04]  /*73880*/  LDL.LU R47, [R1+0x130c] ;  /* 0x00130c00012f7983 */ /* 0x000ea80000300800 */
[----:B------:R-:W-:Y:S04]  /*73890*/  STL.64 [R1+0x3c0], R20 ;  /* 0x0003c01401007387 */ /* 0x000fe80000100a00 */
[----:B------:R-:W-:Y:S04]  /*738a0*/  STL.64 [R1+0x3c8], R22 ;  /* 0x0003c81601007387 */ /* 0x000fe80000100a00 */
[----:B------:R-:W2:Y:S04]  /*738b0*/  LDL.LU R0, [R1+0x1308] ;  /* 0x0013080001007983 */ /* 0x000ea80000300800 */
[----:B------:R-:W-:Y:S04]  /*738c0*/  STL.64 [R1+0x3b0], R12 ;  /* 0x0003b00c01007387 */ /* 0x000fe80000100a00 */
[----:B------:R0:W-:Y:S02]  /*738d0*/  STL.64 [R1+0x3b8], R14 ;  /* 0x0003b80e01007387 */ /* 0x0001e40000100a00 */
[C---:B0-----:R-:W-:Y:S06]  /*738e0*/  HMMA.16816.F32 R12, R8.reuse, R40, R32 ;  /* 0x00000028080c723c */ /* 0x041fec0000001820 */
[----:B------:R-:W-:-:S15]  /*738f0*/  HMMA.16816.F32 R24, R8, R44, R56 ;  /* 0x0000002c0818723c */ /* 0x000fde0000001838 */
[----:B------:R-:W-:-:S03]  /*73900*/  NOP ;  /* 0x0000000000007918 */ /* 0x000fc60000000000 */
[----:B------:R-:W-:Y:S02]  /*73910*/  IMAD.MOV.U32 R23, RZ, RZ, R12 ;  /* 0x000000ffff177224 */ /* 0x000fe400078e000c */
[----:B------:R-:W-:Y:S02]  /*73920*/  IMAD.MOV.U32 R22, RZ, RZ, R13 ;  /* 0x000000ffff167224 */ /* 0x000fe400078e000d */
[----:B------:R-:W-:Y:S02]  /*73930*/  IMAD.MOV.U32 R21, RZ, RZ, R14 ;  /* 0x000000ffff157224 */ /* 0x000fe400078e000e */
[----:B------:R-:W-:Y:S01]  /*73940*/  IMAD.MOV.U32 R20, RZ, RZ, R15 ;  /* 0x000000ffff147224 */ /* 0x000fe200078e000f */
[----:B------:R-:W-:Y:S04]  /*73950*/  STL.64 [R1+0x48d8], R22 ;  /* 0x0048d81601007387 */ /* 0x000fe80000100a00 */
[----:B------:R0:W-:Y:S04]  /*73960*/  STL.64 [R1+0x48d0], R20 ;  /* 0x0048d01401007387 */ /* 0x0001e80000100a00 */
[----:B------:R-:W-:Y:S04]  /*73970*/  STL.64 [R1+0x390], R16 ;  /* 0x0003901001007387 */ /* 0x000fe80000100a00 */
[----:B------:R-:W-:Y:S04]  /*73980*/  STL.64 [R1+0x398], R18 ;  /* 0x0003981201007387 */ /* 0x000fe80000100a00 */
[----:B------:R-:W3:Y:S04]  /*73990*/  LDL.LU R56, [R1+0xba0] ;  /* 0x000ba00001387983 */ /* 0x000ee80000300800 */
[----:B------:R-:W3:Y:S04]  /*739a0*/  LDL.LU R57, [R1+0xba4] ;  /* 0x000ba40001397983 */ /* 0x000ee80000300800 */
[----:B------:R-:W3:Y:S04]  /*739b0*/  LDL.LU R58, [R1+0xba8] ;  /* 0x000ba800013a7983 */ /* 0x000ee80000300800 */
[----:B------:R-:W3:Y:S04]  /*739c0*/  LDL.LU R59, [R1+0xbac] ;  /* 0x000bac00013b7983 */ /* 0x000ee80000300800 */
[----:B------:R1:W-:Y:S04]  /*739d0*/  STL [R1+0x4824], R24 ;  /* 0x0048241801007387 */ /* 0x0003e80000100800 */
[----:B------:R4:W-:Y:S04]  /*739e0*/  STL [R1+0x4820], R25 ;  /* 0x0048201901007387 */ /* 0x0009e80000100800 */
[----:B------:R4:W-:Y:S04]  /*739f0*/  STL [R1+0x481c], R26 ;  /* 0x00481c1a01007387 */ /* 0x0009e80000100800 */
[----:B------:R4:W-:Y:S04]  /*73a00*/  STL [R1+0x4818], R27 ;  /* 0x0048181b01007387 */ /* 0x0009e80000100800 */
[----:B0-----:R-:W2:Y:S04]  /*73a10*/  LDL.LU R20, [R1+0xa00] ;  /* 0x000a000001147983 */ /* 0x001ea80000300800 */
[----:B------:R-:W2:Y:S04]  /*73a20*/  LDL.LU R21, [R1+0xa04] ;  /* 0x000a040001157983 */ /* 0x000ea80000300800 */
[----:B------:R-:W2:Y:S04]  /*73a30*/  LDL.LU R22, [R1+0xa08] ;  /* 0x000a080001167983 */ /* 0x000ea80000300800 */
[----:B------:R-:W2:Y:S04]  /*73a40*/  LDL.LU R23, [R1+0xa0c] ;  /* 0x000a0c0001177983 */ /* 0x000ea80000300800 */
[----:B-1----:R-:W2:Y:S04]  /*73a50*/  LDL.LU R24, [R1+0xb90] ;  /* 0x000b900001187983 */ /* 0x002ea80000300800 */
[----:B----4-:R-:W4:Y:S04]  /*73a60*/  LDL.LU R25, [R1+0xb94] ;  /* 0x000b940001197983 */ /* 0x010f280000300800 */
        /* <DEDUP_REMOVED lines=18> */
[----:B------:R-:W-:-:S02]  /*73b90*/  IMAD R12, R49, 0x100, R50 ;  /* 0x00000100310c7824 */ /* 0x000fc400078e0232 */
[----:B------:R-:W-:Y:S02]  /*73ba0*/  IMAD R13, R61, 0x100, R51 ;  /* 0x000001003d0d7824 */ /* 0x000fe400078e0233 */
[----:B------:R-:W-:Y:S01]  /*73bb0*/  IMAD R14, R46, 0x100, R60 ;  /* 0x000001002e0e7824 */ /* 0x000fe200078e023c */
[----:B------:R-:W-:Y:S02]  /*73bc0*/  F2FP.F16.E5M2.UNPACK_B R12, R12 ;  /* 0x0000000cff0c723e */ /* 0x000fe400020004ff */
[----:B------:R-:W-:Y:S02]  /*73bd0*/  F2FP.F16.E5M2.UNPACK_B R13, R13 ;  /* 0x0000000dff0d723e */ /* 0x000fe400020004ff */
[----:B------:R-:W-:Y:S01]  /*73be0*/  F2FP.F16.E5M2.UNPACK_B R14, R14 ;  /* 0x0000000eff0e723e */ /* 0x000fe200020004ff */
[----:B---3--:R-:W-:-:S15]  /*73bf0*/  HMMA.16816.F32 R56, R8, R38, R56 ;  /* 0x000000260838723c */ /* 0x008fde0000001838 */
[----:B------:R-:W-:-:S08]  /*73c00*/  NOP ;  /* 0x0000000000007918 */ /* 0x000fd00000000000 */
[----:B------:R0:W-:Y:S04]  /*73c10*/  STL.64 [R1+0x440], R56 ;  /* 0x0004403801007387 */ /* 0x0001e80000100a00 */
[----:B------:R1:W-:Y:S04]  /*73c20*/  STL.64 [R1+0x448], R58 ;  /* 0x0004483a01007387 */ /* 0x0003e80000100a00 */
[----:B0-----:R-:W3:Y:S04]  /*73c30*/  LDL.LU R56, [R1+0x9b0] ;  /* 0x0009b00001387983 */ /* 0x001ee80000300800 */
[----:B------:R-:W3:Y:S04]  /*73c40*/  LDL.LU R57, [R1+0x9b4] ;  /* 0x0009b40001397983 */ /* 0x000ee80000300800 */
[----:B-1----:R-:W3:Y:S04]  /*73c50*/  LDL.LU R58, [R1+0x9b8] ;  /* 0x0009b800013a7983 */ /* 0x002ee80000300800 */
[----:B------:R-:W3:Y:S01]  /*73c60*/  LDL.LU R59, [R1+0x9bc] ;  /* 0x0009bc00013b7983 */ /* 0x000ee20000300800 */
[----:B--2---:R-:W-:Y:S01]  /*73c70*/  IMAD R15, R0, 0x100, R47 ;  /* 0x00000100000f7824 */ /* 0x004fe200078e022f */
[----:B----4-:R-:W-:Y:S02]  /*73c80*/  HMMA.16816.F32 R24, R8, R36, R24 ;  /* 0x000000240818723c */ /* 0x010fe40000001818 */
[----:B------:R-:W2:Y:S02]  /*73c90*/  LDL.LU R51, [R1+0x1314] ;  /* 0x0013140001337983 */ /* 0x000ea40000300800 */
[----:B------:R-:W-:-:S02]  /*73ca0*/  F2FP.F16.E5M2.UNPACK_B R15, R15 ;  /* 0x0000000fff0f723e */ /* 0x000fc400020004ff */
[----:B------:R-:W-:Y:S01]  /*73cb0*/  HMMA.16816.F32 R8, R8, R2, R20 ;  /* 0x000000020808723c */ /* 0x000fe20000001814 */
[----:B------:R-:W2:Y:S04]  /*73cc0*/  LDL.LU R61, [R1+0x1310] ;  /* 0x00131000013d7983 */ /* 0x000ea80000300800 */
[----:B------:R-:W4:Y:S04]  /*73cd0*/  LDL.LU R60, [R1+0x131c] ;  /* 0x00131c00013c7983 */ /* 0x000f280000300800 */
[----:B------:R-:W4:Y:S04]  /*73ce0*/  LDL.LU R46, [R1+0x1318] ;  /* 0x00131800012e7983 */ /* 0x000f280000300800 */
[----:B------:R-:W4:Y:S04]  /*73cf0*/  LDL.LU R47, [R1+0x1324] ;  /* 0x00132400012f7983 */ /* 0x000f280000300800 */
[----:B------:R-:W4:Y:S01]  /*73d00*/  LDL.LU R0, [R1+0x1320] ;  /* 0x0013200001007983 */ /* 0x000f220000300800 */
[----:B------:R-:W-:Y:S03]  /*73d10*/  HMMA.16816.F32 R20, R12, R4, R28 ;  /* 0x000000040c14723c */ /* 0x000fe6000000181c */
[----:B------:R-:W-:Y:S04]  /*73d20*/  STL.64 [R1+0x430], R24 ;  /* 0x0004301801007387 */ /* 0x000fe80000100a00 */
[----:B------:R0:W-:Y:S04]  /*73d30*/  STL.64 [R1+0x438], R26 ;  /* 0x0004381a01007387 */ /* 0x0001e80000100a00 */
[----:B------:R-:W-:Y:S04]  /*73d40*/  STL.64 [R1+0x380], R8 ;  /* 0x0003800801007387 */ /* 0x000fe80000100a00 */
[----:B------:R1:W-:Y:S09]  /*73d50*/  STL.64 [R1+0x388], R10 ;  /* 0x0003880a01007387 */ /* 0x0003f20000100a00 */
[----:B0-----:R-:W-:-:S02]  /*73d60*/  IMAD.MOV.U32 R27, RZ, RZ, R23 ;  /* 0x000000ffff1b7224 */ /* 0x001fc400078e0017 */
[----:B------:R-:W-:Y:S02]  /*73d70*/  IMAD.MOV.U32 R26, RZ, RZ, R22 ;  /* 0x000000ffff1a7224 */ /* 0x000fe400078e0016 */
[----:B------:R-:W-:Y:S02]  /*73d80*/  IMAD.MOV.U32 R25, RZ, RZ, R21 ;  /* 0x000000ffff197224 */ /* 0x000fe400078e0015 */
[----:B------:R-:W-:Y:S01]  /*73d90*/  IMAD.MOV.U32 R24, RZ, RZ, R20 ;  /* 0x000000ffff187224 */ /* 0x000fe200078e0014 */
[C---:B-1----:R-:W-:Y:S01]  /*73da0*/  HMMA.16816.F32 R8, R12.reuse, R6, R16 ;  /* 0x000000060c08723c */ /* 0x042fe20000001810 */
[----:B------:R-:W-:Y:S04]  /*73db0*/  STL [R1+0x4834], R27 ;  /* 0x0048341b01007387 */ /* 0x000fe80000100800 */
[----:B------:R-:W-:Y:S04]  /*73dc0*/  STL [R1+0x4830], R26 ;  /* 0x0048301a01007387 */ /* 0x000fe80000100800 */
[----:B------:R-:W-:Y:S04]  /*73dd0*/  STL [R1+0x482c], R25 ;  /* 0x00482c1901007387 */ /* 0x000fe80000100800 */
[----:B------:R-:W-:Y:S04]  /*73de0*/  STL [R1+0x4828], R24 ;  /* 0x0048281801007387 */ /* 0x000fe80000100800 */
[----:B------:R-:W-:Y:S04]  /*73df0*/  STL.64 [R1+0x4bf8], R6 ;  /* 0x004bf80601007387 */ /* 0x000fe80000100a00 */
[----:B------:R0:W-:Y:S02]  /*73e00*/  STL.64 [R1+0x4bf0], R4 ;  /* 0x004bf00401007387 */ /* 0x0001e40000100a00 */
[C---:B0-----:R-:W-:Y:S02]  /*73e10*/  HMMA.16816.F32 R4, R12.reuse, R42, R52 ;  /* 0x0000002a0c04723c */ /* 0x041fe40000001834 */
[----:B------:R-:W-:Y:S04]  /*73e20*/  STL.64 [R1+0x360], R8 ;  /* 0x0003600801007387 */ /* 0x000fe80000100a00 */
[----:B------:R0:W-:Y:S02]  /*73e30*/  STL.64 [R1+0x368], R10 ;  /* 0x0003680a01007387 */ /* 0x0001e40000100a00 */
[----:B0-----:R-:W-:-:S15]  /*73e40*/  HMMA.16816.F32 R8, R12, R40, R32 ;  /* 0x000000280c08723c */ /* 0x001fde0000001820 */
[----:B------:R-:W-:-:S01]  /*73e50*/  NOP ;  /* 0x0000000000007918 */ /* 0x000fc20000000000 */
[----:B------:R-:W-:Y:S02]  /*73e60*/  IMAD.MOV.U32 R27, RZ, RZ, R4 ;  /* 0x000000ffff1b7224 */ /* 0x000fe400078e0004 */
[----:B------:R-:W-:Y:S02]  /*73e70*/  IMAD.MOV.U32 R26, RZ, RZ, R5 ;  /* 0x000000ffff1a7224 */ /* 0x000fe400078e0005 */
[----:B------:R-:W-:Y:S02]  /*73e80*/  IMAD.MOV.U32 R25, RZ, RZ, R6 ;  /* 0x000000ffff197224 */ /* 0x000fe400078e0006 */
[----:B------:R-:W-:Y:S01]  /*73e90*/  IMAD.MOV.U32 R24, RZ, RZ, R7 ;  /* 0x000000ffff187224 */ /* 0x000fe200078e0007 */
[----:B------:R-:W-:Y:S04]  /*73ea0*/  STL.64 [R1+0x350], R8 ;  /* 0x0003500801007387 */ /* 0x000fe80000100a00 */
[----:B------:R-:W-:Y:S04]  /*73eb0*/  STL.64 [R1+0x358], R10 ;  /* 0x0003580a01007387 */ /* 0x000fe80000100a00 */
[----:B------:R-:W-:Y:S04]  /*73ec0*/  STL.64 [R1+0x4c08], R42 ;  /* 0x004c082a01007387 */ /* 0x000fe80000100a00 */
[----:B------:R-:W-:Y:S04]  /*73ed0*/  STL.64 [R1+0x4c00], R40 ;  /* 0x004c002801007387 */ /* 0x000fe80000100a00 */
[----:B------:R0:W-:Y:S04]  /*73ee0*/  STL [R1+0x4844], R24 ;  /* 0x0048441801007387 */ /* 0x0001e80000100800 */
[----:B------:R-:W-:Y:S04]  /*73ef0*/  STL [R1+0x4840], R25 ;  /* 0x0048401901007387 */ /* 0x000fe80000100800 */
[----:B------:R-:W-:Y:S04]  /*73f00*/  STL [R1+0x483c], R26 ;  /* 0x00483c1a01007387 */ /* 0x000fe80000100800 */
[----:B------:R-:W-:Y:S04]  /*73f10*/  STL [R1+0x4838], R27 ;  /* 0x0048381b01007387 */ /* 0x000fe80000100800 */
[----:B------:R-:W4:Y:S01]  /*73f20*/  LDL.LU R52, [R1+0x950] ;  /* 0x0009500001347983 */ /* 0x000f220000300800 */
[----:B---3--:R-:W-:-:S15]  /*73f30*/  HMMA.16816.F32 R4, R12, R44, R56 ;  /* 0x0000002c0c04723c */ /* 0x008fde0000001838 */
        /* <DEDUP_REMOVED lines=24> */
[----:B-1----:R-:W4:Y:S04]  /*740c0*/  LDL.LU R4, [R1+0xb70] ;  /* 0x000b700001047983 */ /* 0x002f280000300800 */
[----:B------:R-:W4:Y:S04]  /*740d0*/  LDL.LU R5, [R1+0xb74] ;  /* 0x000b740001057983 */ /* 0x000f280000300800 */
[----:B---3--:R-:W3:Y:S04]  /*740e0*/  LDL.LU R6, [R1+0xb78] ;  /* 0x000b780001067983 */ /* 0x008ee80000300800 */
[----:B------:R-:W3:Y:S04]  /*740f0*/  LDL.LU R7, [R1+0xb7c] ;  /* 0x000b7c0001077983 */ /* 0x000ee80000300800 */
[----:B------:R-:W3:Y:S04]  /*74100*/  LDL.LU R16, [R1+0x970] ;  /* 0x0009700001107983 */ /* 0x000ee80000300800 */
[----:B------:R-:W3:Y:S04]  /*74110*/  LDL.LU R17, [R1+0x974] ;  /* 0x0009740001117983 */ /* 0x000ee80000300800 */
[----:B------:R-:W3:Y:S04]  /*74120*/  LDL.LU R18, [R1+0x978] ;  /* 0x0009780001127983 */ /* 0x000ee80000300800 */
[----:B------:R-:W3:Y:S04]  /*74130*/  LDL.LU R19, [R1+0x97c] ;  /* 0x00097c0001137983 */ /* 0x000ee80000300800 */
[----:B------:R-:W3:Y:S01]  /*74140*/  LDL.LU R50, [R1+0x1334] ;  /* 0x0013340001327983 */ /* 0x000ee20000300800 */
[----:B--2---:R-:W-:-:S03]  /*74150*/  IMAD R8, R61, 0x100, R51 ;  /* 0x000001003d087824 */ /* 0x004fc600078e0233 */
[----:B------:R-:W2:Y:S04]  /*74160*/  LDL.LU R49, [R1+0x1330] ;  /* 0x0013300001317983 */ /* 0x000ea80000300800 */
[----:B------:R-:W2:Y:S01]  /*74170*/  LDL.LU R51, [R1+0x133c] ;  /* 0x00133c0001337983 */ /* 0x000ea20000300800 */
[----:B----4-:R-:W-:-:S03]  /*74180*/  IMAD R9, R46, 0x100, R60 ;  /* 0x000001002e097824 */ /* 0x010fc600078e023c */
[----:B------:R-:W4:Y:S04]  /*74190*/  LDL.LU R61, [R1+0x1338] ;  /* 0x00133800013d7983 */ /* 0x000f280000300800 */
[----:B------:R-:W4:Y:S01]  /*741a0*/  LDL.LU R60, [R1+0x1344] ;  /* 0x00134400013c7983 */ /* 0x000f220000300800 */
[----:B------:R-:W-:-:S03]  /*741b0*/  IMAD R10, R0, 0x100, R47 ;  /* 0x00000100000a7824 */ /* 0x000fc600078e022f */
[----:B------:R-:W4:Y:S04]  /*741c0*/  LDL.LU R46, [R1+0x1340] ;  /* 0x00134000012e7983 */ /* 0x000f280000300800 */
[----:B------:R-:W4:Y:S04]  /*741d0*/  LDL.LU R47, [R1+0x134c] ;  /* 0x00134c00012f7983 */ /* 0x000f280000300800 */
[----:B------:R-:W4:Y:S04]  /*741e0*/  LDL.LU R0, [R1+0x1348] ;  /* 0x0013480001007983 */ /* 0x000f280000300800 */
[----:B------:R-:W2:Y:S04]  /*741f0*/  LDL.LU R56, [R1+0xb60] ;  /* 0x000b600001387983 */ /* 0x000ea80000300800 */
[----:B------:R-:W2:Y:S04]  /*74200*/  LDL.LU R57, [R1+0xb64] ;  /* 0x000b640001397983 */ /* 0x000ea80000300800 */
[----:B------:R-:W2:Y:S04]  /*74210*/  LDL.LU R58, [R1+0xb68] ;  /* 0x000b6800013a7983 */ /* 0x000ea80000300800 */
[----:B------:R-:W2:Y:S01]  /*74220*/  LDL.LU R59, [R1+0xb6c] ;  /* 0x000b6c00013b7983 */ /* 0x000ea20000300800 */
[C---:B------:R-:W-:Y:S06]  /*74230*/  HMMA.16816.F32 R40, R12.reuse, R38, R40 ;  /* 0x000000260c28723c */ /* 0x040fec0000001828 */
[----:B---3--:R-:W-:Y:S01]  /*74240*/  HMMA.16816.F32 R4, R12, R36, R4 ;  /* 0x000000240c04723c */ /* 0x008fe20000001804 */
[----:B------:R-:W-:-:S15]  /*74250*/  IMAD R11, R11, 0x100, R24 ;  /* 0x000001000b0b7824 */ /* 0x000fde00078e0218 */
[----:B------:R-:W-:-:S02]  /*74260*/  NOP ;  /* 0x0000000000007918 */ /* 0x000fc40000000000 */
[----:B------:R-:W-:Y:S02]  /*74270*/  IMAD.MOV.U32 R26, RZ, RZ, R42 ;  /* 0x000000ffff1a7224 */ /* 0x000fe400078e002a */
[----:B------:R-:W-:Y:S02]  /*74280*/  IMAD.MOV.U32 R27, RZ, RZ, R43 ;  /* 0x000000ffff1b7224 */ /* 0x000fe400078e002b */
[----:B------:R-:W-:Y:S02]  /*74290*/  IMAD.MOV.U32 R24, RZ, RZ, R40 ;  /* 0x000000ffff187224 */ /* 0x000fe400078e0028 */
[----:B------:R-:W-:Y:S01]  /*742a0*/  IMAD.MOV.U32 R25, RZ, RZ, R41 ;  /* 0x000000ffff197224 */ /* 0x000fe200078e0029 */
[----:B------:R-:W3:Y:S04]  /*742b0*/  LDL.LU.64 R42, [R1+0x4c08] ;  /* 0x004c0800012a7983 */ /* 0x000ee80000300a00 */
[----:B------:R-:W4:Y:S04]  /*742c0*/  LDL.LU.64 R40, [R1+0x4c00] ;  /* 0x004c000001287983 */ /* 0x000f280000300a00 */
[----:B------:R-:W-:Y:S04]  /*742d0*/  STL.64 [R1+0x4850], R26 ;  /* 0x0048501a01007387 */ /* 0x000fe80000100a00 */
[----:B------:R0:W-:Y:S04]  /*742e0*/  STL.64 [R1+0x4848], R24 ;  /* 0x0048481801007387 */ /* 0x0001e80000100a00 */
[----:B0-----:R-:W2:Y:S04]  /*742f0*/  LDL.LU R24, [R1+0x9a0] ;  /* 0x0009a00001187983 */ /* 0x001ea80000300800 */
[----:B------:R-:W2:Y:S04]  /*74300*/  LDL.LU R25, [R1+0x9a4] ;  /* 0x0009a40001197983 */ /* 0x000ea80000300800 */
[----:B------:R-:W2:Y:S04]  /*74310*/  LDL.LU R26, [R1+0x9a8] ;  /* 0x0009a800011a7983 */ /* 0x000ea80000300800 */
[----:B------:R-:W2:Y:S04]  /*74320*/  LDL.LU R27, [R1+0x9ac] ;  /* 0x0009ac00011b7983 */ /* 0x000ea80000300800 */
        /* <DEDUP_REMOVED lines=8> */
[----:B--2---:R-:W-:Y:S06]  /*743b0*/  HMMA.16816.F32 R24, R12, R2, R24 ;  /* 0x000000020c18723c */ /* 0x004fec0000001818 */
[C---:B----4-:R-:W-:Y:S06]  /*743c0*/  HMMA.16816.F32 R20, R8.reuse, R4, R20 ;  /* 0x000000040814723c */ /* 0x050fec0000001814 */
        /* <DEDUP_REMOVED lines=10> */
[C---:B------:R-:W-:Y:S06]  /*74470*/  HMMA.16816.F32 R4, R8.reuse, R42, R32 ;  /* 0x0000002a0804723c */ /* 0x040fec0000001820 */
[----:B------:R-:W-:Y:S11]  /*74480*/  STL.64 [R1+0x4bb8], R42 ;  /* 0x004bb82a01007387 */ /* 0x000ff60000100a00 */
        /* <DEDUP_REMOVED lines=61> */
[----:B------:R-:W3:Y:S01]  /*74860*/  LDL.LU R54, [R1+0x938] ;  /* 0x0009380001367983 */ /* 0x000ee20000300800 */
[----:B------:R-:W-:-:S03]  /*74870*/  IMAD R12, R49, 0x100, R50 ;  /* 0x00000100310c7824 */ /* 0x000fc600078e0232 */
[----:B------:R-:W3:Y:S04]  /*74880*/  LDL.LU R55, [R1+0x93c] ;  /* 0x00093c0001377983 */ /* 0x000ee80000300800 */
[----:B------:R-:W3:Y:S01]  /*74890*/  LDL.LU R49, [R1+0x1354] ;  /* 0x0013540001317983 */ /* 0x000ee20000300800 */
[----:B------:R-:W-:-:S03]  /*748a0*/  IMAD R14, R46, 0x100, R60 ;  /* 0x000001002e0e7824 */ /* 0x000fc600078e023c */
        /* <DEDUP_REMOVED lines=32> */
[----:B------:R-:W4:Y:S04]  /*74ab0*/  LDL.LU.64 R6, [R1+0x4bd8] ;  /* 0x004bd80001067983 */ /* 0x000f280000300a00 */
[----:B------:R-:W3:Y:S01]  /*74ac0*/  LDL.LU.64 R4, [R1+0x4bd0] ;  /* 0x004bd00001047983 */ /* 0x000ee20000300a00 */
        /* <DEDUP_REMOVED lines=21> */
[----:B--2---:R-:W-:-:S02]  /*74c20*/  IMAD R8, R8, 0x100, R49 ;  /* 0x0000010008087824 */ /* 0x004fc400078e0231 */
[----:B------:R-:W-:Y:S01]  /*74c30*/  IMAD R9, R9, 0x100, R50 ;  /* 0x0000010009097824 */ /* 0x000fe200078e0232 */
        /* <DEDUP_REMOVED lines=8> */
[----:B------:R0:W-:Y:S01]  /*74cc0*/  STL.64 [R1+0x1e8], R30 ;  /* 0x0001e81e01007387 */ /* 0x0001e20000100a00 */
[C---:B------:R-:W-:Y:S03]  /*74cd0*/  HMMA.16816.F32 R52, R12.reuse, R44, R52 ;  /* 0x0000002c0c34723c */ /* 0x040fe60000001834 */
[----:B0-----:R-:W3:Y:S04]  /*74ce0*/  LDL.LU.64 R30, [R1+0x4b98] ;  /* 0x004b9800011e7983 */ /* 0x001ee80000300a00 */
[----:B------:R-:W3:Y:S04]  /*74cf0*/  LDL.LU.64 R28, [R1+0x4b90] ;  /* 0x004b9000011c7983 */ /* 0x000ee80000300a00 */
[----:B------:R-:W4:Y:S04]  /*74d00*/  LDL.LU R49, [R1+0x4b8c] ;  /* 0x004b8c0001317983 */ /* 0x000f280000300800 */
[----:B------:R-:W4:Y:S08]  /*74d10*/  LDL.LU R50, [R1+0x4b88] ;  /* 0x004b880001327983 */ /* 0x000f300000300800 */
[----:B------:R-:W-:Y:S04]  /*74d20*/  STL.64 [R1+0x1d0], R52 ;  /* 0x0001d03401007387 */ /* 0x000fe80000100a00 */
[----:B------:R0:W-:Y:S04]  /*74d30*/  STL.64 [R1+0x1d8], R54 ;  /* 0x0001d83601007387 */ /* 0x0001e80000100a00 */
[----:B0-----:R-:W4:Y:S04]  /*74d40*/  LDL.LU.64 R54, [R1+0x4b80] ;  /* 0x004b800001367983 */ /* 0x001f280000300a00 */
[----:B------:R-:W4:Y:S01]  /*74d50*/  LDL.LU.64 R52, [R1+0x4b78] ;  /* 0x004b780001347983 */ /* 0x000f220000300a00 */
[----:B------:R-:W-:Y:S01]  /*74d60*/  HMMA.16816.F32 R16, R12, R38, R16 ;  /* 0x000000260c10723c */ /* 0x000fe20000001810 */
[----:B------:R-:W-:-:S02]  /*74d70*/  IMAD R10, R10, 0x100, R60 ;  /* 0x000001000a0a7824 */ /* 0x000fc400078e023c */
[----:B------:R-:W-:Y:S01]  /*74d80*/  IMAD R11, R11, 0x100, R61 ;  /* 0x000001000b0b7824 */ /* 0x000fe200078e023d */
[----:B------:R-:W4:Y:S04]  /*74d90*/  LDL.LU R60, [R1+0x4b74] ;  /* 0x004b7400013c7983 */ /* 0x000f280000300800 */
[----:B------:R-:W4:Y:S01]  /*74da0*/  LDL.LU R61, [R1+0x4b70] ;  /* 0x004b7000013d7983 */ /* 0x000f220000300800 */
[----:B------:R-:W-:Y:S02]  /*74db0*/  F2FP.F16.E5M2.UNPACK_B R8, R8 ;  /* 0x00000008ff08723e */ /* 0x000fe400020004ff */
[----:B------:R-:W-:Y:S02]  /*74dc0*/  F2FP.F16.E5M2.UNPACK_B R9, R9 ;  /* 0x00000009ff09723e */ /* 0x000fe400020004ff */
[----:B------:R-:W-:-:S02]  /*74dd0*/  F2FP.F16.E5M2.UNPACK_B R10, R10 ;  /* 0x0000000aff0a723e */ /* 0x000fc400020004ff */
[----:B------:R-:W-:-:S08]  /*74de0*/  F2FP.F16.E5M2.UNPACK_B R11, R11 ;  /* 0x0000000bff0b723e */ /* 0x000fd000020004ff */
[----:B------:R-:W-:Y:S04]  /*74df0*/  STL.64 [R1+0x1c0], R16 ;  /* 0x0001c01001007387 */ /* 0x000fe80000100a00 */
[----:B------:R0:W-:Y:S04]  /*74e00*/  STL.64 [R1+0x1c8], R18 ;  /* 0x0001c81201007387 */ /* 0x0001e80000100a00 */
[----:B0-----:R-:W4:Y:S04]  /*74e10*/  LDL.LU.64 R18, [R1+0x4b68] ;  /* 0x004b680001127983 */ /* 0x001f280000300a00 */
[----:B------:R-:W-:Y:S04]  /*74e20*/  STL.64 [R1+0x4b60], R38 ;  /* 0x004b602601007387 */ /* 0x000fe80000100a00 */
[----:B------:R-:W-:Y:S01]  /*74e30*/  STL.64 [R1+0x4b58], R36 ;  /* 0x004b582401007387 */ /* 0x000fe20000100a00 */
[----:B--2---:R-:W-:-:S15]  /*74e40*/  HMMA.16816.F32 R24, R12, R36, R24 ;  /* 0x000000240c18723c */ /* 0x004fde0000001818 */
[----:B------:R-:W-:-:S08]  /*74e50*/  NOP ;  /* 0x0000000000007918 */ /* 0x000fd00000000000 */
[----:B------:R-:W-:Y:S04]  /*74e60*/  STL.64 [R1+0x1b0], R24 ;  /* 0x0001b01801007387 */ /* 0x000fe80000100a00 */
[----:B------:R0:W-:Y:S02]  /*74e70*/  STL.64 [R1+0x1b8], R26 ;  /* 0x0001b81a01007387 */ /* 0x0001e40000100a00 */
[----:B0-----:R-:W-:Y:S06]  /*74e80*/  HMMA.16816.F32 R24, R12, R2, R20 ;  /* 0x000000020c18723c */ /* 0x001fec0000001814 */
[C---:B---3--:R-:W-:Y:S06]  /*74e90*/  HMMA.16816.F32 R20, R8.reuse, R4, R28 ;  /* 0x000000040814723c */ /* 0x048fec000000181c */
[C---:B------:R-:W-:Y:S11]  /*74ea0*/  HMMA.16816.F32 R12, R8.reuse, R6, R32 ;  /* 0x00000006080c723c */ /* 0x040ff60000001820 */
        /* <DEDUP_REMOVED lines=8> */
[C---:B----4-:R-:W-:Y:S06]  /*74f30*/  HMMA.16816.F32 R12, R8.reuse, R40, R52 ;  /* 0x00000028080c723c */ /* 0x050fec0000001834 */
[----:B------:R-:W-:Y:S06]  /*74f40*/  HMMA.16816.F32 R4, R8, R42, R56 ;  /* 0x0000002a0804723c */ /* 0x000fec0000001838 */
[----:B------:R-:W-:Y:S11]  /*74f50*/  STL.64 [R1+0x4b08], R42 ;  /* 0x004b082a01007387 */ /* 0x000ff60000100a00 */
[----:B------:R-:W-:Y:S04]  /*74f60*/  STL.64 [R1+0x170], R12 ;  /* 0x0001700c01007387 */ /* 0x000fe80000100a00 */
[----:B------:R-:W-:Y:S04]  /*74f70*/  STL.64 [R1+0x178], R14 ;  /* 0x0001780e01007387 */ /* 0x000fe80000100a00 */
[----:B------:R-:W-:Y:S04]  /*74f80*/  STL.64 [R1+0x4b00], R40 ;  /* 0x004b002801007387 */ /* 0x000fe80000100a00 */
        /* <DEDUP_REMOVED lines=14> */
[----:B0-----:R-:W2:Y:S04]  /*75070*/  LDL.LU R52, [R1+0x850] ;  /* 0x0008500001347983 */ /* 0x001ea80000300800 */
        /* <DEDUP_REMOVED lines=22> */
[----:B------:R-:W4:Y:S01]  /*751e0*/  LDL.LU R39, [R1+0x89c] ;  /* 0x00089c0001277983 */ /* 0x000f220000300800 */
[----:B------:R-:W-:-:S03]  /*751f0*/  IMAD R13, R0, 0x100, R47 ;  /* 0x00000100000d7824 */ /* 0x000fc600078e022f */
[----:B------:R-:W2:Y:S04]  /*75200*/  LDL.LU R0, [R1+0x1384] ;  /* 0x0013840001007983 */ /* 0x000ea80000300800 */
[----:B------:R-:W2:Y:S04]  /*75210*/  LDL.LU R14, [R1+0x1380] ;  /* 0x00138000010e7983 */ /* 0x000ea80000300800 */
[----:B------:R-:W3:Y:S04]  /*75220*/  LDL.LU R15, [R1+0x138c] ;  /* 0x00138c00010f7983 */ /* 0x000ee80000300800 */
        /* <DEDUP_REMOVED lines=30> */
[----:B----4-:R-:W-:-:S15]  /*75410*/  HMMA.16816.F32 R36, R8, R44, R36 ;  /* 0x0000002c0824723c */ /* 0x010fde0000001824 */
[----:B------:R-:W-:-:S08]  /*75420*/  NOP ;  /* 0x0000000000007918 */ /* 0x000fd00000000000 */
[----:B------:R-:W-:Y:S04]  /*75430*/  STL.64 [R1+0x150], R36 ;  /* 0x0001502401007387 */ /* 0x000fe80000100a00 */
[----:B------:R0:W-:Y:S04]  /*75440*/  STL.64 [R1+0x158], R38 ;  /* 0x0001582601007387 */ /* 0x0001e80000100a00 */
[----:B0-----:R-:W3:Y:S04]  /*75450*/  LDL.LU.64 R38, [R1+0x4b60] ;  /* 0x004b600001267983 */ /* 0x001ee80000300a00 */
[----:B------:R-:W4:Y:S01]  /*75460*/  LDL.LU.64 R36, [R1+0x4b58] ;  /* 0x004b580001247983 */ /* 0x000f220000300a00 */
[----:B--2---:R-:W-:-:S03]  /*75470*/  IMAD R14, R14, 0x100, R0 ;  /* 0x000001000e0e7824 */ /* 0x004fc600078e0200 */
[----:B------:R-:W2:Y:S01]  /*75480*/  LDL.LU R0, [R1+0x4b50] ;  /* 0x004b500001007983 */ /* 0x000ea20000300800 */
[C---:B---3--:R-:W-:Y:S06]  /*75490*/  HMMA.16816.F32 R40, R8.reuse, R38, R40 ;  /* 0x000000260828723c */ /* 0x048fec0000001828 */
[C---:B----4-:R-:W-:Y:S06]  /*754a0*/  HMMA.16816.F32 R52, R8.reuse, R36, R52 ;  /* 0x000000240834723c */ /* 0x050fec0000001834 */
        /* <DEDUP_REMOVED lines=32> */
[----:B------:R-:W4:Y:S02]  /*756b0*/  LDL.LU.64 R40, [R1+0x4b00] ;  /* 0x004b000001287983 */ /* 0x000f240000300a00 */
[----:B----4-:R-:W-:-:S15]  /*756c0*/  HMMA.16816.F32 R52, R12, R40, R52 ;  /* 0x000000280c34723c */ /* 0x010fde0000001834 */
[----:B------:R-:W-:-:S08]  /*756d0*/  NOP ;  /* 0x0000000000007918 */ /* 0x000fd00000000000 */
[----:B------:R-:W-:Y:S04]  /*756e0*/  STL.64 [R1+0xf0], R52 ;  /* 0x0000f03401007387 */ /* 0x000fe80000100a00 */
[----:B------:R0:W-:Y:S04]  /*756f0*/  STL.64 [R1+0xf8], R54 ;  /* 0x0000f83601007387 */ /* 0x0001e80000100a00 */
[----:B0-----:R-:W4:Y:S04]  /*75700*/  LDL.LU.64 R54, [R1+0x4af8] ;  /* 0x004af80001367983 */ /* 0x001f280000300a00 */
[----:B------:R-:W4:Y:S01]  /*75710*/  LDL.LU.64 R52, [R1+0x4af0] ;  /* 0x004af00001347983 */ /* 0x000f220000300a00 */
[C---:B---3--:R-:W-:Y:S06]  /*75720*/  HMMA.16816.F32 R8, R12.reuse, R42, R8 ;  /* 0x0000002a0c08723c */ /* 0x048fec0000001808 */
[----:B--2---:R-:W-:Y:S01]  /*75730*/  HMMA.16816.F32 R20, R12, R44, R20 ;  /* 0x0000002c0c14723c */ /* 0x004fe20000001814 */
[----:B------:R-:W-:Y:S04]  /*75740*/  STL.64 [R1+0x4ae8], R42 ;  /* 0x004ae82a01007387 */ /* 0x000fe80000100a00 */
[----:B------:R-:W-:-:S12]  /*75750*/  STL.64 [R1+0x4ae0], R40 ;  /* 0x004ae02801007387 */ /* 0x000fd80000100a00 */
[----:B------:R0:W-:Y:S04]  /*75760*/  STL.64 [R1+0xe0], R8 ;  /* 0x0000e00801007387 */ /* 0x0001e80000100a00 */
[----:B------:R-:W-:Y:S04]  /*75770*/  STL.64 [R1+0xe8], R10 ;  /* 0x0000e80a01007387 */ /* 0x000fe80000100a00 */
[----:B------:R-:W-:Y:S04]  /*75780*/  STL.64 [R1+0xd0], R20 ;  /* 0x0000d01401007387 */ /* 0x000fe80000100a00 */
[----:B------:R1:W-:Y:S01]  /*75790*/  STL.64 [R1+0xd8], R22 ;  /* 0x0000d81601007387 */ /* 0x0003e20000100a00 */
[----:B0-----:R-:W-:-:S02]  /*757a0*/  IMAD R8, R26, 0x100, R25 ;  /* 0x000001001a087824 */ /* 0x001fc400078e0219 */
[----:B------:R-:W-:Y:S02]  /*757b0*/  IMAD R9, R16, 0x100, R27 ;  /* 0x0000010010097824 */ /* 0x000fe400078e021b */
[C---:B------:R-:W-:Y:S06]  /*757c0*/  HMMA.16816.F32 R24, R12.reuse, R38, R28 ;  /* 0x000000260c18723c */ /* 0x040fec000000181c */
[----:B-1----:R-:W-:Y:S01]  /*757d0*/  HMMA.16816.F32 R20, R12, R36, R32 ;  /* 0x000000240c14723c */ /* 0x002fe20000001820 */
[----:B------:R-:W-:Y:S02]  /*757e0*/  IMAD R10, R51, 0x100, R17 ;  /* 0x00000100330a7824 */ /* 0x000fe400078e0211 */
[----:B------:R-:W-:Y:S01]  /*757f0*/  IMAD R11, R47, 0x100, R46 ;  /* 0x000001002f0b7824 */ /* 0x000fe200078e022e */
[----:B------:R-:W-:-:S02]  /*75800*/  F2FP.F16.E5M2.UNPACK_B R8, R8 ;  /* 0x00000008ff08723e */ /* 0x000fc400020004ff */
[----:B------:R-:W-:Y:S02]  /*75810*/  F2FP.F16.E5M2.UNPACK_B R9, R9 ;  /* 0x00000009ff09723e */ /* 0x000fe400020004ff */
[----:B------:R-:W-:Y:S02]  /*75820*/  F2FP.F16.E5M2.UNPACK_B R10, R10 ;  /* 0x0000000aff0a723e */ /* 0x000fe400020004ff */
[----:B------:R-:W-:-:S07]  /*75830*/  F2FP.F16.E5M2.UNPACK_B R11, R11 ;  /* 0x0000000bff0b723e */ /* 0x000fce00020004ff */
[----:B------:R-:W-:Y:S04]  /*75840*/  STL.64 [R1+0xc0], R24 ;  /* 0x0000c01801007387 */ /* 0x000fe80000100a00 */
[----:B------:R-:W-:Y:S04]  /*75850*/  STL.64 [R1+0xc8], R26 ;  /* 0x0000c81a01007387 */ /* 0x000fe80000100a00 */
[----:B------:R-:W-:Y:S04]  /*75860*/  STL.64 [R1+0x4ab0], R38 ;  /* 0x004ab02601007387 */ /* 0x000fe80000100a00 */
[----:B------:R-:W-:Y:S04]  /*75870*/  STL.64 [R1+0x4aa8], R36 ;  /* 0x004aa82401007387 */ /* 0x000fe80000100a00 */
[----:B------:R-:W-:Y:S04]  /*75880*/  STL.64 [R1+0xb0], R20 ;  /* 0x0000b01401007387 */ /* 0x000fe80000100a00 */
[----:B------:R4:W-:Y:S02]  /*75890*/  STL.64 [R1+0xb8], R22 ;  /* 0x0000b81601007387 */ /* 0x0009e40000100a00 */
[----:B----4-:R-:W-:Y:S06]  /*758a0*/  HMMA.16816.F32 R20, R12, R2, R52 ;  /* 0x000000020c14723c */ /* 0x010fec0000001834 */
[----:B------:R-:W-:Y:S01]  /*758b0*/  HMMA.16816.F32 R12, R8, R4, R56 ;  /* 0x00000004080c723c */ /* 0x000fe20000001838 */
[----:B------:R-:W2:-:S15]  /*758c0*/  LDL.LU R56, [R1+0x790] ;  /* 0x0007900001387983 */ /* 0x000e9e0000300800 */
[----:B------:R-:W-:-:S01]  /*758d0*/  NOP ;  /* 0x0000000000007918 */ /* 0x000fc20000000000 */
[----:B------:R-:W-:Y:S04]  /*758e0*/  STL.64 [R1+0xa0], R20 ;  /* 0x0000a01401007387 */ /* 0x000fe80000100a00 */
[----:B------:R-:W-:Y:S04]  /*758f0*/  STL.64 [R1+0xa8], R22 ;  /* 0x0000a81601007387 */ /* 0x000fe80000100a00 */
[----:B------:R-:W-:Y:S04]  /*75900*/  STL.64 [R1+0x90], R12 ;  /* 0x0000900c01007387 */ /* 0x000fe80000100a00 */
[----:B------:R-:W-:Y:S04]  /*75910*/  STL.64 [R1+0x98], R14 ;  /* 0x0000980e01007387 */ /* 0x000fe80000100a00 */
[----:B------:R-:W2:Y:S04]  /*75920*/  LDL.LU R57, [R1+0x794] ;  /* 0x0007940001397983 */ /* 0x000ea80000300800 */
[----:B------:R-:W3:Y:S01]  /*75930*/  LDL.LU R58, [R1+0x798] ;  /* 0x00079800013a7983 */ /* 0x000ee20000300800 */
[----:B------:R-:W-:-:S05]  /*75940*/  IMAD.MOV.U32 R59, RZ, RZ, R0 ;  /* 0x000000ffff3b7224 */ /* 0x000fca00078e0000 */
[----:B---3--:R-:W-:Y:S04]  /*75950*/  STL.64 [R1+0x4a90], R58 ;  /* 0x004a903a01007387 */ /* 0x008fe80000100a00 */
[----:B--2---:R-:W-:Y:S04]  /*75960*/  STL.64 [R1+0x4a88], R56 ;  /* 0x004a883801007387 */ /* 0x004fe80000100a00 */
        /* <DEDUP_REMOVED lines=8> */
[----:B--2---:R-:W-:Y:S04]  /*759f0*/  STL.64 [R1+0x4ac8], R38 ;  /* 0x004ac82601007387 */ /* 0x004fe80000100a00 */
[----:B----4-:R0:W-:Y:S04]  /*75a00*/  STL.64 [R1+0x4ac0], R36 ;  /* 0x004ac02401007387 */ /* 0x0101e80000100a00 */
[----:B0-----:R-:W2:Y:S04]  /*75a10*/  LDL.LU R36, [R1+0x7e0] ;  /* 0x0007e00001247983 */ /* 0x001ea80000300800 */
[----:B------:R-:W2:Y:S04]  /*75a20*/  LDL.LU R37, [R1+0x7e4] ;  /* 0x0007e40001257983 */ /* 0x000ea80000300800 */
[----:B------:R-:W4:Y:S04]  /*75a30*/  LDL.LU R38, [R1+0x7e8] ;  /* 0x0007e80001267983 */ /* 0x000f280000300800 */
[----:B------:R-:W4:Y:S04]  /*75a40*/  LDL.LU R39, [R1+0x7ec] ;  /* 0x0007ec0001277983 */ /* 0x000f280000300800 */
[----:B----4-:R-:W-:Y:S04]  /*75a50*/  STL.64 [R1+0x4ad8], R38 ;  /* 0x004ad82601007387 */ /* 0x010fe80000100a00 */
[----:B--2---:R0:W-:Y:S04]  /*75a60*/  STL.64 [R1+0x4ad0], R36 ;  /* 0x004ad02401007387 */ /* 0x0041e80000100a00 */
[----:B0-----:R-:W2:Y:S04]  /*75a70*/  LDL.LU R36, [R1+0x7f0] ;  /* 0x0007f00001247983 */ /* 0x001ea80000300800 */
[----:B------:R-:W2:Y:S04]  /*75a80*/  LDL.LU R37, [R1+0x7f4] ;  /* 0x0007f40001257983 */ /* 0x000ea80000300800 */
[----:B------:R-:W2:Y:S04]  /*75a90*/  LDL.LU R38, [R1+0x7f8] ;  /* 0x0007f80001267983 */ /* 0x000ea80000300800 */
[----:B------:R-:W2:Y:S04]  /*75aa0*/  LDL.LU R39, [R1+0x7fc] ;  /* 0x0007fc0001277983 */ /* 0x000ea80000300800 */
        /* <DEDUP_REMOVED lines=12> */
[----:B---3--:R-:W-:Y:S04]  /*75b70*/  STL.64 [R1+0x4aa0], R30 ;  /* 0x004aa01e01007387 */ /* 0x008fe80000100a00 */
[----:B------:R0:W-:Y:S04]  /*75b80*/  STL.64 [R1+0x4a98], R28 ;  /* 0x004a981c01007387 */ /* 0x0001e80000100a00 */
        /* <DEDUP_REMOVED lines=30> */
[----:B0-----:R-:W4:Y:S04]  /*75d70*/  LDL.LU.64 R42, [R1+0x4ae8] ;  /* 0x004ae800012a7983 */ /* 0x001f280000300a00 */
[----:B------:R-:W2:Y:S02]  /*75d80*/  LDL.LU.64 R40, [R1+0x4ae0] ;  /* 0x004ae00001287983 */ /* 0x000ea40000300a00 */
[----:B--2---:R-:W-:-:S15]  /*75d90*/  HMMA.16816.F32 R36, R8, R40, R36 ;  /* 0x000000280824723c */ /* 0x004fde0000001824 */
[----:B------:R-:W-:-:S08]  /*75da0*/  NOP ;  /* 0x0000000000007918 */ /* 0x000fd00000000000 */
[----:B------:R-:W-:Y:S04]  /*75db0*/  STL.64 [R1+0x70], R36 ;  /* 0x0000702401007387 */ /* 0x000fe80000100a00 */
[----:B------:R0:W-:Y:S04]  /*75dc0*/  STL.64 [R1+0x78], R38 ;  /* 0x0000782601007387 */ /* 0x0001e80000100a00 */
[----:B0-----:R-:W4:Y:S04]  /*75dd0*/  LDL.LU.64 R38, [R1+0x4ad8] ;  /* 0x004ad80001267983 */ /* 0x001f280000300a00 */
[----:B------:R-:W4:Y:S02]  /*75de0*/  LDL.LU.64 R36, [R1+0x4ad0] ;  /* 0x004ad00001247983 */ /* 0x000f240000300a00 */
[----:B----4-:R-:W-:-:S15]  /*75df0*/  HMMA.16816.F32 R36, R8, R42, R36 ;  /* 0x0000002a0824723c */ /* 0x010fde0000001824 */
[----:B------:R-:W-:-:S08]  /*75e00*/  NOP ;  /* 0x0000000000007918 */ /* 0x000fd00000000000 */
[----:B------:R-:W-:Y:S04]  /*75e10*/  STL.64 [R1+0x60], R36 ;  /* 0x0000602401007387 */ /* 0x000fe80000100a00 */
[----:B------:R0:W-:Y:S04]  /*75e20*/  STL.64 [R1+0x68], R38 ;  /* 0x0000682601007387 */ /* 0x0001e80000100a00 */
[----:B0-----:R-:W2:Y:S04]  /*75e30*/  LDL.LU.64 R38, [R1+0x4ac8] ;  /* 0x004ac80001267983 */ /* 0x001ea80000300a00 */
[----:B------:R-:W2:Y:S01]  /*75e40*/  LDL.LU.64 R36, [R1+0x4ac0] ;  /* 0x004ac00001247983 */ /* 0x000ea20000300a00 */
[----:B------:R-:W-:-:S03]  /*75e50*/  IMAD R12, R12, 0x100, R0 ;  /* 0x000001000c0c7824 */ /* 0x000fc600078e0200 */
[----:B------:R-:W4:Y:S01]  /*75e60*/  LDL.LU R0, [R1+0x4ab8] ;  /* 0x004ab80001007983 */ /* 0x000f220000300800 */
[----:B--2---:R-:W-:-:S15]  /*75e70*/  HMMA.16816.F32 R36, R8, R44, R36 ;  /* 0x0000002c0824723c */ /* 0x004fde0000001824 */
[----:B------:R-:W-:-:S08]  /*75e80*/  NOP ;  /* 0x0000000000007918 */ /* 0x000fd00000000000 */
[----:B------:R-:W-:Y:S04]  /*75e90*/  STL.64 [R1+0x50], R36 ;  /* 0x0000502401007387 */ /* 0x000fe80000100a00 */
[----:B------:R0:W-:Y:S04]  /*75ea0*/  STL.64 [R1+0x58], R38 ;  /* 0x0000582601007387 */ /* 0x0001e80000100a00 */
[----:B0-----:R-:W3:Y:S04]  /*75eb0*/  LDL.LU.64 R38, [R1+0x4ab0] ;  /* 0x004ab00001267983 */ /* 0x001ee80000300a00 */
[----:B------:R-:W2:Y:S01]  /*75ec0*/  LDL.LU.64 R36, [R1+0x4aa8] ;  /* 0x004aa80001247983 */ /* 0x000ea20000300a00 */
[----:B---3--:R-:W-:-:S15]  /*75ed0*/  HMMA.16816.F32 R28, R8, R38, R28 ;  /* 0x00000026081c723c */ /* 0x008fde000000181c */
[----:B------:R-:W-:-:S08]  /*75ee0*/  NOP ;  /* 0x0000000000007918 */ /* 0x000fd00000000000 */
        /* <DEDUP_REMOVED lines=10> */
[----:B---3--:R-:W-:Y:S03]  /*75f90*/  HMMA.16816.F32 R8, R8, R2, R28 ;  /* 0x000000020808723c */ /* 0x008fe6000000181c */
[----:B------:R-:W3:-:S15]  /*75fa0*/  LDL.LU.64 R28, [R1+0x4a80] ;  /* 0x004a8000011c7983 */ /* 0x000ede0000300a00 */
[----:B------:R-:W-:-:S05]  /*75fb0*/  NOP ;  /* 0x0000000000007918 */ /* 0x000fca0000000000 */
[----:B------:R0:W-:Y:S04]  /*75fc0*/  STL.64 [R1+0x20], R8 ;  /* 0x0000200801007387 */ /* 0x0001e80000100a00 */
[----:B------:R1:W-:Y:S04]  /*75fd0*/  STL.64 [R1+0x28], R10 ;  /* 0x0000280a01007387 */ /* 0x0003e80000100a00 */
[----:B0-----:R-:W3:Y:S04]  /*75fe0*/  LDL.LU R8, [R1+0x7b0] ;  /* 0x0007b00001087983 */ /* 0x001ee80000300800 */
[----:B------:R-:W3:Y:S04]  /*75ff0*/  LDL.LU R9, [R1+0x7b4] ;  /* 0x0007b40001097983 */ /* 0x000ee80000300800 */
[----:B-1----:R-:W3:Y:S01]  /*76000*/  LDL.LU R10, [R1+0x7b8] ;  /* 0x0007b800010a7983 */ /* 0x002ee20000300800 */
[----:B------:R-:W-:-:S02]  /*76010*/  IMAD R13, R14, 0x100, R13 ;  /* 0x000001000e0d7824 */ /* 0x000fc400078e020d */
[----:B------:R-:W-:Y:S02]  /*76020*/  IMAD R14, R32, 0x100, R15 ;  /* 0x00000100200e7824 */ /* 0x000fe400078e020f */
[----:B------:R-:W-:Y:S01]  /*76030*/  IMAD R15, R34, 0x100, R33 ;  /* 0x00000100220f7824 */ /* 0x000fe200078e0221 */
[----:B------:R-:W-:Y:S01]  /*76040*/  F2FP.F16.E5M2.UNPACK_B R12, R12 ;  /* 0x0000000cff0c723e */ /* 0x000fe200020004ff */
[----:B----4-:R-:W-:Y:S01]  /*76050*/  IMAD.MOV.U32 R11, RZ, RZ, R0 ;  /* 0x000000ffff0b7224 */ /* 0x010fe200078e0000 */
[----:B------:R-:W-:Y:S02]  /*76060*/  F2FP.F16.E5M2.UNPACK_B R13, R13 ;  /* 0x0000000dff0d723e */ /* 0x000fe400020004ff */
[----:B------:R-:W-:Y:S02]  /*76070*/  F2FP.F16.E5M2.UNPACK_B R14, R14 ;  /* 0x0000000eff0e723e */ /* 0x000fe400020004ff */
[----:B------:R-:W-:-:S07]  /*76080*/  F2FP.F16.E5M2.UNPACK_B R15, R15 ;  /* 0x0000000fff0f723e */ /* 0x000fce00020004ff */
[C---:B--2---:R-:W-:Y:S06]  /*76090*/  HMMA.16816.F32 R56, R12.reuse, R40, R56 ;  /* 0x000000280c38723c */ /* 0x044fec0000001838 */
[----:B---3--:R-:W-:-:S15]  /*760a0*/  HMMA.16816.F32 R8, R12, R4, R8 ;  /* 0x000000040c08723c */ /* 0x008fde0000001808 */
[----:B------:R-:W-:-:S08]  /*760b0*/  NOP ;  /* 0x0000000000007918 */ /* 0x000fd00000000000 */
[----:B------:R-:W-:Y:S04]  /*760c0*/  STL.64 [R1+0x10], R8 ;  /* 0x0000100801007387 */ /* 0x000fe80000100a00 */
[----:B------:R0:W-:Y:S04]  /*760d0*/  STL.64 [R1+0x18], R10 ;  /* 0x0000180a01007387 */ /* 0x0001e80000100a00 */
[----:B------:R-:W-:Y:S04]  /*760e0*/  STL.64 [R1+0x4a58], R6 ;  /* 0x004a580601007387 */ /* 0x000fe80000100a00 */
[----:B------:R1:W-:Y:S01]  /*760f0*/  STL.64 [R1+0x4a50], R4 ;  /* 0x004a500401007387 */ /* 0x0003e20000100a00 */
[C---:B0-----:R-:W-:Y:S06]  /*76100*/  HMMA.16816.F32 R8, R12.reuse, R6, R24 ;  /* 0x000000060c08723c */ /* 0x041fec0000001818 */
[----:B-1----:R-:W-:-:S15]  /*76110*/  HMMA.16816.F32 R4, R12, R42, R20 ;  /* 0x0000002a0c04723c */ /* 0x002fde0000001814 */
[----:B------:R-:W-:-:S02]  /*76120*/  NOP ;  /* 0x0000000000007918 */ /* 0x000fc40000000000 */
[----:B------:R-:W-:Y:S04]  /*76130*/  STL.64 [R1], R8 ;  /* 0x0000000801007387 */ /* 0x000fe80000100a00 */
[----:B------:R-:W-:Y:S04]  /*76140*/  STL.64 [R1+0x8], R10 ;  /* 0x0000080a01007387 */ /* 0x000fe80000100a00 */
[----:B------:R-:W-:Y:S04]  /*76150*/  STL.64 [R1+0x45d8], R58 ;  /* 0x0045d83a01007387 */ /* 0x000fe80000100a00 */
[----:B------:R-:W-:Y:S04]  /*76160*/  STL.64 [R1+0x45d0], R56 ;  /* 0x0045d03801007387 */ /* 0x000fe80000100a00 */
[----:B------:R-:W-:Y:S04]  /*76170*/  STL.64 [R1+0x680], R4 ;  /* 0x0006800401007387 */ /* 0x000fe80000100a00 */
[----:B------:R0:W-:Y:S01]  /*76180*/  STL [R1+0x688], R6 ;  /* 0x0006880601007387 */ /* 0x0001e20000100800 */
[----:B------:R-:W-:-:S02]  /*76190*/  IMAD.MOV.U32 R0, RZ, RZ, R7 ;  /* 0x000000ffff007224 */ /* 0x000fc400078e0007 */
[----:B0-----:R-:W-:Y:S01]  /*761a0*/  HMMA.16816.F32 R4, R12, R44, R52 ;  /* 0x0000002c0c04723c */ /* 0x001fe20000001834 */
[----:B------:R-:W-:Y:S04]  /*761b0*/  STL.64 [R1+0x4a38], R42 ;  /* 0x004a382a01007387 */ /* 0x000fe80000100a00 */
[----:B------:R-:W-:Y:S04]  /*761c0*/  STL.64 [R1+0x4a30], R40 ;  /* 0x004a302801007387 */ /* 0x000fe80000100a00 */
[----:B------:R-:W-:Y:S04]  /*761d0*/  STL [R1+0x45c8], R0 ;  /* 0x0045c80001007387 */ /* 0x000fe80000100800 */
[----:B------:R-:W2:Y:S01]  /*761e0*/  LDL.LU R32, [R1+0x6f0] ;  /* 0x0006f00001207983 */ /* 0x000ea20000300800 */
[----:B------:R-:W-:-:S09]  /*761f0*/  IMAD R8, R16, 0x100, R35 ;  /* 0x0000010010087824 */ /* 0x000fd200078e0223 */
        /* <DEDUP_REMOVED lines=18> */
[----:B--2---:R-:W-:Y:S04]  /*76320*/  STL.64 [R1+0x4a40], R32 ;  /* 0x004a402001007387 */ /* 0x004fe80000100a00 */
[----:B-1----:R-:W2:Y:S04]  /*76330*/  LDL.LU R56, [R1+0x740] ;  /* 0x0007400001387983 */ /* 0x002ea80000300800 */
        /* <DEDUP_REMOVED lines=51> */
[----:B--2---:R-:W-:Y:S01]  /*76670*/  HMMA.16816.F32 R56, R12, R36, R56 ;  /* 0x000000240c38723c */ /* 0x004fe20000001838 */
[----:B---3--:R-:W-:-:S05]  /*76680*/  IMAD R11, R11, 0x100, R0 ;  /* 0x000001000b0b7824 */ /* 0x008fca00078e0200 */
[----:B------:R-:W-:Y:S11]  /*76690*/  HMMA.16816.F32 R12, R12, R2, R4 ;  /* 0x000000020c0c723c */ /* 0x000ff60000001804 */
[----:B------:R-:W-:Y:S01]  /*766a0*/  STL.64 [R1+0x7b0], R40 ;  /* 0x0007b02801007387 */ /* 0x000fe20000100a00 */
[----:B------:R-:W-:-:S03]  /*766b0*/  IMAD.MOV.U32 R0, RZ, RZ, R43 ;  /* 0x000000ffff007224 */ /* 0x000fc600078e002b */
[----:B------:R0:W-:Y:S04]  /*766c0*/  STL [R1+0x7b8], R42 ;  /* 0x0007b82a01007387 */ /* 0x0001e80000100800 */
[----:B0-----:R-:W2:Y:S04]  /*766d0*/  LDL.LU.64 R42, [R1+0x4a78] ;  /* 0x004a7800012a7983 */ /* 0x001ea80000300a00 */
[----:B------:R-:W2:Y:S04]  /*766e0*/  LDL.LU.64 R40, [R1+0x4a70] ;  /* 0x004a700001287983 */ /* 0x000ea80000300a00 */
[----:B------:R-:W-:Y:S04]  /*766f0*/  STL [R1+0x45cc], R0 ;  /* 0x0045cc0001007387 */ /* 0x000fe80000100800 */
[----:B------:R-:W-:Y:S04]  /*76700*/  STL.64 [R1+0x7d0], R56 ;  /* 0x0007d03801007387 */ /* 0x000fe80000100a00 */
[----:B------:R0:W-:Y:S04]  /*76710*/  STL.64 [R1+0x7d8], R58 ;  /* 0x0007d83a01007387 */ /* 0x0001e80000100a00 */
[----:B0-----:R-:W3:Y:S04]  /*76720*/  LDL.LU.64 R58, [R1+0x4a68] ;  /* 0x004a6800013a7983 */ /* 0x001ee80000300a00 */
[----:B------:R-:W3:Y:S04]  /*76730*/  LDL.LU.64 R56, [R1+0x4a60] ;  /* 0x004a600001387983 */ /* 0x000ee80000300a00 */
[----:B------:R-:W2:Y:S04]  /*76740*/  LDL.LU.64 R6, [R1+0x4a58] ;  /* 0x004a580001067983 */ /* 0x000ea80000300a00 */
[----:B------:R-:W4:Y:S01]  /*76750*/  LDL.LU.64 R4, [R1+0x4a50] ;  /* 0x004a500001047983 */ /* 0x000f220000300a00 */
[----:B------:R-:W-:-:S02]  /*76760*/  F2FP.F16.E5M2.UNPACK_B R8, R8 ;  /* 0x00000008ff08723e */ /* 0x000fc400020004ff */
[----:B------:R-:W-:Y:S02]  /*76770*/  F2FP.F16.E5M2.UNPACK_B R9, R9 ;  /* 0x00000009ff09723e */ /* 0x000fe400020004ff */
[----:B------:R-:W-:Y:S02]  /*76780*/  F2FP.F16.E5M2.UNPACK_B R10, R10 ;  /* 0x0000000aff0a723e */ /* 0x000fe400020004ff */
[----:B------:R-:W-:Y:S01]  /*76790*/  F2FP.F16.E5M2.UNPACK_B R11, R11 ;  /* 0x0000000bff0b723e */ /* 0x000fe200020004ff */
[----:B------:R-:W-:Y:S01]  /*767a0*/  IMAD.MOV.U32 R0, RZ, RZ, R15 ;  /* 0x000000ffff007224 */ /* 0x000fe200078e000f */
[----:B------:R-:W-:Y:S04]  /*767b0*/  STL.64 [R1+0x7a0], R12 ;  /* 0x0007a00c01007387 */ /* 0x000fe80000100a00 */
[----:B------:R-:W-:Y:S04]  /*767c0*/  STL [R1+0x7a8], R14 ;  /* 0x0007a80e01007387 */ /* 0x000fe80000100800 */
[----:B------:R-:W3:Y:S04]  /*767d0*/  LDL.LU R15, [R1+0x13f4] ;  /* 0x0013f400010f7983 */ /* 0x000ee80000300800 */
[----:B------:R-:W-:Y:S01]  /*767e0*/  STL [R1+0x45e0], R0 ;  /* 0x0045e00001007387 */ /* 0x000fe20000100800 */
        /* <DEDUP_REMOVED lines=35> */
[----:B------:R-:W-:Y:S04]  /*76a20*/  STL.64 [R1+0xcc8], R58 ;  /* 0x000cc83a01007387 */ /* 0x000fe80000100a00 */
[----:B------:R-:W-:Y:S04]  /*76a30*/  STL.64 [R1+0xcb0], R24 ;  /* 0x000cb01801007387 */ /* 0x000fe80000100a00 */
[----:B------:R3:W-:Y:S02]  /*76a40*/  STL.64 [R1+0xcb8], R26 ;  /* 0x000cb81a01007387 */ /* 0x0007e40000100a00 */
[----:B---3--:R-:W-:Y:S06]  /*76a50*/  HMMA.16816.F32 R24, R8, R2, R32 ;  /* 0x000000020818723c */ /* 0x008fec0000001820 */
[C---:B------:R-:W-:Y:S01]  /*76a60*/  HMMA.16816.F32 R8, R12.reuse, R4, R52 ;  /* 0x000000040c08723c */ /* 0x040fe20000001834 */
[----:B------:R-:W-:Y:S04]  /*76a70*/  STL.64 [R1+0x49e0], R38 ;  /* 0x0049e02601007387 */ /* 0x000fe80000100a00 */
[----:B------:R-:W-:Y:S04]  /*76a80*/  STL.64 [R1+0x49d8], R36 ;  /* 0x0049d82401007387 */ /* 0x000fe80000100a00 */
[----:B------:R0:W-:Y:S04]  /*76a90*/  STL.64 [R1+0xca0], R20 ;  /* 0x000ca01401007387 */ /* 0x0001e80000100a00 */
[----:B------:R1:W-:Y:S04]  /*76aa0*/  STL.64 [R1+0xca8], R22 ;  /* 0x000ca81601007387 */ /* 0x0003e80000100a00 */
[----:B0-----:R-:W2:Y:S04]  /*76ab0*/  LDL.LU R20, [R1+0x5f0] ;  /* 0x0005f00001147983 */ /* 0x001ea80000300800 */
[----:B------:R0:W-:Y:S04]  /*76ac0*/  STL.64 [R1+0xc90], R24 ;  /* 0x000c901801007387 */ /* 0x0001e80000100a00 */
[----:B------:R3:W-:Y:S04]  /*76ad0*/  STL.64 [R1+0xc98], R26 ;  /* 0x000c981a01007387 */ /* 0x0007e80000100a00 */
[----:B------:R-:W-:Y:S04]  /*76ae0*/  STL.64 [R1+0xc80], R8 ;  /* 0x000c800801007387 */ /* 0x000fe80000100a00 */
[----:B------:R-:W-:Y:S04]  /*76af0*/  STL.64 [R1+0xc88], R10 ;  /* 0x000c880a01007387 */ /* 0x000fe80000100a00 */
[----:B------:R-:W2:Y:S04]  /*76b00*/  LDL.LU R21, [R1+0x5f4] ;  /* 0x0005f40001157983 */ /* 0x000ea80000300800 */
[----:B-1----:R-:W4:Y:S04]  /*76b10*/  LDL.LU R22, [R1+0x5f8] ;  /* 0x0005f80001167983 */ /* 0x002f280000300800 */
[----:B------:R-:W4:Y:S04]  /*76b20*/  LDL.LU R23, [R1+0x5fc] ;  /* 0x0005fc0001177983 */ /* 0x000f280000300800 */
[----:B----4-:R-:W-:Y:S04]  /*76b30*/  STL.64 [R1+0x4980], R22 ;  /* 0x0049801601007387 */ /* 0x010fe80000100a00 */
[----:B--2---:R1:W-:Y:S04]  /*76b40*/  STL.64 [R1+0x4978], R20 ;  /* 0x0049781401007387 */ /* 0x0043e80000100a00 */
[----:B0-----:R-:W2:Y:S04]  /*76b50*/  LDL.LU R24, [R1+0x600] ;  /* 0x0006000001187983 */ /* 0x001ea80000300800 */
[----:B------:R-:W2:Y:S04]  /*76b60*/  LDL.LU R25, [R1+0x604] ;  /* 0x0006040001197983 */ /* 0x000ea80000300800 */
[----:B---3--:R-:W3:Y:S04]  /*76b70*/  LDL.LU R26, [R1+0x608] ;  /* 0x00060800011a7983 */ /* 0x008ee80000300800 */
        /* <DEDUP_REMOVED lines=78> */
[----:B------:R0:W-:Y:S04]  /*77060*/  STL.64 [R1+0xc70], R52 ;  /* 0x000c703401007387 */ /* 0x0001e80000100a00 */
[----:B------:R1:W-:Y:S04]  /*77070*/  STL.64 [R1+0xc78], R54 ;  /* 0x000c783601007387 */ /* 0x0003e80000100a00 */
[----:B0-----:R-:W2:Y:S04]  /*77080*/  LDL.LU R52, [R1+0x5e0] ;  /* 0x0005e00001347983 */ /* 0x001ea80000300800 */
[----:B------:R-:W2:Y:S04]  /*77090*/  LDL.LU R53, [R1+0x5e4] ;  /* 0x0005e40001357983 */ /* 0x000ea80000300800 */
[----:B-1----:R-:W2:Y:S04]  /*770a0*/  LDL.LU R54, [R1+0x5e8] ;  /* 0x0005e80001367983 */ /* 0x002ea80000300800 */
[----:B------:R-:W2:Y:S04]  /*770b0*/  LDL.LU R55, [R1+0x5ec] ;  /* 0x0005ec0001377983 */ /* 0x000ea80000300800 */
        /* <DEDUP_REMOVED lines=8> */
[----:B0-----:R-:W4:Y:S04]  /*77140*/  LDL.LU.64 R38, [R1+0x49f8] ;  /* 0x0049f80001267983 */ /* 0x001f280000300a00 */
[----:B------:R-:W4:Y:S01]  /*77150*/  LDL.LU.64 R36, [R1+0x49f0] ;  /* 0x0049f00001247983 */ /* 0x000f220000300a00 */
[----:B------:R-:W-:-:S02]  /*77160*/  IMAD R8, R8, 0x100, R47 ;  /* 0x0000010008087824 */ /* 0x000fc400078e022f */
[----:B------:R-:W-:Y:S01]  /*77170*/  IMAD R9, R9, 0x100, R46 ;  /* 0x0000010009097824 */ /* 0x000fe200078e022e */
        /* <DEDUP_REMOVED lines=8> */
[----:B---3--:R-:W-:-:S15]  /*77200*/  HMMA.16816.F32 R24, R12, R38, R24 ;  /* 0x000000260c18723c */ /* 0x008fde0000001818 */
        /* <DEDUP_REMOVED lines=9> */
[----:B0-----:R-:W3:Y:S04]  /*772a0*/  LDL.LU.64 R26, [R1+0x49c0] ;  /* 0x0049c000011a7983 */ /* 0x001ee80000300a00 */
[----:B------:R-:W3:Y:S01]  /*772b0*/  LDL.LU.64 R24, [R1+0x49b8] ;  /* 0x0049b80001187983 */ /* 0x000ee20000300a00 */
[----:B------:R-:W-:Y:S03]  /*772c0*/  HMMA.16816.F32 R12, R12, R2, R20 ;  /* 0x000000020c0c723c */ /* 0x000fe60000001814 */
[----:B------:R-:W4:Y:S04]  /*772d0*/  LDL.LU.64 R22, [R1+0x49b0] ;  /* 0x0049b00001167983 */ /* 0x000f280000300a00 */
[----:B------:R-:W4:Y:S01]  /*772e0*/  LDL.LU.64 R20, [R1+0x49a8] ;  /* 0x0049a80001147983 */ /* 0x000f220000300a00 */
[----:B------:R-:W-:-:S02]  /*772f0*/  IMAD R10, R11, 0x100, R10 ;  /* 0x000001000b0a7824 */ /* 0x000fc400078e020a */
[----:B------:R-:W-:Y:S01]  /*77300*/  IMAD R11, R30, 0x100, R0 ;  /* 0x000001001e0b7824 */ /* 0x000fe200078e0200 */
[----:B------:R-:W-:Y:S02]  /*77310*/  F2FP.F16.E5M2.UNPACK_B R8, R8 ;  /* 0x00000008ff08723e */ /* 0x000fe400020004ff */
[----:B------:R-:W-:Y:S02]  /*77320*/  F2FP.F16.E5M2.UNPACK_B R9, R9 ;  /* 0x00000009ff09723e */ /* 0x000fe400020004ff */
[----:B------:R-:W-:Y:S02]  /*77330*/  F2FP.F16.E5M2.UNPACK_B R10, R10 ;  /* 0x0000000aff0a723e */ /* 0x000fe400020004ff */
[----:B------:R-:W-:-:S07]  /*77340*/  F2FP.F16.E5M2.UNPACK_B R11, R11 ;  /* 0x0000000bff0b723e */ /* 0x000fce00020004ff */
[C---:B------:R-:W-:Y:S01]  /*77350*/  HMMA.16816.F32 R56, R8.reuse, R4, R56 ;  /* 0x000000040838723c */ /* 0x040fe20000001838 */
        /* <DEDUP_REMOVED lines=8> */
[----:B0-----:R-:W2:Y:S04]  /*773e0*/  LDL.LU.64 R58, [R1+0x49a0] ;  /* 0x0049a000013a7983 */ /* 0x001ea80000300a00 */
        /* <DEDUP_REMOVED lines=12> */
[C---:B--2---:R-:W-:Y:S03]  /*774b0*/  HMMA.16816.F32 R12, R8.reuse, R42, R12 ;  /* 0x0000002a080c723c */ /* 0x044fe6000000180c */
[----:B------:R-:W-:Y:S03]  /*774c0*/  STL.64 [R1+0x4970], R44 ;  /* 0x0049702c01007387 */ /* 0x000fe60000100a00 */
[----:B------:R-:W-:-:S15]  /*774d0*/  HMMA.16816.F32 R56, R8, R44, R56 ;  /* 0x0000002c0838723c */ /* 0x000fde0000001838 */
[----:B------:R-:W-:-:S02]  /*774e0*/  NOP ;  /* 0x0000000000007918 */ /* 0x000fc40000000000 */
[----:B------:R-:W-:Y:S04]  /*774f0*/  STL.64 [R1+0xbd0], R12 ;  /* 0x000bd00c01007387 */ /* 0x000fe80000100a00 */
[----:B------:R3:W-:Y:S04]  /*77500*/  STL.64 [R1+0xbd8], R14 ;  /* 0x000bd80e01007387 */ /* 0x0007e80000100a00 */
[----:B------:R-:W-:Y:S04]  /*77510*/  STL.64 [R1+0xbc0], R56 ;  /* 0x000bc03801007387 */ /* 0x000fe80000100a00 */
[----:B------:R-:W-:Y:S01]  /*77520*/  STL.64 [R1+0xbc8], R58 ;  /* 0x000bc83a01007387 */ /* 0x000fe20000100a00 */
[----:B---3--:R-:W-:-:S15]  /*77530*/  HMMA.16816.F32 R12, R8, R38, R24 ;  /* 0x00000026080c723c */ /* 0x008fde0000001818 */
[----:B------:R-:W-:-:S08]  /*77540*/  NOP ;  /* 0x0000000000007918 */ /* 0x000fd00000000000 */
[----:B------:R-:W-:Y:S04]  /*77550*/  STL.64 [R1+0xbb0], R12 ;  /* 0x000bb00c01007387 */ /* 0x000fe80000100a00 */
[----:B------:R4:W-:Y:S02]  /*77560*/  STL.64 [R1+0xbb8], R14 ;  /* 0x000bb80e01007387 */ /* 0x0009e40000100a00 */
[C---:B----4-:R-:W-:Y:S06]  /*77570*/  HMMA.16816.F32 R12, R8.reuse, R36, R20 ;  /* 0x00000024080c723c */ /* 0x050fec0000001814 */
[----:B------:R-:W-:-:S15]  /*77580*/  HMMA.16816.F32 R8, R8, R2, R52 ;  /* 0x000000020808723c */ /* 0x000fde0000001834 */
[----:B------:R-:W-:-:S02]  /*77590*/  NOP ;  /* 0x0000000000007918 */ /* 0x000fc40000000000 */
[----:B------:R0:W-:Y:S04]  /*775a0*/  STL.64 [R1+0xba0], R12 ;  /* 0x000ba00c01007387 */ /* 0x0001e80000100a00 */
[----:B------:R1:W-:Y:S04]  /*775b0*/  STL.64 [R1+0xba8], R14 ;  /* 0x000ba80e01007387 */ /* 0x0003e80000100a00 */
[----:B------:R-:W2:Y:S04]  /*775c0*/  LDL.LU R24, [R1+0x5b0] ;  /* 0x0005b00001187983 */ /* 0x000ea80000300800 */
[----:B------:R3:W-:Y:S04]  /*775d0*/  STL.64 [R1+0xb90], R8 ;  /* 0x000b900801007387 */ /* 0x0007e80000100a00 */
[----:B------:R4:W-:Y:S04]  /*775e0*/  STL.64 [R1+0xb98], R10 ;  /* 0x000b980a01007387 */ /* 0x0009e80000100a00 */
[----:B------:R-:W2:Y:S04]  /*775f0*/  LDL.LU R25, [R1+0x5b4] ;  /* 0x0005b40001197983 */ /* 0x000ea80000300800 */
[----:B------:R-:W2:Y:S04]  /*77600*/  LDL.LU R26, [R1+0x5b8] ;  /* 0x0005b800011a7983 */ /* 0x000ea80000300800 */
[----:B------:R-:W2:Y:S04]  /*77610*/  LDL.LU R27, [R1+0x5bc] ;  /* 0x0005bc00011b7983 */ /* 0x000ea80000300800 */
[----:B0-----:R-:W2:Y:S04]  /*77620*/  LDL.LU R12, [R1+0x5d0] ;  /* 0x0005d000010c7983 */ /* 0x001ea80000300800 */
[----:B------:R-:W2:Y:S04]  /*77630*/  LDL.LU R13, [R1+0x5d4] ;  /* 0x0005d400010d7983 */ /* 0x000ea80000300800 */
[----:B-1----:R-:W2:Y:S04]  /*77640*/  LDL.LU R14, [R1+0x5d8] ;  /* 0x0005d800010e7983 */ /* 0x002ea80000300800 */
[----:B------:R-:W2:Y:S04]  /*77650*/  LDL.LU R15, [R1+0x5dc] ;  /* 0x0005dc00010f7983 */ /* 0x000ea80000300800 */
[----:B---3--:R-:W3:Y:S04]  /*77660*/  LDL.LU R8, [R1+0x5c0] ;  /* 0x0005c00001087983 */ /* 0x008ee80000300800 */
[----:B------:R-:W3:Y:S04]  /*77670*/  LDL.LU R9, [R1+0x5c4] ;  /* 0x0005c40001097983 */ /* 0x000ee80000300800 */
[----:B----4-:R-:W3:Y:S04]  /*77680*/  LDL.LU R10, [R1+0x5c8] ;  /* 0x0005c800010a7983 */ /* 0x010ee80000300800 */
[----:B------:R-:W3:Y:S04]  /*77690*/  LDL.LU R11, [R1+0x5cc] ;  /* 0x0005cc00010b7983 */ /* 0x000ee80000300800 */
[----:B------:R-:W4:Y:S04]  /*776a0*/  LDL.LU R44, [R1+0x5a0] ;  /* 0x0005a000012c7983 */ /* 0x000f280000300800 */
[----:B------:R-:W4:Y:S01]  /*776b0*/  LDL.LU R45, [R1+0x5a4] ;  /* 0x0005a400012d7983 */ /* 0x000f220000300800 */
[----:B------:R-:W-:-:S02]  /*776c0*/  IMAD R33, R34, 0x100, R33 ;  /* 0x0000010022217824 */ /* 0x000fc400078e0221 */
[----:B------:R-:W-:Y:S02]  /*776d0*/  IMAD R34, R16, 0x100, R35 ;  /* 0x0000010010227824 */ /* 0x000fe400078e0223 */
[----:B------:R-:W-:Y:S02]  /*776e0*/  IMAD R35, R51, 0x100, R17 ;  /* 0x0000010033237824 */ /* 0x000fe400078e0211 */
[----:B------:R-:W0:Y:S01]  /*776f0*/  S2R R51, SR_TID.X ;  /* 0x0000000000337919 */ /* 0x000e220000002100 */
[----:B------:R-:W-:Y:S02]  /*77700*/  IMAD.MOV.U32 R23, RZ, RZ, R18 ;  /* 0x000000ffff177224 */ /* 0x000fe400078e0012 */
[----:B------:R-:W-:Y:S01]  /*77710*/  IMAD R32, R32, 0x100, R31 ;  /* 0x0000010020207824 */ /* 0x000fe200078e021f */
[C---:B0-----:R-:W-:Y:S01]  /*77720*/  LOP3.LUT R0, R51.reuse, 0x7, RZ, 0xc0, !PT ;  /* 0x0000000733007812 */ /* 0x041fe200078ec0ff */
[----:B------:R-:W-:-:S04]  /*77730*/  IMAD.SHL.U32 R30, R51, 0x2, RZ ;  /* 0x00000002331e7824 */ /* 0x000fc800078e00ff */
[----:B------:R-:W-:-:S05]  /*77740*/  IMAD R0, R0, 0x90, RZ ;  /* 0x0000009000007824 */ /* 0x000fca00078e02ff */
[----:B------:R-:W-:-:S04]  /*77750*/  LOP3.LUT R0, R0, 0x30, R30, 0x78, !PT ;  /* 0x0000003000007812 */ /* 0x000fc800078e781e */
[----:B------:R-:W-:Y:S01]  /*77760*/  LOP3.LUT R0, R0, 0x40, RZ, 0x3c, !PT ;  /* 0x0000004000007812 */ /* 0x000fe200078e3cff */
[----:B------:R-:W-:-:S04]  /*77770*/  IMAD.MOV.U32 R51, RZ, RZ, R19 ;  /* 0x000000ffff337224 */ /* 0x000fc800078e0013 */
[----:B------:R-:W0:Y:S01]  /*77780*/  LDSM.16.M88.4 R16, [R0+UR4] ;  /* 0x000000040010783b */ /* 0x000e220008000200 */
[----:B------:R-:W-:Y:S02]  /*77790*/  F2FP.F16.E5M2.UNPACK_B R32, R32 ;  /* 0x00000020ff20723e */ /* 0x000fe400020004ff */
[----:B------:R-:W-:Y:S02]  /*777a0*/  F2FP.F16.E5M2.UNPACK_B R33, R33 ;  /* 0x00000021ff21723e */ /* 0x000fe400020004ff */
[----:B------:R-:W-:Y:S02]  /*777b0*/  F2FP.F16.E5M2.UNPACK_B R34, R34 ;  /* 0x00000022ff22723e */ /* 0x000fe400020004ff */
[----:B------:R-:W-:Y:S01]  /*777c0*/  F2FP.F16.E5M2.UNPACK_B R35, R35 ;  /* 0x00000023ff23723e */ /* 0x000fe200020004ff */
[----:B------:R-:W-:Y:S02]  /*777d0*/  IMAD.MOV.U32 R22, RZ, RZ, R48 ;  /* 0x000000ffff167224 */ /* 0x000fe400078e0030 */
[----:B------:R-:W-:Y:S01]  /*777e0*/  IMAD.MOV.U32 R21, RZ, RZ, R49 ;  /* 0x000000ffff157224 */ /* 0x000fe200078e0031 */
[----:B------:R-:W4:Y:S01]  /*777f0*/  LDL.LU R48, [R1+0x570] ;  /* 0x0005700001307983 */ /* 0x000f220000300800 */
[----:B------:R-:W-:-:S03]  /*77800*/  IMAD.MOV.U32 R49, RZ, RZ, R61 ;  /* 0x000000ffff317224 */ /* 0x000fc600078e003d */
[----:B------:R-:W4:Y:S04]  /*77810*/  LDL.LU R59, [R1+0x1454] ;  /* 0x00145400013b7983 */ /* 0x000f280000300800 */
[----:B------:R-:W4:Y:S04]  /*77820*/  LDL.LU R61, [R1+0x1450] ;  /* 0x00145000013d7983 */ /* 0x000f280000300800 */
[----:B------:R-:W4:Y:S04]  /*77830*/  LDL.LU R52, [R1+0x145c] ;  /* 0x00145c0001347983 */ /* 0x000f280000300800 */
[----:B------:R-:W4:Y:S04]  /*77840*/  LDL.LU R53, [R1+0x1458] ;  /* 0x0014580001357983 */ /* 0x000f280000300800 */
[----:B------:R-:W4:Y:S01]  /*77850*/  LDL.LU R54, [R1+0x1464] ;  /* 0x0014640001367983 */ /* 0x000f220000300800 */
[----:B------:R-:W-:-:S03]  /*77860*/  IMAD.MOV.U32 R20, RZ, RZ, R50 ;  /* 0x000000ffff147224 */ /* 0x000fc600078e0032 */
[----:B------:R-:W4:Y:S01]  /*77870*/  LDL.LU R55, [R1+0x1460] ;  /* 0x0014600001377983 */ /* 0x000f220000300800 */
[----:B------:R-:W-:-:S03]  /*77880*/  IMAD.MOV.U32 R50, RZ, RZ, R60 ;  /* 0x000000ffff327224 */ /* 0x000fc600078e003c */
[----:B------:R-:W4:Y:S04]  /*77890*/  LDL.LU R31, [R1+0x146c] ;  /* 0x00146c00011f7983 */ /* 0x000f280000300800 */
[----:B------:R-:W4:Y:S04]  /*778a0*/  LDL.LU R60, [R1+0x1468] ;  /* 0x00146800013c7983 */ /* 0x000f280000300800 */
[----:B0-----:R-:W-:Y:S04]  /*778b0*/  STL [R1+0x44d0], R18 ;  /* 0x0044d01201007387 */ /* 0x001fe80000100800 */
[----:B------:R-:W-:Y:S01]  /*778c0*/  STL [R1+0x44cc], R19 ;  /* 0x0044cc1301007387 */ /* 0x000fe20000100800 */
[C---:B--2---:R-:W-:Y:S06]  /*778d0*/  HMMA.16816.F32 R12, R32.reuse, R4, R12 ;  /* 0x00000004200c723c */ /* 0x044fec000000180c */
[C---:B---3--:R-:W-:Y:S06]  /*778e0*/  HMMA.16816.F32 R4, R32.reuse, R6, R8 ;  /* 0x000000062004723c */ /* 0x048fec0000001808 */
[C---:B------:R-:W-:Y:S01]  /*778f0*/  HMMA.16816.F32 R20, R32.reuse, R36, R20 ;  /* 0x000000242014723c */ /* 0x040fe20000001814 */
[----:B------:R-:W-:Y:S10]  /*77900*/  LDSM.16.M88.4 R8, [R0+UR4+0x800] ;  /* 0x000800040008783b */ /* 0x000ff40008000200 */
[----:B------:R-:W-:Y:S04]  /*77910*/  STL.64 [R1+0xb60], R12 ;  /* 0x000b600c01007387 */ /* 0x000fe80000100a00 */
[----:B------:R-:W-:Y:S04]  /*77920*/  STL.64 [R1+0xb68], R14 ;  /* 0x000b680e01007387 */ /* 0x000fe80000100a00 */
[----:B------:R-:W-:Y:S04]  /*77930*/  STL.64 [R1+0xb50], R4 ;  /* 0x000b500401007387 */ /* 0x000fe80000100a00 */
[----:B------:R0:W-:Y:S04]  /*77940*/  STL.64 [R1+0xb58], R6 ;  /* 0x000b580601007387 */ /* 0x0001e80000100a00 */
[----:B------:R-:W-:Y:S01]  /*77950*/  LDSM.16.M88.4 R12, [R0+UR4+0x400] ;  /* 0x00040004000c783b */ /* 0x000fe20008000200 */
[----:B0-----:R-:W-:Y:S03]  /*77960*/  HMMA.16816.F32 R4, R32, R40, R24 ;  /* 0x000000282004723c */ /* 0x001fe60000001818 */
[----:B------:R-:W2:-:S15]  /*77970*/  LDL.LU R24, [R1+0x330] ;  /* 0x0003300001187983 */ /* 0x000e9e0000300800 */
[----:B------:R-:W-:-:S05]  /*77980*/  NOP ;  /* 0x0000000000007918 */ /* 0x000fca0000000000 */
[----:B------:R-:W-:Y:S04]  /*77990*/  STL.64 [R1+0xb30], R4 ;  /* 0x000b300401007387 */ /* 0x000fe80000100a00 */
[----:B------:R-:W-:Y:S04]  /*779a0*/  STL.64 [R1+0xb38], R6 ;  /* 0x000b380601007387 */ /* 0x000fe80000100a00 */
[----:B------:R-:W0:Y:S04]  /*779b0*/  LDSM.16.M88.4 R4, [R0+UR4+0xc00] ;  /* 0x000c00040004783b */ /* 0x000e280008000200 */
[----:B------:R-:W2:Y:S04]  /*779c0*/  LDL.LU R25, [R1+0x334] ;  /* 0x0003340001197983 */ /* 0x000ea80000300800 */
[----:B------:R-:W2:Y:S04]  /*779d0*/  LDL.LU R26, [R1+0x338] ;  /* 0x00033800011a7983 */ /* 0x000ea80000300800 */
[----:B------:R-:W2:Y:S01]  /*779e0*/  LDL.LU R27, [R1+0x33c] ;  /* 0x00033c00011b7983 */ /* 0x000ea20000300800 */
[----:B----4-:R-:W-:Y:S03]  /*779f0*/  HMMA.16816.F32 R40, R32, R42, R44 ;  /* 0x0000002a2028723c */ /* 0x010fe6000000182c */
[----:B0-----:R-:W-:Y:S04]  /*77a00*/  STL [R1+0x44fc], R6 ;  /* 0x0044fc0601007387 */ /* 0x001fe80000100800 */
[----:B------:R-:W-:Y:S04]  /*77a10*/  STL [R1+0x44f8], R7 ;  /* 0x0044f80701007387 */ /* 0x000fe80000100800 */
[----:B------:R-:W3:-:S12]  /*77a20*/  LDL.LU.64 R44, [R1+0x4970] ;  /* 0x00497000012c7983 */ /* 0x000ed80000300a00 */
[----:B------:R-:W-:Y:S04]  /*77a30*/  STL.64 [R1+0xb20], R40 ;  /* 0x000b202801007387 */ /* 0x000fe80000100a00 */
[----:B------:R-:W-:Y:S04]  /*77a40*/  STL.64 [R1+0xb28], R42 ;  /* 0x000b282a01007387 */ /* 0x000fe80000100a00 */
[----:B------:R-:W0:Y:S04]  /*77a50*/  LDSM.16.M88.4 R40, [R0+UR4+0x1000] ;  /* 0x001000040028783b */ /* 0x000e280008000200 */
[----:B0-----:R-:W-:Y:S04]  /*77a60*/  STL [R1+0x4504], R42 ;  /* 0x0045042a01007387 */ /* 0x001fe80000100800 */
[----:B------:R-:W-:Y:S01]  /*77a70*/  STL [R1+0x4500], R43 ;  /* 0x0045002b01007387 */ /* 0x000fe20000100800 */
[----:B---3--:R-:W-:Y:S03]  /*77a80*/  HMMA.16816.F32 R44, R32, R44, R48 ;  /* 0x0000002c202c723c */ /* 0x008fe60000001830 */
[----:B------:R-:W3:Y:S04]  /*77a90*/  LDL.LU.64 R50, [R1+0x4968] ;  /* 0x0049680001327983 */ /* 0x000ee80000300a00 */
[----:B------:R-:W3:Y:S01]  /*77aa0*/  LDL.LU.64 R48, [R1+0x4960] ;  /* 0x0049600001307983 */ /* 0x000ee20000300a00 */
[----:B------:R-:W-:-:S15]  /*77ab0*/  IMAD R61, R61, 0x100, R59 ;  /* 0x000001003d3d7824 */ /* 0x000fde00078e023b */
[----:B------:R-:W-:Y:S04]  /*77ac0*/  STL.64 [R1+0xb10], R44 ;  /* 0x000b102c01007387 */ /* 0x000fe80000100a00 */
[----:B------:R-:W-:Y:S04]  /*77ad0*/  STL.64 [R1+0xb18], R46 ;  /* 0x000b182e01007387 */ /* 0x000fe80000100a00 */
[----:B------:R-:W0:Y:S04]  /*77ae0*/  LDSM.16.M88.4 R44, [R0+UR4+0x1400] ;  /* 0x00140004002c783b */ /* 0x000e280008000200 */
[----:B0-----:R-:W-:Y:S04]  /*77af0*/  STL [R1+0x450c], R46 ;  /* 0x00450c2e01007387 */ /* 0x001fe80000100800 */
[----:B------:R-:W-:Y:S01]  /*77b00*/  STL [R1+0x4508], R47 ;  /* 0x0045082f01007387 */ /* 0x000fe20000100800 */
[----:B---3--:R-:W-:Y:S03]  /*77b10*/  HMMA.16816.F32 R56, R32, R38, R48 ;  /* 0x000000262038723c */ /* 0x008fe60000001830 */
[----:B------:R-:W0:-:S15]  /*77b20*/  LDSM.16.M88.4 R48, [R0+UR4+0x1800] ;  /* 0x001800040030783b */ /* 0x000e1e0008000200 */
[----:B------:R-:W-:-:S05]  /*77b30*/  NOP ;  /* 0x0000000000007918 */ /* 0x000fca0000000000 */
[----:B------:R-:W-:Y:S04]  /*77b40*/  STL.64 [R1+0xb00], R56 ;  /* 0x000b003801007387 */ /* 0x000fe80000100a00 */
[----:B------:R-:W-:Y:S04]  /*77b50*/  STL.64 [R1+0xb08], R58 ;  /* 0x000b083a01007387 */ /* 0x000fe80000100a00 */
[----:B0-----:R-:W-:Y:S04]  /*77b60*/  STL [R1+0x4514], R50 ;  /* 0x0045143201007387 */ /* 0x001fe80000100800 */
[----:B------:R-:W-:Y:S04]  /*77b70*/  STL [R1+0x4510], R51 ;  /* 0x0045103301007387 */ /* 0x000fe80000100800 */
[----:B------:R0:W-:Y:S04]  /*77b80*/  STL.64 [R1+0xaf0], R20 ;  /* 0x000af01401007387 */ /* 0x0001e80000100a00 */
[----:B------:R-:W-:Y:S04]  /*77b90*/  STL.64 [R1+0xaf8], R22 ;  /* 0x000af81601007387 */ /* 0x000fe80000100a00 */
[----:B------:R-:W-:Y:S04]  /*77ba0*/  STL [R1+0x4538], R16 ;  /* 0x0045381001007387 */ /* 0x000fe80000100800 */
[----:B------:R2:W-:Y:S01]  /*77bb0*/  STL [R1+0x453c], R17 ;  /* 0x00453c1101007387 */ /* 0x0005e20000100800 */
[----:B0-----:R-:W-:-:S02]  /*77bc0*/  F2FP.F16.E5M2.UNPACK_B R20, R16 ;  /* 0x00000010ff14723e */ /* 0x001fc400020004ff */
[----:B------:R-:W-:Y:S02]  /*77bd0*/  F2FP.F16.E5M2.UNPACK_B R21, R17 ;  /* 0x00000011ff15723e */ /* 0x000fe400020004ff */
[----:B--2---:R-:W-:Y:S01]  /*77be0*/  HMMA.16816.F32 R16, R32, R2, R24 ;  /* 0x000000022010723c */ /* 0x004fe20000001818 */
[----:B------:R-:W-:Y:S04]  /*77bf0*/  STL [R1+0x348], R20 ;  /* 0x0003481401007387 */ /* 0x000fe80000100800 */
[----:B------:R-:W2:Y:S01]  /*77c00*/  LDL.LU R32, [R1+0x2a0] ;  /* 0x0002a00001207983 */ /* 0x000ea20000300800 */
[----:B------:R-:W-:Y:S02]  /*77c10*/  IMAD R38, R53, 0x100, R52 ;  /* 0x0000010035267824 */ /* 0x000fe400078e0234 */
[----:B------:R-:W-:-:S02]  /*77c20*/  IMAD R39, R55, 0x100, R54 ;  /* 0x0000010037277824 */ /* 0x000fc400078e0236 */
[----:B------:R-:W0:-:S13]  /*77c30*/  LDSM.16.M88.4 R52, [R0+UR4+0x1c00] ;  /* 0x001c00040034783b */ /* 0x000e1a0008000200 */
[----:B------:R-:W-:Y:S04]  /*77c40*/  STL.64 [R1+0xae0], R16 ;  /* 0x000ae01001007387 */ /* 0x000fe80000100a00 */
[----:B------:R1:W-:Y:S04]  /*77c50*/  STL.64 [R1+0xae8], R18 ;  /* 0x000ae81201007387 */ /* 0x0003e80000100a00 */
[----:B------:R-:W-:Y:S04]  /*77c60*/  STL [R1+0x34c], R21 ;  /* 0x00034c1501007387 */ /* 0x000fe80000100800 */
        /* <DEDUP_REMOVED lines=8> */
[----:B-1----:R-:W4:Y:S04]  /*77cf0*/  LDL.LU R19, [R1+0x1470] ;  /* 0x0014700001137983 */ /* 0x002f280000300800 */
[----:B------:R-:W4:Y:S04]  /*77d00*/  LDL.LU R24, [R1+0x147c] ;  /* 0x00147c0001187983 */ /* 0x000f280000300800 */
[----:B------:R-:W4:Y:S04]  /*77d10*/  LDL.LU R25, [R1+0x1478] ;  /* 0x0014780001197983 */ /* 0x000f280000300800 */
[----:B------:R-:W4:Y:S04]  /*77d20*/  LDL.LU R26, [R1+0x1484] ;  /* 0x00148400011a7983 */ /* 0x000f280000300800 */
[----:B------:R-:W4:Y:S04]  /*77d30*/  LDL.LU R27, [R1+0x1480] ;  /* 0x00148000011b7983 */ /* 0x000f280000300800 */
[----:B------:R-:W-:Y:S01]  /*77d40*/  STL.64 [R1+0x44e0], R14 ;  /* 0x0044e00e01007387 */ /* 0x000fe20000100a00 */
[----:B------:R-:W-:-:S03]  /*77d50*/  F2FP.F16.E5M2.UNPACK_B R2, R12 ;  /* 0x0000000cff02723e */ /* 0x000fc600020004ff */
[----:B------:R1:W-:Y:S01]  /*77d60*/  STL.64 [R1+0x44d8], R12 ;  /* 0x0044d80c01007387 */ /* 0x0003e20000100a00 */
[----:B------:R-:W-:-:S03]  /*77d70*/  F2FP.F16.E5M2.UNPACK_B R0, R13 ;  /* 0x0000000dff00723e */ /* 0x000fc600020004ff */
[----:B-1----:R-:W2:Y:S04]  /*77d80*/  LDL.LU R12, [R1+0x2c0] ;  /* 0x0002c000010c7983 */ /* 0x002ea80000300800 */
[----:B------:R-:W2:Y:S04]  /*77d90*/  LDL.LU R13, [R1+0x2c4] ;  /* 0x0002c400010d7983 */ /* 0x000ea80000300800 */
[----:B------:R-:W2:Y:S04]  /*77da0*/  LDL.LU R14, [R1+0x2c8] ;  /* 0x0002c800010e7983 */ /* 0x000ea80000300800 */
[----:B------:R-:W2:Y:S01]  /*77db0*/  LDL.LU R15, [R1+0x2cc] ;  /* 0x0002cc00010f7983 */ /* 0x000ea20000300800 */
[----:B------:R-:W-:Y:S01]  /*77dc0*/  IMAD R60, R60, 0x100, R31 ;  /* 0x000001003c3c7824 */ /* 0x000fe200078e021f */
[----:B------:R-:W-:-:S02]  /*77dd0*/  F2FP.F16.E5M2.UNPACK_B R37, R38 ;  /* 0x00000026ff25723e */ /* 0x000fc400020004ff */
[----:B------:R-:W-:Y:S02]  /*77de0*/  F2FP.F16.E5M2.UNPACK_B R38, R39 ;  /* 0x00000027ff26723e */ /* 0x000fe400020004ff */
[----:B------:R-:W-:Y:S02]  /*77df0*/  F2FP.F16.E5M2.UNPACK_B R36, R61 ;  /* 0x0000003dff24723e */ /* 0x000fe400020004ff */
[----:B------:R-:W-:Y:S01]  /*77e00*/  F2FP.F16.E5M2.UNPACK_B R39, R60 ;  /* 0x0000003cff27723e */ /* 0x000fe200020004ff */
[----:B------:R-:W-:Y:S04]  /*77e10*/  STL [R1+0x340], R2 ;  /* 0x0003400201007387 */ /* 0x000fe80000100800 */
[----:B------:R-:W-:Y:S01]  /*77e20*/  STL [R1+0x344], R0 ;  /* 0x0003440001007387 */ /* 0x000fe20000100800 */
[----:B------:R-:W-:Y:S01]  /*77e30*/  F2FP.F16.E5M2.UNPACK_B R30, R4 ;  /* 0x00000004ff1e723e */ /* 0x000fe200020004ff */
[----:B--2---:R-:W-:Y:S02]  /*77e40*/  HMMA.16816.F32 R12, R36, R20, R12 ;  /* 0x00000014240c723c */ /* 0x004fe4000000180c */
[----:B------:R-:W2:-:S15]  /*77e50*/  LDL.LU R20, [R1+0x260] ;  /* 0x0002600001147983 */ /* 0x000e9e0000300800 */
[----:B------:R-:W-:-:S06]  /*77e60*/  NOP ;  /* 0x0000000000007918 */ /* 0x000fcc0000000000 */
[----:B------:R-:W-:Y:S04]  /*77e70*/  STL.64 [R1+0xad0], R12 ;  /* 0x000ad00c01007387 */ /* 0x000fe80000100a00 */
[----:B------:R1:W-:Y:S04]  /*77e80*/  STL.64 [R1+0xad8], R14 ;  /* 0x000ad80e01007387 */ /* 0x0003e80000100a00 */
[----:B------:R-:W2:Y:S04]  /*77e90*/  LDL.LU R21, [R1+0x264] ;  /* 0x0002640001157983 */ /* 0x000ea80000300800 */
[----:B------:R-:W2:Y:S04]  /*77ea0*/  LDL.LU R22, [R1+0x268] ;  /* 0x0002680001167983 */ /* 0x000ea80000300800 */
[----:B------:R-:W2:Y:S04]  /*77eb0*/  LDL.LU R23, [R1+0x26c] ;  /* 0x00026c0001177983 */ /* 0x000ea80000300800 */
[----:B------:R-:W-:Y:S04]  /*77ec0*/  STL.64 [R1+0x44f0], R10 ;  /* 0x0044f00a01007387 */ /* 0x000fe80000100a00 */
[----:B------:R0:W-:Y:S01]  /*77ed0*/  STL.64 [R1+0x44e8], R8 ;  /* 0x0044e80801007387 */ /* 0x0001e20000100a00 */
[----:B-1----:R-:W-:-:S02]  /*77ee0*/  F2FP.F16.E5M2.UNPACK_B R14, R8 ;  /* 0x00000008ff0e723e */ /* 0x002fc400020004ff */
[----:B------:R-:W-:Y:S01]  /*77ef0*/  F2FP.F16.E5M2.UNPACK_B R15, R9 ;  /* 0x00000009ff0f723e */ /* 0x000fe200020004ff */
[----:B0-----:R-:W-:Y:S02]  /*77f00*/  IMAD.MOV.U32 R8, RZ, RZ, R2 ;  /* 0x000000ffff087224 */ /* 0x001fe400078e0002 */
[----:B------:R-:W-:-:S07]  /*77f10*/  IMAD.MOV.U32 R9, RZ, RZ, R0 ;  /* 0x000000ffff097224 */ /* 0x000fce00078e0000 */
[----:B------:R-:W-:Y:S01]  /*77f20*/  HMMA.16816.F32 R32, R36, R8, R32 ;  /* 0x000000082420723c */ /* 0x000fe20000001820 */
[----:B------:R-:W-:Y:S04]  /*77f30*/  STL [R1+0x338], R14 ;  /* 0x0003380e01007387 */ /* 0x000fe80000100800 */
[----:B------:R-:W2:Y:S04]  /*77f40*/  LDL.LU R18, [R1+0x148c] ;  /* 0x00148c0001127983 */ /* 0x000ea80000300800 */
[----:B------:R-:W2:-:S14]  /*77f50*/  LDL.LU R0, [R1+0x1488] ;  /* 0x0014880001007983 */ /* 0x000e9c0000300800 */
[----:B------:R-:W-:Y:S04]  /*77f60*/  STL.64 [R1+0xac0], R32 ;  /* 0x000ac02001007387 */ /* 0x000fe80000100a00 */
[----:B------:R3:W-:Y:S02]  /*77f70*/  STL.64 [R1+0xac8], R34 ;  /* 0x000ac82201007387 */ /* 0x0007e40000100a00 */
[----:B---3--:R-:W-:Y:S06]  /*77f80*/  HMMA.16816.F32 R32, R36, R14, R56 ;  /* 0x0000000e2420723c */ /* 0x008fec0000001838 */
[----:B------:R-:W-:Y:S04]  /*77f90*/  STL [R1+0x33c], R15 ;  /* 0x00033c0f01007387 */ /* 0x000fe80000100800 */
[----:B------:R-:W-:Y:S04]  /*77fa0*/  STL [R1+0x4540], R4 ;  /* 0x0045400401007387 */ /* 0x000fe80000100800 */
[----:B------:R-:W-:Y:S04]  /*77fb0*/  STL [R1+0x4544], R5 ;  /* 0x0045440501007387 */ /* 0x000fe80000100800 */
[----:B------:R-:W-:Y:S04]  /*77fc0*/  STL [R1+0x330], R30 ;  /* 0x0003301e01007387 */ /* 0x000fe80000100800 */
[----:B------:R-:W3:Y:S04]  /*77fd0*/  LDL.LU R56, [R1+0x560] ;  /* 0x0005600001387983 */ /* 0x000ee80000300800 */
[----:B------:R4:W-:Y:S04]  /*77fe0*/  STL.64 [R1+0xab0], R32 ;  /* 0x000ab02001007387 */ /* 0x0009e80000100a00 */
[----:B------:R0:W-:Y:S04]  /*77ff0*/  STL.64 [R1+0xab8], R34 ;  /* 0x000ab82201007387 */ /* 0x0001e80000100a00 */
[----:B------:R-:W3:Y:S04]  /*78000*/  LDL.LU R57, [R1+0x564] ;  /* 0x0005640001397983 */ /* 0x000ee80000300800 */
[----:B------:R-:W3:Y:S04]  /*78010*/  LDL.LU R58, [R1+0x568] ;  /* 0x00056800013a7983 */ /* 0x000ee80000300800 */
[----:B------:R-:W3:Y:S01]  /*78020*/  LDL.LU R59, [R1+0x56c] ;  /* 0x00056c00013b7983 */ /* 0x000ee20000300800 */
[----:B------:R-:W-:-:S05]  /*78030*/  F2FP.F16.E5M2.UNPACK_B R31, R5 ;  /* 0x00000005ff1f723e */ /* 0x000fca00020004ff */
[----:B------:R-:W-:Y:S01]  /*78040*/  STL [R1+0x334], R31 ;  /* 0x0003341f01007387 */ /* 0x000fe20000100800 */
[----:B----4-:R-:W-:Y:S02]  /*78050*/  IMAD R33, R25, 0x100, R24 ;  /* 0x0000010019217824 */ /* 0x010fe400078e0218 */
[----:B0-----:R-:W-:Y:S01]  /*78060*/  IMAD R34, R27, 0x100, R26 ;  /* 0x000001001b227824 */ /* 0x001fe200078e021a */
[----:B------:R-:W4:Y:S04]  /*78070*/  LDL.LU R24, [R1+0x590] ;  /* 0x0005900001187983 */ /* 0x000f280000300800 */
[----:B------:R-:W4:Y:S04]  /*78080*/  LDL.LU R25, [R1+0x594] ;  /* 0x0005940001197983 */ /* 0x000f280000300800 */
[----:B------:R-:W4:Y:S04]  /*78090*/  LDL.LU R26, [R1+0x598] ;  /* 0x00059800011a7983 */ /* 0x000f280000300800 */
[----:B------:R-:W4:Y:S04]  /*780a0*/  LDL.LU R27, [R1+0x59c] ;  /* 0x00059c00011b7983 */ /* 0x000f280000300800 */
[----:B------:R-:W4:Y:S04]  /*780b0*/  LDL.64 R4, [R1+0x348] ;  /* 0x0003480001047983 */ /* 0x000f280000100a00 */
[----:B------:R-:W-:Y:S01]  /*780c0*/  STL [R1+0x4548], R40 ;  /* 0x0045482801007387 */ /* 0x000fe20000100800 */
[----:B------:R-:W-:-:S02]  /*780d0*/  F2FP.F16.E5M2.UNPACK_B R10, R40 ;  /* 0x00000028ff0a723e */ /* 0x000fc400020004ff */
[----:B------:R-:W-:Y:S01]  /*780e0*/  F2FP.F16.E5M2.UNPACK_B R11, R41 ;  /* 0x00000029ff0b723e */ /* 0x000fe200020004ff */
[----:B------:R2:W-:Y:S04]  /*780f0*/  STL [R1+0x454c], R41 ;  /* 0x00454c2901007387 */ /* 0x0005e80000100800 */
[----:B------:R-:W-:Y:S01]  /*78100*/  STL [R1+0x2c8], R10 ;  /* 0x0002c80a01007387 */ /* 0x000fe20000100800 */
[----:B--2---:R-:W-:Y:S03]  /*78110*/  HMMA.16816.F32 R40, R36, R30, R20 ;  /* 0x0000001e2428723c */ /* 0x004fe60000001814 */
[----:B------:R-:W2:-:S15]  /*78120*/  LDL.LU R20, [R1+0x580] ;  /* 0x0005800001147983 */ /* 0x000e9e0000300800 */
[----:B------:R-:W-:-:S05]  /*78130*/  NOP ;  /* 0x0000000000007918 */ /* 0x000fca0000000000 */
[----:B------:R-:W-:Y:S04]  /*78140*/  STL.64 [R1+0xaa0], R40 ;  /* 0x000aa02801007387 */ /* 0x000fe80000100a00 */
[----:B------:R-:W-:Y:S04]  /*78150*/  STL.64 [R1+0xaa8], R42 ;  /* 0x000aa82a01007387 */ /* 0x000fe80000100a00 */
[----:B------:R-:W-:Y:S04]  /*78160*/  STL [R1+0x2cc], R11 ;  /* 0x0002cc0b01007387 */ /* 0x000fe80000100800 */
[----:B------:R-:W2:Y:S04]  /*78170*/  LDL.LU R21, [R1+0x584] ;  /* 0x0005840001157983 */ /* 0x000ea80000300800 */
[----:B------:R-:W2:Y:S04]  /*78180*/  LDL.LU R22, [R1+0x588] ;  /* 0x0005880001167983 */ /* 0x000ea80000300800 */
[----:B------:R-:W2:Y:S01]  /*78190*/  LDL.LU R23, [R1+0x58c] ;  /* 0x00058c0001177983 */ /* 0x000ea20000300800 */
[----:B------:R-:W-:-:S02]  /*781a0*/  IMAD R32, R19, 0x100, R6 ;  /* 0x0000010013207824 */ /* 0x000fc400078e0206 */
[----:B------:R-:W-:Y:S01]  /*781b0*/  IMAD R35, R0, 0x100, R18 ;  /* 0x0000010000237824 */ /* 0x000fe200078e0212 */
[----:B------:R-:W-:Y:S01]  /*781c0*/  F2FP.F16.E5M2.UNPACK_B R6, R44 ;  /* 0x0000002cff06723e */ /* 0x000fe200020004ff */
[----:B------:R-:W-:Y:S04]  /*781d0*/  STL.64 [R1+0x4928], R30 ;  /* 0x0049281e01007387 */ /* 0x000fe80000100a00 */
[----:B------:R-:W-:Y:S04]  /*781e0*/  STL.64 [R1+0x4920], R28 ;  /* 0x0049201c01007387 */ /* 0x000fe80000100a00 */
[----:B------:R-:W-:Y:S01]  /*781f0*/  STL [R1+0x4550], R44 ;  /* 0x0045502c01007387 */ /* 0x000fe20000100800 */
[----:B------:R-:W-:-:S03]  /*78200*/  F2FP.F16.E5M2.UNPACK_B R3, R45 ;  /* 0x0000002dff03723e */ /* 0x000fc600020004ff */
[----:B------:R-:W-:Y:S04]  /*78210*/  STL [R1+0x4554], R45 ;  /* 0x0045542d01007387 */ /* 0x000fe80000100800 */
[----:B------:R-:W-:Y:S01]  /*78220*/  STL [R1+0x2a8], R6 ;  /* 0x0002a80601007387 */ /* 0x000fe20000100800 */
[----:B---3--:R-:W-:-:S15]  /*78230*/  HMMA.16816.F32 R16, R36, R10, R56 ;  /* 0x0000000a2410723c */ /* 0x008fde0000001838 */
[----:B------:R-:W-:-:S08]  /*78240*/  NOP ;  /* 0x0000000000007918 */ /* 0x000fd00000000000 */
[----:B------:R-:W-:Y:S04]  /*78250*/  STL.64 [R1+0xa90], R16 ;  /* 0x000a901001007387 */ /* 0x000fe80000100a00 */
[----:B------:R-:W-:Y:S04]  /*78260*/  STL.64 [R1+0xa98], R18 ;  /* 0x000a981201007387 */ /* 0x000fe80000100a00 */
[----:B------:R-:W-:Y:S04]  /*78270*/  STL [R1+0x2ac], R3 ;  /* 0x0002ac0301007387 */ /* 0x000fe80000100800 */
[----:B------:R-:W-:Y:S04]  /*78280*/  STL [R1+0x4578], R48 ;  /* 0x0045783001007387 */ /* 0x000fe80000100800 */
[----:B------:R-:W-:Y:S04]  /*78290*/  STL [R1+0x457c], R49 ;  /* 0x00457c3101007387 */ /* 0x000fe80000100800 */
[----:B------:R0:W-:Y:S02]  /*782a0*/  STL.64 [R1+0x4520], R54 ;  /* 0x0045203601007387 */ /* 0x0001e40000100a00 */
[----:B0-----:R-:W-:-:S02]  /*782b0*/  IMAD.MOV.U32 R54, RZ, RZ, R6 ;  /* 0x000000ffff367224 */ /* 0x001fc400078e0006 */
[----:B------:R-:W-:-:S07]  /*782c0*/  IMAD.MOV.U32 R55, RZ, RZ, R3 ;  /* 0x000000ffff377224 */ /* 0x000fce00078e0003 */
[----:B----4-:R-:W-:Y:S01]  /*782d0*/  HMMA.16816.F32 R16, R36, R54, R24 ;  /* 0x000000362410723c */ /* 0x010fe20000001818 */
[----:B------:R-:W-:Y:S02]  /*782e0*/  IMAD.MOV.U32 R2, RZ, RZ, R10 ;  /* 0x000000ffff027224 */ /* 0x000fe400078e000a */
[----:B------:R-:W-:Y:S01]  /*782f0*/  IMAD.MOV.U32 R0, RZ, RZ, R11 ;  /* 0x000000ffff007224 */ /* 0x000fe200078e000b */
[----:B------:R-:W-:Y:S02]  /*78300*/  F2FP.F16.E5M2.UNPACK_B R12, R48 ;  /* 0x00000030ff0c723e */ /* 0x000fe400020004ff */
[----:B------:R-:W-:Y:S02]  /*78310*/  F2FP.F16.E5M2.UNPACK_B R60, R52 ;  /* 0x00000034ff3c723e */ /* 0x000fe400020004ff */
[----:B------:R-:W-:Y:S01]  /*78320*/  F2FP.F16.E5M2.UNPACK_B R61, R53 ;  /* 0x00000035ff3d723e */ /* 0x000fe200020004ff */
[----:B------:R0:W-:Y:S01]  /*78330*/  STL.64 [R1+0x4518], R52 ;  /* 0x0045183401007387 */ /* 0x0001e20000100a00 */
[----:B------:R-:W-:-:S03]  /*78340*/  F2FP.F16.E5M2.UNPACK_B R13, R49 ;  /* 0x00000031ff0d723e */ /* 0x000fc600020004ff */
[----:B------:R-:W-:Y:S04]  /*78350*/  STL [R1+0x288], R12 ;  /* 0x0002880c01007387 */ /* 0x000fe80000100800 */
[----:B------:R-:W-:Y:S01]  /*78360*/  STL.64 [R1+0x4918], R54 ;  /* 0x0049183601007387 */ /* 0x000fe20000100a00 */
[----:B0-----:R-:W-:Y:S02]  /*78370*/  IMAD.MOV.U32 R52, RZ, RZ, R2 ;  /* 0x000000ffff347224 */ /* 0x001fe400078e0002 */
[----:B------:R-:W-:-:S05]  /*78380*/  IMAD.MOV.U32 R53, RZ, RZ, R0 ;  /* 0x000000ffff357224 */ /* 0x000fca00078e0000 */
[----:B------:R-:W-:Y:S04]  /*78390*/  STL.64 [R1+0x4910], R52 ;  /* 0x0049103401007387 */ /* 0x000fe80000100a00 */
[----:B------:R-:W-:Y:S04]  /*783a0*/  STL.64 [R1+0xa80], R16 ;  /* 0x000a801001007387 */ /* 0x000fe80000100a00 */
[----:B------:R2:W-:Y:S01]  /*783b0*/  STL.64 [R1+0xa88], R18 ;  /* 0x000a881201007387 */ /* 0x0005e20000100a00 */
[----:B------:R-:W-:Y:S02]  /*783c0*/  F2FP.F16.E5M2.UNPACK_B R34, R34 ;  /* 0x00000022ff22723e */ /* 0x000fe400020004ff */
[----:B------:R-:W-:-:S02]  /*783d0*/  F2FP.F16.E5M2.UNPACK_B R35, R35 ;  /* 0x00000023ff23723e */ /* 0x000fc400020004ff */
[----:B------:R-:W-:Y:S02]  /*783e0*/  F2FP.F16.E5M2.UNPACK_B R32, R32 ;  /* 0x00000020ff20723e */ /* 0x000fe400020004ff */
[----:B------:R-:W-:Y:S01]  /*783f0*/  F2FP.F16.E5M2.UNPACK_B R33, R33 ;  /* 0x00000021ff21723e */ /* 0x000fe200020004ff */
[----:B------:R-:W-:Y:S04]  /*78400*/  STL [R1+0x28c], R13 ;  /* 0x00028c0d01007387 */ /* 0x000fe80000100800 */
[----:B------:R-:W-:Y:S04]  /*78410*/  STL.64 [R1+0x4958], R34 ;  /* 0x0049582201007387 */ /* 0x000fe80000100a00 */
[----:B------:R-:W-:Y:S04]  /*78420*/  STL.64 [R1+0x4950], R32 ;  /* 0x0049502001007387 */ /* 0x000fe80000100a00 */
[----:B------:R-:W-:Y:S04]  /*78430*/  STL [R1+0x268], R60 ;  /* 0x0002683c01007387 */ /* 0x000fe80000100800 */
[----:B------:R-:W-:Y:S04]  /*78440*/  STL.64 [R1+0x4938], R14 ;  /* 0x0049380e01007387 */ /* 0x000fe80000100a00 */
[----:B------:R-:W-:Y:S01]  /*78450*/  STL.64 [R1+0x4930], R12 ;  /* 0x0049300c01007387 */ /* 0x000fe20000100a00 */
[----:B--2---:R-:W-:-:S15]  /*78460*/  HMMA.16816.F32 R16, R36, R12, R20 ;  /* 0x0000000c2410723c */ /* 0x004fde0000001814 */
        /* <DEDUP_REMOVED lines=78> */
[----:B------:R-:W-:Y:S01]  /*78950*/  STL [R1+0x26c], R61 ;  /* 0x00026c3d01007387 */ /* 0x000fe20000100800 */
[----:B---3--:R-:W-:Y:S03]  /*78960*/  HMMA.16816.F32 R36, R36, R60, R32 ;  /* 0x0000003c2424723c */ /* 0x008fe60000001820 */
[----:B------:R-:W4:Y:S04]  /*78970*/  LDL.LU.64 R34, [R1+0x4958] ;  /* 0x0049580001227983 */ /* 0x000f280000300a00 */
[----:B------:R-:W4:-:S15]  /*78980*/  LDL.LU.64 R32, [R1+0x4950] ;  /* 0x0049500001207983 */ /* 0x000f1e0000300a00 */
[----:B------:R-:W-:-:S01]  /*78990*/  NOP ;  /* 0x0000000000007918 */ /* 0x000fc20000000000 */
[----:B------:R-:W-:Y:S04]  /*789a0*/  STL.64 [R1+0xa60], R36 ;  /* 0x000a602401007387 */ /* 0x000fe80000100a00 */
[----:B------:R0:W-:Y:S04]  /*789b0*/  STL.64 [R1+0xa68], R38 ;  /* 0x000a682601007387 */ /* 0x0001e80000100a00 */
[----:B0-----:R-:W3:Y:S01]  /*789c0*/  LDL.LU R39, [R1+0x1494] ;  /* 0x0014940001277983 */ /* 0x001ee20000300800 */
        /* <DEDUP_REMOVED lines=16> */
[----:B------:R-:W3:Y:S01]  /*78ad0*/  LDL.LU.64 R28, [R1+0x4920] ;  /* 0x00492000011c7983 */ /* 0x000ee20000300a00 */
        /* <DEDUP_REMOVED lines=10> */
[----:B0-----:R-:W2:Y:S04]  /*78b80*/  LDL.LU.64 R22, [R1+0x4908] ;  /* 0x0049080001167983 */ /* 0x001ea80000300a00 */
[----:B------:R-:W2:Y:S01]  /*78b90*/  LDL.LU.64 R20, [R1+0x4900] ;  /* 0x0049000001147983 */ /* 0x000ea20000300a00 */
[C---:B----4-:R-:W-:Y:S06]  /*78ba0*/  HMMA.16816.F32 R44, R32.reuse, R54, R44 ;  /* 0x00000036202c723c */ /* 0x050fec000000182c */
[----:B------:R-:W-:-:S15]  /*78bb0*/  HMMA.16816.F32 R56, R32, R12, R56 ;  /* 0x0000000c2038723c */ /* 0x000fde0000001838 */
[----:B------:R-:W-:-:S02]  /*78bc0*/  NOP ;  /* 0x0000000000007918 */ /* 0x000fc40000000000 */
[----:B------:R-:W-:Y:S04]  /*78bd0*/  STL.64 [R1+0xa00], R44 ;  /* 0x000a002c01007387 */ /* 0x000fe80000100a00 */
[----:B------:R0:W-:Y:S04]  /*78be0*/  STL.64 [R1+0xa08], R46 ;  /* 0x000a082e01007387 */ /* 0x0001e80000100a00 */
[----:B0-----:R-:W4:Y:S04]  /*78bf0*/  LDL.LU.64 R46, [R1+0x48f8] ;  /* 0x0048f800012e7983 */ /* 0x001f280000300a00 */
[----:B------:R-:W4:Y:S04]  /*78c00*/  LDL.LU.64 R44, [R1+0x48f0] ;  /* 0x0048f000012c7983 */ /* 0x000f280000300a00 */
[----:B------:R-:W-:Y:S04]  /*78c10*/  STL.64 [R1+0x9f0], R56 ;  /* 0x0009f03801007387 */ /* 0x000fe80000100a00 */
[----:B------:R0:W-:Y:S04]  /*78c20*/  STL.64 [R1+0x9f8], R58 ;  /* 0x0009f83a01007387 */ /* 0x0001e80000100a00 */
[----:B0-----:R-:W4:Y:S04]  /*78c30*/  LDL.LU.64 R58, [R1+0x48e8] ;  /* 0x0048e800013a7983 */ /* 0x001f280000300a00 */
[----:B------:R-:W4:Y:S01]  /*78c40*/  LDL.LU.64 R56, [R1+0x48e0] ;  /* 0x0048e00001387983 */ /* 0x000f220000300a00 */
[----:B--2---:R-:W-:Y:S03]  /*78c50*/  HMMA.16816.F32 R32, R32, R60, R20 ;  /* 0x0000003c2020723c */ /* 0x004fe60000001814 */
[----:B------:R-:W2:Y:S04]  /*78c60*/  LDL.LU.64 R22, [R1+0x48d8] ;  /* 0x0048d80001167983 */ /* 0x000ea80000300a00 */
[----:B------:R-:W2:-:S15]  /*78c70*/  LDL.LU.64 R20, [R1+0x48d0] ;  /* 0x0048d00001147983 */ /* 0x000e9e0000300a00 */
[----:B------:R-:W-:-:S01]  /*78c80*/  NOP ;  /* 0x0000000000007918 */ /* 0x000fc20000000000 */
[----:B------:R0:W-:Y:S04]  /*78c90*/  STL.64 [R1+0x9e0], R32 ;  /* 0x0009e02001007387 */ /* 0x0001e80000100a00 */
[----:B------:R1:W-:Y:S04]  /*78ca0*/  STL.64 [R1+0x9e8], R34 ;  /* 0x0009e82201007387 */ /* 0x0003e80000100a00 */
[----:B0-----:R-:W4:Y:S04]  /*78cb0*/  LDL.LU R32, [R1+0x4c0] ;  /* 0x0004c00001207983 */ /* 0x001f280000300800 */
[----:B------:R-:W4:Y:S04]  /*78cc0*/  LDL.LU R33, [R1+0x4c4] ;  /* 0x0004c40001217983 */ /* 0x000f280000300800 */
[----:B-1----:R-:W4:Y:S04]  /*78cd0*/  LDL.LU R34, [R1+0x4c8] ;  /* 0x0004c80001227983 */ /* 0x002f280000300800 */
[----:B------:R-:W4:Y:S01]  /*78ce0*/  LDL.LU R35, [R1+0x4cc] ;  /* 0x0004cc0001237983 */ /* 0x000f220000300800 */
[----:B---3--:R-:W-:-:S02]  /*78cf0*/  IMAD R36, R10, 0x100, R39 ;  /* 0x000001000a247824 */ /* 0x008fc400078e0227 */
[----:B------:R-:W-:Y:S02]  /*78d00*/  IMAD R37, R2, 0x100, R11 ;  /* 0x0000010002257824 */ /* 0x000fe400078e020b */
[----:B------:R-:W-:Y:S02]  /*78d10*/  IMAD R38, R17, 0x100, R3 ;  /* 0x0000010011267824 */ /* 0x000fe400078e0203 */
[----:B------:R-:W-:Y:S01]  /*78d20*/  IMAD R39, R7, 0x100, R16 ;  /* 0x0000010007277824 */ /* 0x000fe200078e0210 */
[----:B------:R-:W-:Y:S02]  /*78d30*/  F2FP.F16.E5M2.UNPACK_B R36, R36 ;  /* 0x00000024ff24723e */ /* 0x000fe400020004ff */
[----:B------:R-:W-:Y:S02]  /*78d40*/  F2FP.F16.E5M2.UNPACK_B R37, R37 ;  /* 0x00000025ff25723e */ /* 0x000fe400020004ff */
[----:B------:R-:W-:Y:S02]  /*78d50*/  F2FP.F16.E5M2.UNPACK_B R38, R38 ;  /* 0x00000026ff26723e */ /* 0x000fe400020004ff */
[----:B------:R-:W-:-:S07]  /*78d60*/  F2FP.F16.E5M2.UNPACK_B R39, R39 ;  /* 0x00000027ff27723e */ /* 0x000fce00020004ff */
[C---:B------:R-:W-:Y:S06]  /*78d70*/  HMMA.16816.F32 R48, R36.reuse, R8, R48 ;  /* 0x000000082430723c */ /* 0x040fec0000001830 */
[----:B----4-:R-:W-:-:S15]  /*78d80*/  HMMA.16816.F32 R32, R36, R4, R32 ;  /* 0x000000042420723c */ /* 0x010fde0000001820 */
[----:B------:R-:W-:-:S08]  /*78d90*/  NOP ;  /* 0x0000000000007918 */ /* 0x000fd00000000000 */
[----:B------:R-:W-:Y:S04]  /*78da0*/  STL.64 [R1+0x9d0], R32 ;  /* 0x0009d02001007387 */ /* 0x000fe80000100a00 */
[----:B------:R0:W-:Y:S04]  /*78db0*/  STL.64 [R1+0x9d8], R34 ;  /* 0x0009d82201007387 */ /* 0x0001e80000100a00 */
[----:B------:R-:W-:Y:S04]  /*78dc0*/  STL.64 [R1+0x48c8], R14 ;  /* 0x0048c80e01007387 */ /* 0x000fe80000100a00 */
[----:B------:R-:W-:Y:S04]  /*78dd0*/  STL.64 [R1+0x9c0], R48 ;  /* 0x0009c03001007387 */ /* 0x000fe80000100a00 */
[----:B------:R-:W-:Y:S04]  /*78de0*/  STL.64 [R1+0x9c8], R50 ;  /* 0x0009c83201007387 */ /* 0x000fe80000100a00 */
[----:B------:R1:W-:Y:S01]  /*78df0*/  STL.64 [R1+0x48c0], R12 ;  /* 0x0048c00c01007387 */ /* 0x0003e20000100a00 */
[C---:B0-----:R-:W-:Y:S06]  /*78e00*/  HMMA.16816.F32 R32, R36.reuse, R14, R44 ;  /* 0x0000000e2420723c */ /* 0x041fec000000182c */
[----:B-1----:R-:W-:-:S15]  /*78e10*/  HMMA.16816.F32 R12, R36, R30, R40 ;  /* 0x0000001e240c723c */ /* 0x002fde0000001828 */
[----:B------:R-:W-:-:S02]  /*78e20*/  NOP ;  /* 0x0000000000007918 */ /* 0x000fc40000000000 */
[----:B------:R-:W-:Y:S04]  /*78e30*/  STL.64 [R1+0x9b0], R32 ;  /* 0x0009b02001007387 */ /* 0x000fe80000100a00 */
[----:B------:R-:W-:Y:S04]  /*78e40*/  STL.64 [R1+0x9b8], R34 ;  /* 0x0009b82201007387 */ /* 0x000fe80000100a00 */
[----:B------:R-:W-:Y:S04]  /*78e50*/  STL.64 [R1+0x4888], R30 ;  /* 0x0048881e01007387 */ /* 0x000fe80000100a00 */
[----:B------:R-:W-:Y:S04]  /*78e60*/  STL.64 [R1+0x4880], R28 ;  /* 0x0048801c01007387 */ /* 0x000fe80000100a00 */
[----:B------:R-:W-:Y:S04]  /*78e70*/  STL.64 [R1+0x9a0], R12 ;  /* 0x0009a00c01007387 */ /* 0x000fe80000100a00 */
[----:B------:R0:W-:Y:S02]  /*78e80*/  STL.64 [R1+0x9a8], R14 ;  /* 0x0009a80e01007387 */ /* 0x0001e40000100a00 */
[----:B0-----:R-:W-:Y:S01]  /*78e90*/  HMMA.16816.F32 R12, R36, R52, R56 ;  /* 0x00000034240c723c */ /* 0x001fe20000001838 */
[----:B------:R-:W-:-:S02]  /*78ea0*/  IMAD R33, R0, 0x100, R18 ;  /* 0x0000010000217824 */ /* 0x000fc400078e0212 */
[----:B------:R-:W-:-:S15]  /*78eb0*/  IMAD R32, R19, 0x100, R6 ;  /* 0x0000010013207824 */ /* 0x000fde00078e0206 */
[----:B------:R-:W-:-:S05]  /*78ec0*/  NOP ;  /* 0x0000000000007918 */ /* 0x000fca0000000000 */
[----:B------:R-:W-:Y:S04]  /*78ed0*/  STL.64 [R1+0x990], R12 ;  /* 0x0009900c01007387 */ /* 0x000fe80000100a00 */
[----:B------:R-:W-:Y:S04]  /*78ee0*/  STL.64 [R1+0x998], R14 ;  /* 0x0009980e01007387 */ /* 0x000fe80000100a00 */
[----:B------:R-:W3:Y:S04]  /*78ef0*/  LDL.LU R16, [R1+0x390] ;  /* 0x0003900001107983 */ /* 0x000ee80000300800 */
[----:B------:R-:W3:Y:S04]  /*78f00*/  LDL.LU R17, [R1+0x394] ;  /* 0x0003940001117983 */ /* 0x000ee80000300800 */
[----:B------:R-:W4:Y:S04]  /*78f10*/  LDL.LU R18, [R1+0x398] ;  /* 0x0003980001127983 */ /* 0x000f280000300800 */
        /* <DEDUP_REMOVED lines=12> */
[----:B------:R-:W4:Y:S01]  /*78fe0*/  LDL.LU R51, [R1+0x3cc] ;  /* 0x0003cc0001337983 */ /* 0x000f220000300800 */
[----:B--2---:R-:W-:-:S02]  /*78ff0*/  IMAD.MOV.U32 R42, RZ, RZ, R21 ;  /* 0x000000ffff2a7224 */ /* 0x004fc400078e0015 */
[----:B------:R-:W-:Y:S02]  /*79000*/  IMAD.MOV.U32 R43, RZ, RZ, R20 ;  /* 0x000000ffff2b7224 */ /* 0x000fe400078e0014 */
[----:B------:R-:W-:Y:S02]  /*79010*/  IMAD.MOV.U32 R40, RZ, RZ, R23 ;  /* 0x000000ffff287224 */ /* 0x000fe400078e0017 */
[----:B------:R-:W-:Y:S01]  /*79020*/  IMAD.MOV.U32 R41, RZ, RZ, R22 ;  /* 0x000000ffff297224 */ /* 0x000fe200078e0016 */
[----:B----4-:R-:W-:Y:S04]  /*79030*/  STL.64 [R1+0x48a8], R50 ;  /* 0x0048a83201007387 */ /* 0x010fe80000100a00 */
[----:B---3--:R0:W-:Y:S04]  /*79040*/  STL.64 [R1+0x48a0], R48 ;  /* 0x0048a03001007387 */ /* 0x0081e80000100a00 */
[----:B------:R-:W-:Y:S04]  /*79050*/  STL.64 [R1+0x48b8], R42 ;  /* 0x0048b82a01007387 */ /* 0x000fe80000100a00 */
[----:B------:R1:W-:Y:S04]  /*79060*/  STL.64 [R1+0x48b0], R40 ;  /* 0x0048b02801007387 */ /* 0x0003e80000100a00 */
        /* <DEDUP_REMOVED lines=45> */
[----:B--2---:R-:W-:-:S15]  /*79340*/  HMMA.16816.F32 R12, R36, R54, R12 ;  /* 0x00000036240c723c */ /* 0x004fde000000180c */
[----:B------:R-:W-:-:S08]  /*79350*/  NOP ;  /* 0x0000000000007918 */ /* 0x000fd00000000000 */
[----:B------:R-:W-:Y:S04]  /*79360*/  STL.64 [R1+0x980], R12 ;  /* 0x0009800c01007387 */ /* 0x000fe80000100a00 */
[----:B------:R0:W-:Y:S04]  /*79370*/  STL.64 [R1+0x988], R14 ;  /* 0x0009880e01007387 */ /* 0x0001e80000100a00 */
[----:B0-----:R-:W2:Y:S04]  /*79380*/  LDL.LU.64 R14, [R1+0x48c8] ;  /* 0x0048c800010e7983 */ /* 0x001ea80000300a00 */
[----:B------:R-:W2:Y:S01]  /*79390*/  LDL.LU.64 R12, [R1+0x48c0] ;  /* 0x0048c000010c7983 */ /* 0x000ea20000300a00 */
[----:B------:R-:W-:-:S02]  /*793a0*/  F2FP.F16.E5M2.UNPACK_B R32, R32 ;  /* 0x00000020ff20723e */ /* 0x000fc400020004ff */
[----:B------:R-:W-:Y:S02]  /*793b0*/  F2FP.F16.E5M2.UNPACK_B R33, R33 ;  /* 0x00000021ff21723e */ /* 0x000fe400020004ff */
[----:B------:R-:W-:Y:S02]  /*793c0*/  F2FP.F16.E5M2.UNPACK_B R34, R34 ;  /* 0x00000022ff22723e */ /* 0x000fe400020004ff */
[----:B------:R-:W-:-:S07]  /*793d0*/  F2FP.F16.E5M2.UNPACK_B R35, R35 ;  /* 0x00000023ff23723e */ /* 0x000fce00020004ff */
[C---:B----4-:R-:W-:Y:S06]  /*793e0*/  HMMA.16816.F32 R44, R32.reuse, R4, R44 ;  /* 0x00000004202c723c */ /* 0x050fec000000182c */
[----:B---3--:R-:W-:Y:S06]  /*793f0*/  HMMA.16816.F32 R28, R32, R8, R28 ;  /* 0x00000008201c723c */ /* 0x008fec000000181c */
[C---:B--2---:R-:W-:Y:S06]  /*79400*/  HMMA.16816.F32 R40, R36.reuse, R12, R40 ;  /* 0x0000000c2428723c */ /* 0x044fec0000001828 */
[----:B------:R-:W-:Y:S06]  /*79410*/  HMMA.16816.F32 R36, R36, R60, R48 ;  /* 0x0000003c2424723c */ /* 0x000fec0000001830 */
[C---:B------:R-:W-:Y:S11]  /*79420*/  HMMA.16816.F32 R20, R32.reuse, R14, R20 ;  /* 0x0000000e2014723c */ /* 0x040ff60000001814 */
[----:B------:R-:W-:Y:S04]  /*79430*/  STL.64 [R1+0x970], R40 ;  /* 0x0009702801007387 */ /* 0x000fe80000100a00 */
[----:B------:R0:W-:Y:S04]  /*79440*/  STL.64 [R1+0x978], R42 ;  /* 0x0009782a01007387 */ /* 0x0001e80000100a00 */
[----:B0-----:R-:W2:Y:S04]  /*79450*/  LDL.LU.64 R42, [R1+0x48b8] ;  /* 0x0048b800012a7983 */ /* 0x001ea80000300a00 */
[----:B------:R-:W2:Y:S04]  /*79460*/  LDL.LU.64 R40, [R1+0x48b0] ;  /* 0x0048b00001287983 */ /* 0x000ea80000300a00 */
[----:B------:R-:W3:Y:S04]  /*79470*/  LDL.LU.64 R50, [R1+0x48a8] ;  /* 0x0048a80001327983 */ /* 0x000ee80000300a00 */
[----:B------:R-:W3:Y:S04]  /*79480*/  LDL.LU.64 R48, [R1+0x48a0] ;  /* 0x0048a00001307983 */ /* 0x000ee80000300a00 */
[----:B------:R0:W-:Y:S04]  /*79490*/  STL.64 [R1+0x960], R36 ;  /* 0x0009602401007387 */ /* 0x0001e80000100a00 */
[----:B------:R1:W-:Y:S04]  /*794a0*/  STL.64 [R1+0x968], R38 ;  /* 0x0009682601007387 */ /* 0x0003e80000100a00 */
[----:B0-----:R-:W4:Y:S04]  /*794b0*/  LDL.LU R36, [R1+0x3d0] ;  /* 0x0003d00001247983 */ /* 0x001f280000300800 */
[----:B------:R-:W4:Y:S04]  /*794c0*/  LDL.LU R37, [R1+0x3d4] ;  /* 0x0003d40001257983 */ /* 0x000f280000300800 */
[----:B-1----:R-:W4:Y:S04]  /*794d0*/  LDL.LU R38, [R1+0x3d8] ;  /* 0x0003d80001267983 */ /* 0x002f280000300800 */
[----:B------:R-:W4:Y:S04]  /*794e0*/  LDL.LU R39, [R1+0x3dc] ;  /* 0x0003dc0001277983 */ /* 0x000f280000300800 */
[----:B------:R-:W-:Y:S04]  /*794f0*/  STL.64 [R1+0x950], R44 ;  /* 0x0009502c01007387 */ /* 0x000fe80000100a00 */
[----:B------:R0:W-:Y:S04]  /*79500*/  STL.64 [R1+0x958], R46 ;  /* 0x0009582e01007387 */ /* 0x0001e80000100a00 */
[----:B0-----:R-:W2:Y:S04]  /*79510*/  LDL.LU.64 R46, [R1+0x4898] ;  /* 0x00489800012e7983 */ /* 0x001ea80000300a00 */
[----:B------:R-:W2:Y:S04]  /*79520*/  LDL.LU.64 R44, [R1+0x4890] ;  /* 0x00489000012c7983 */ /* 0x000ea80000300a00 */
[----:B------:R-:W-:Y:S04]  /*79530*/  STL.64 [R1+0x940], R28 ;  /* 0x0009401c01007387 */ /* 0x000fe80000100a00 */
[----:B------:R0:W-:Y:S04]  /*79540*/  STL.64 [R1+0x948], R30 ;  /* 0x0009481e01007387 */ /* 0x0001e80000100a00 */
[----:B0-----:R-:W3:Y:S04]  /*79550*/  LDL.LU.64 R30, [R1+0x4888] ;  /* 0x00488800011e7983 */ /* 0x001ee80000300a00 */
[----:B------:R-:W4:Y:S04]  /*79560*/  LDL.LU.64 R28, [R1+0x4880] ;  /* 0x00488000011c7983 */ /* 0x000f280000300a00 */
[----:B------:R-:W-:Y:S04]  /*79570*/  STL.64 [R1+0x930], R20 ;  /* 0x0009301401007387 */ /* 0x000fe80000100a00 */
[----:B------:R0:W-:Y:S04]  /*79580*/  STL.64 [R1+0x938], R22 ;  /* 0x0009381601007387 */ /* 0x0001e80000100a00 */
[----:B0-----:R-:W3:Y:S04]  /*79590*/  LDL.LU.64 R22, [R1+0x4878] ;  /* 0x0048780001167983 */ /* 0x001ee80000300a00 */
[----:B------:R-:W3:Y:S02]  /*795a0*/  LDL.LU.64 R20, [R1+0x4870] ;  /* 0x0048700001147983 */ /* 0x000ee40000300a00 */
[C---:B---3--:R-:W-:Y:S02]  /*795b0*/  HMMA.16816.F32 R20, R32.reuse, R30, R20 ;  /* 0x0000001e2014723c */ /* 0x048fe40000001814 */
[----:B------:R-:W4:Y:S04]  /*795c0*/  LDL.LU.64 R30, [R1+0x4868] ;  /* 0x00486800011e7983 */ /* 0x000f280000300a00 */
[----:B------:R-:W-:-:S15]  /*795d0*/  HMMA.16816.F32 R16, R32, R54, R16 ;  /* 0x000000362010723c */ /* 0x000fde0000001810 */
[----:B------:R-:W-:-:S02]  /*795e0*/  NOP ;  /* 0x0000000000007918 */ /* 0x000fc40000000000 */
[----:B------:R-:W-:Y:S04]  /*795f0*/  STL.64 [R1+0x920], R20 ;  /* 0x0009201401007387 */ /* 0x000fe80000100a00 */
[----:B------:R0:W-:Y:S04]  /*79600*/  STL.64 [R1+0x928], R22 ;  /* 0x0009281601007387 */ /* 0x0001e80000100a00 */
[----:B0-----:R-:W3:Y:S01]  /*79610*/  LDL.LU R23, [R1+0x14d4] ;  /* 0x0014d40001177983 */ /* 0x001ee20000300800 */
[C---:B------:R-:W-:Y:S06]  /*79620*/  HMMA.16816.F32 R24, R32.reuse, R12, R24 ;  /* 0x0000000c2018723c */ /* 0x040fec0000001818 */
[----:B----4-:R-:W-:-:S15]  /*79630*/  HMMA.16816.F32 R28, R32, R52, R28 ;  /* 0x00000034201c723c */ /* 0x010fde000000181c */
[----:B------:R-:W-:-:S08]  /*79640*/  NOP ;  /* 0x0000000000007918 */ /* 0x000fd00000000000 */
[----:B------:R-:W-:Y:S04]  /*79650*/  STL.64 [R1+0x910], R28 ;  /* 0x0009101c01007387 */ /* 0x000fe80000100a00 */
[----:B------:R0:W-:Y:S04]  /*79660*/  STL.64 [R1+0x918], R30 ;  /* 0x0009181e01007387 */ /* 0x0001e80000100a00 */
[----:B0-----:R-:W4:Y:S04]  /*79670*/  LDL.64 R30, [R1+0x330] ;  /* 0x00033000011e7983 */ /* 0x001f280000100a00 */
        /* <DEDUP_REMOVED lines=8> */
[----:B---3--:R-:W-:-:S02]  /*79700*/  IMAD R20, R10, 0x100, R23 ;  /* 0x000001000a147824 */ /* 0x008fc400078e0217 */
        /* <DEDUP_REMOVED lines=8> */
[C---:B------:R-:W-:Y:S06]  /*79790*/  HMMA.16816.F32 R48, R20.reuse, R4, R48 ;  /* 0x000000041430723c */ /* 0x040fec0000001830 */
[C---:B--2---:R-:W-:Y:S11]  /*797a0*/  HMMA.16816.F32 R36, R20.reuse, R8, R44 ;  /* 0x000000081424723c */ /* 0x044ff6000000182c */
[----:B------:R-:W-:Y:S04]  /*797b0*/  STL.64 [R1+0x8e0], R32 ;  /* 0x0008e02001007387 */ /* 0x000fe80000100a00 */
[----:B------:R0:W-:Y:S04]  /*797c0*/  STL.64 [R1+0x8e8], R34 ;  /* 0x0008e82201007387 */ /* 0x0001e80000100a00 */
[----:B------:R-:W-:Y:S04]  /*797d0*/  STL.64 [R1+0x8d0], R48 ;  /* 0x0008d03001007387 */ /* 0x000fe80000100a00 */
[----:B------:R-:W-:Y:S04]  /*797e0*/  STL.64 [R1+0x8d8], R50 ;  /* 0x0008d83201007387 */ /* 0x000fe80000100a00 */
[----:B------:R-:W-:Y:S04]  /*797f0*/  STL.64 [R1+0x4810], R14 ;  /* 0x0048100e01007387 */ /* 0x000fe80000100a00 */
[----:B------:R-:W-:Y:S04]  /*79800*/  STL.64 [R1+0x8c0], R36 ;  /* 0x0008c02401007387 */ /* 0x000fe80000100a00 */
[----:B------:R-:W-:Y:S04]  /*79810*/  STL.64 [R1+0x8c8], R38 ;  /* 0x0008c82601007387 */ /* 0x000fe80000100a00 */
[----:B------:R4:W-:Y:S01]  /*79820*/  STL.64 [R1+0x4808], R12 ;  /* 0x0048080c01007387 */ /* 0x0009e20000100a00 */
[----:B0-----:R-:W-:-:S15]  /*79830*/  HMMA.16816.F32 R32, R20, R14, R40 ;  /* 0x0000000e1420723c */ /* 0x001fde0000001828 */
[----:B------:R-:W-:-:S08]  /*79840*/  NOP ;  /* 0x0000000000007918 */ /* 0x000fd00000000000 */
[----:B------:R-:W-:Y:S04]  /*79850*/  STL.64 [R1+0x8b0], R32 ;  /* 0x0008b02001007387 */ /* 0x000fe80000100a00 */
[----:B------:R0:W-:Y:S01]  /*79860*/  STL.64 [R1+0x8b8], R34 ;  /* 0x0008b82201007387 */ /* 0x0001e20000100a00 */
[----:B----4-:R-:W-:Y:S06]  /*79870*/  HMMA.16816.F32 R12, R20, R30, R16 ;  /* 0x0000001e140c723c */ /* 0x010fec0000001810 */
[----:B------:R1:W-:Y:S01]  /*79880*/  STL.64 [R1+0x47d0], R30 ;  /* 0x0047d01e01007387 */ /* 0x0003e20000100a00 */
[----:B------:R-:W-:-:S02]  /*79890*/  IMAD.MOV.U32 R42, RZ, RZ, R26 ;  /* 0x000000ffff2a7224 */ /* 0x000fc400078e001a */
[----:B------:R-:W-:Y:S02]  /*798a0*/  IMAD.MOV.U32 R40, RZ, RZ, R24 ;  /* 0x000000ffff287224 */ /* 0x000fe400078e0018 */
[----:B------:R-:W-:Y:S02]  /*798b0*/  IMAD.MOV.U32 R43, RZ, RZ, R27 ;  /* 0x000000ffff2b7224 */ /* 0x000fe400078e001b */
[----:B------:R-:W-:-:S10]  /*798c0*/  IMAD.MOV.U32 R41, RZ, RZ, R25 ;  /* 0x000000ffff297224 */ /* 0x000fd400078e0019 */
[----:B------:R-:W-:Y:S04]  /*798d0*/  STL.64 [R1+0x8a0], R12 ;  /* 0x0008a00c01007387 */ /* 0x000fe80000100a00 */
[----:B------:R-:W-:Y:S04]  /*798e0*/  STL.64 [R1+0x8a8], R14 ;  /* 0x0008a80e01007387 */ /* 0x000fe80000100a00 */
[----:B------:R-:W0:Y:S04]  /*798f0*/  LDL.LU R24, [R1+0x4844] ;  /* 0x0048440001187983 */ /* 0x000e280000300800 */
[----:B------:R-:W2:Y:S04]  /*79900*/  LDL.LU R25, [R1+0x4840] ;  /* 0x0048400001197983 */ /* 0x000ea80000300800 */
[----:B------:R-:W3:Y:S04]  /*79910*/  LDL.LU R26, [R1+0x483c] ;  /* 0x00483c00011a7983 */ /* 0x000ee80000300800 */
[----:B------:R-:W4:Y:S04]  /*79920*/  LDL.LU R27, [R1+0x4838] ;  /* 0x00483800011b7983 */ /* 0x000f280000300800 */
[----:B------:R-:W-:Y:S04]  /*79930*/  STL.64 [R1+0x47e0], R42 ;  /* 0x0047e02a01007387 */ /* 0x000fe80000100a00 */
[----:B------:R-:W-:Y:S04]  /*79940*/  STL.64 [R1+0x47d8], R40 ;  /* 0x0047d82801007387 */ /* 0x000fe80000100a00 */
[----:B------:R-:W4:Y:S04]  /*79950*/  LDL.LU R36, [R1+0x310] ;  /* 0x0003100001247983 */ /* 0x000f280000300800 */
[----:B------:R-:W4:Y:S04]  /*79960*/  LDL.LU R37, [R1+0x314] ;  /* 0x0003140001257983 */ /* 0x000f280000300800 */
[----:B------:R-:W4:Y:S04]  /*79970*/  LDL.LU R38, [R1+0x318] ;  /* 0x0003180001267983 */ /* 0x000f280000300800 */
[----:B------:R-:W4:Y:S01]  /*79980*/  LDL.LU R39, [R1+0x31c] ;  /* 0x00031c0001277983 */ /* 0x000f220000300800 */
[----:B0-----:R-:W-:-:S02]  /*79990*/  IMAD.MOV.U32 R35, RZ, RZ, R24 ;  /* 0x000000ffff237224 */ /* 0x001fc400078e0018 */
[----:B--2---:R-:W-:Y:S02]  /*799a0*/  IMAD.MOV.U32 R34, RZ, RZ, R25 ;  /* 0x000000ffff227224 */ /* 0x004fe400078e0019 */
[----:B---3--:R-:W-:Y:S02]  /*799b0*/  IMAD.MOV.U32 R33, RZ, RZ, R26 ;  /* 0x000000ffff217224 */ /* 0x008fe400078e001a */
[----:B----4-:R-:W-:Y:S01]  /*799c0*/  IMAD.MOV.U32 R32, RZ, RZ, R27 ;  /* 0x000000ffff207224 */ /* 0x010fe200078e001b */
[----:B------:R-:W-:Y:S04]  /*799d0*/  STL.64 [R1+0x47f0], R38 ;  /* 0x0047f02601007387 */ /* 0x000fe80000100a00 */
[----:B------:R0:W-:Y:S04]  /*799e0*/  STL.64 [R1+0x47e8], R36 ;  /* 0x0047e82401007387 */ /* 0x0001e80000100a00 */
[----:B------:R-:W2:Y:S04]  /*799f0*/  LDL.LU R27, [R1+0x4834] ;  /* 0x00483400011b7983 */ /* 0x000ea80000300800 */
[----:B------:R-:W3:Y:S04]  /*79a00*/  LDL.LU R26, [R1+0x4830] ;  /* 0x00483000011a7983 */ /* 0x000ee80000300800 */
[----:B------:R-:W4:Y:S04]  /*79a10*/  LDL.LU R25, [R1+0x482c] ;  /* 0x00482c0001197983 */ /* 0x000f280000300800 */
[----:B------:R-:W4:Y:S04]  /*79a20*/  LDL.LU R24, [R1+0x4828] ;  /* 0x0048280001187983 */ /* 0x000f280000300800 */
[----:B------:R-:W-:Y:S04]  /*79a30*/  STL.64 [R1+0x4800], R34 ;  /* 0x0048002201007387 */ /* 0x000fe80000100a00 */
[----:B------:R0:W-:Y:S04]  /*79a40*/  STL.64 [R1+0x47f8], R32 ;  /* 0x0047f82001007387 */ /* 0x0001e80000100a00 */
[----:B------:R-:W4:Y:S04]  /*79a50*/  LDL.LU R28, [R1+0x360] ;  /* 0x00036000011c7983 */ /* 0x000f280000300800 */
[----:B------:R-:W4:Y:S04]  /*79a60*/  LDL.LU R29, [R1+0x364] ;  /* 0x00036400011d7983 */ /* 0x000f280000300800 */
[----:B-1----:R-:W4:Y:S04]  /*79a70*/  LDL.LU R30, [R1+0x368] ;  /* 0x00036800011e7983 */ /* 0x002f280000300800 */
        /* <DEDUP_REMOVED lines=14> */
[----:B--2---:R-:W-:-:S02]  /*79b60*/  IMAD.MOV.U32 R43, RZ, RZ, R27 ;  /* 0x000000ffff2b7224 */ /* 0x004fc400078e001b */
[----:B---3--:R-:W-:Y:S02]  /*79b70*/  IMAD.MOV.U32 R42, RZ, RZ, R26 ;  /* 0x000000ffff2a7224 */ /* 0x008fe400078e001a */
[----:B----4-:R-:W-:Y:S02]  /*79b80*/  IMAD.MOV.U32 R41, RZ, RZ, R25 ;  /* 0x000000ffff297224 */ /* 0x010fe400078e0019 */
[----:B------:R-:W-:Y:S02]  /*79b90*/  IMAD.MOV.U32 R40, RZ, RZ, R24 ;  /* 0x000000ffff287224 */ /* 0x000fe400078e0018 */
[----:B------:R-:W2:Y:S04]  /*79ba0*/  LDL.LU R24, [R1+0x4824] ;  /* 0x0048240001187983 */ /* 0x000ea80000300800 */
[----:B------:R-:W2:Y:S04]  /*79bb0*/  LDL.LU R25, [R1+0x4820] ;  /* 0x0048200001197983 */ /* 0x000ea80000300800 */
[----:B------:R-:W2:Y:S04]  /*79bc0*/  LDL.LU R26, [R1+0x481c] ;  /* 0x00481c00011a7983 */ /* 0x000ea80000300800 */
[----:B------:R-:W2:Y:S04]  /*79bd0*/  LDL.LU R27, [R1+0x4818] ;  /* 0x00481800011b7983 */ /* 0x000ea80000300800 */
        /* <DEDUP_REMOVED lines=15> */
[----:B------:R-:W-:Y:S01]  /*79cd0*/  IMAD R2, R57, 0x100, R56 ;  /* 0x0000010039027824 */ /* 0x000fe200078e0238 */
[----:B------:R-:W-:Y:S02]  /*79ce0*/  HMMA.16816.F32 R12, R20, R54, R12 ;  /* 0x00000036140c723c */ /* 0x000fe4000000180c */
        /* <DEDUP_REMOVED lines=8> */
[----:B------:R0:W-:Y:S04]  /*79d70*/  STL.64 [R1+0x890], R24 ;  /* 0x0008901801007387 */ /* 0x0001e80000100a00 */
[----:B------:R1:W-:Y:S04]  /*79d80*/  STL.64 [R1+0x898], R26 ;  /* 0x0008981a01007387 */ /* 0x0003e80000100a00 */
[----:B0-----:R-:W2:Y:S04]  /*79d90*/  LDL.LU R25, [R1+0x1504] ;  /* 0x0015040001197983 */ /* 0x001ea80000300800 */
[----:B-1----:R-:W2:Y:S04]  /*79da0*/  LDL.LU R26, [R1+0x1500] ;  /* 0x00150000011a7983 */ /* 0x002ea80000300800 */
[----:B------:R-:W3:Y:S04]  /*79db0*/  LDL.LU R27, [R1+0x150c] ;  /* 0x00150c00011b7983 */ /* 0x000ee80000300800 */
[----:B------:R-:W-:Y:S04]  /*79dc0*/  STL.64 [R1+0x880], R12 ;  /* 0x0008800c01007387 */ /* 0x000fe80000100a00 */
[----:B------:R0:W-:Y:S04]  /*79dd0*/  STL.64 [R1+0x888], R14 ;  /* 0x0008880e01007387 */ /* 0x0001e80000100a00 */
[----:B0-----:R-:W4:Y:S04]  /*79de0*/  LDL.LU.64 R14, [R1+0x4810] ;  /* 0x00481000010e7983 */ /* 0x001f280000300a00 */
[----:B------:R-:W2:Y:S01]  /*79df0*/  LDL.LU.64 R12, [R1+0x4808] ;  /* 0x00480800010c7983 */ /* 0x000ea20000300a00 */
[----:B------:R-:W-:Y:S01]  /*79e00*/  F2FP.F16.E5M2.UNPACK_B R24, R2 ;  /* 0x00000002ff18723e */ /* 0x000fe200020004ff */
[C---:B--2---:R-:W-:Y:S06]  /*79e10*/  HMMA.16816.F32 R32, R20.reuse, R12, R32 ;  /* 0x0000000c1420723c */ /* 0x044fec0000001820 */
[----:B------:R-:W-:Y:S01]  /*79e20*/  HMMA.16816.F32 R20, R20, R60, R36 ;  /* 0x0000003c1414723c */ /* 0x000fe20000001824 */
[----:B------:R-:W-:-:S02]  /*79e30*/  IMAD R26, R26, 0x100, R25 ;  /* 0x000001001a1a7824 */ /* 0x000fc400078e0219 */
[----:B---3--:R-:W-:Y:S01]  /*79e40*/  IMAD R27, R0, 0x100, R27 ;  /* 0x00000100001b7824 */ /* 0x008fe200078e021b */
[----:B------:R-:W-:Y:S02]  /*79e50*/  F2FP.F16.E5M2.UNPACK_B R25, R3 ;  /* 0x00000003ff19723e */ /* 0x000fe400020004ff */
[----:B------:R-:W-:Y:S02]  /*79e60*/  F2FP.F16.E5M2.UNPACK_B R26, R26 ;  /* 0x0000001aff1a723e */ /* 0x000fe400020004ff */
[----:B------:R-:W-:-:S07]  /*79e70*/  F2FP.F16.E5M2.UNPACK_B R27, R27 ;  /* 0x0000001bff1b723e */ /* 0x000fce00020004ff */
[C---:B------:R-:W-:Y:S02]  /*79e80*/  HMMA.16816.F32 R40, R24.reuse, R4, R40 ;  /* 0x000000041828723c */ /* 0x040fe40000001828 */
[----:B------:R-:W-:Y:S04]  /*79e90*/  STL.64 [R1+0x870], R32 ;  /* 0x0008702001007387 */ /* 0x000fe80000100a00 */
[----:B------:R0:W-:Y:S01]  /*79ea0*/  STL.64 [R1+0x878], R34 ;  /* 0x0008782201007387 */ /* 0x0001e20000100a00 */
[----:B------:R-:W-:Y:S03]  /*79eb0*/  HMMA.16816.F32 R28, R24, R8, R28 ;  /* 0x00000008181c723c */ /* 0x000fe6000000181c */
[----:B0-----:R-:W2:Y:S04]  /*79ec0*/  LDL.LU.64 R34, [R1+0x4800] ;  /* 0x0048000001227983 */ /* 0x001ea80000300a00 */
[----:B------:R-:W2:Y:S04]  /*79ed0*/  LDL.LU.64 R32, [R1+0x47f8] ;  /* 0x0047f80001207983 */ /* 0x000ea80000300a00 */
[----:B------:R-:W3:Y:S04]  /*79ee0*/  LDL.LU.64 R38, [R1+0x47f0] ;  /* 0x0047f00001267983 */ /* 0x000ee80000300a00 */
[----:B------:R-:W3:Y:S04]  /*79ef0*/  LDL.LU.64 R36, [R1+0x47e8] ;  /* 0x0047e80001247983 */ /* 0x000ee80000300a00 */
[----:B------:R0:W-:Y:S04]  /*79f00*/  STL.64 [R1+0x860], R20 ;  /* 0x0008601401007387 */ /* 0x0001e80000100a00 */
[----:B------:R1:W-:Y:S04]  /*79f10*/  STL.64 [R1+0x868], R22 ;  /* 0x0008681601007387 */ /* 0x0003e80000100a00 */
[----:B0-----:R-:W2:Y:S04]  /*79f20*/  LDL.LU R20, [R1+0x350] ;  /* 0x0003500001147983 */ /* 0x001ea80000300800 */
[----:B------:R-:W2:Y:S04]  /*79f30*/  LDL.LU R21, [R1+0x354] ;  /* 0x0003540001157983 */ /* 0x000ea80000300800 */
[----:B-1----:R-:W2:Y:S04]  /*79f40*/  LDL.LU R22, [R1+0x358] ;  /* 0x0003580001167983 */ /* 0x002ea80000300800 */
[----:B------:R-:W2:Y:S04]  /*79f50*/  LDL.LU R23, [R1+0x35c] ;  /* 0x00035c0001177983 */ /* 0x000ea80000300800 */
[----:B------:R-:W-:Y:S04]  /*79f60*/  STL [R1+0x47b8], R61 ;  /* 0x0047b83d01007387 */ /* 0x000fe80000100800 */
[----:B------:R-:W-:Y:S04]  /*79f70*/  STL.64 [R1+0x850], R40 ;  /* 0x0008502801007387 */ /* 0x000fe80000100a00 */
[----:B------:R0:W-:Y:S04]  /*79f80*/  STL.64 [R1+0x858], R42 ;  /* 0x0008582a01007387 */ /* 0x0001e80000100a00 */
[----:B0-----:R-:W3:Y:S04]  /*79f90*/  LDL.LU.64 R42, [R1+0x47e0] ;  /* 0x0047e000012a7983 */ /* 0x001ee80000300a00 */
[----:B------:R-:W3:Y:S04]  /*79fa0*/  LDL.LU.64 R40, [R1+0x47d8] ;  /* 0x0047d80001287983 */ /* 0x000ee80000300a00 */
[----:B------:R-:W-:Y:S04]  /*79fb0*/  STL.64 [R1+0x840], R28 ;  /* 0x0008401c01007387 */ /* 0x000fe80000100a00 */
[----:B------:R0:W-:Y:S04]  /*79fc0*/  STL.64 [R1+0x848], R30 ;  /* 0x0008481e01007387 */ /* 0x0001e80000100a00 */
[----:B0-----:R-:W3:Y:S01]  /*79fd0*/  LDL.LU.64 R30, [R1+0x47d0] ;  /* 0x0047d000011e7983 */ /* 0x001ee20000300a00 */
[----:B------:R-:W-:-:S02]  /*79fe0*/  IMAD R3, R48, 0x100, R49 ;  /* 0x0000010030037824 */ /* 0x000fc400078e0231 */
[----:B----4-:R-:W-:Y:S01]  /*79ff0*/  IMAD R6, R6, 0x100, R7 ;  /* 0x0000010006067824 */ /* 0x010fe200078e0207 */
[----:B--2---:R-:W-:-:S15]  /*7a000*/  HMMA.16816.F32 R20, R24, R14, R20 ;  /* 0x0000000e1814723c */ /* 0x004fde0000001814 */
[----:B------:R-:W-:-:S08]  /*7a010*/  NOP ;  /* 0x0000000000007918 */ /* 0x000fd00000000000 */
[----:B------:R-:W-:Y:S04]  /*7a020*/  STL.64 [R1+0x830], R20 ;  /* 0x0008301401007387 */ /* 0x000fe80000100a00 */
[----:B------:R0:W-:Y:S01]  /*7a030*/  STL.64 [R1+0x838], R22 ;  /* 0x0008381601007387 */ /* 0x0001e20000100a00 */
[----:B---3--:R-:W-:Y:S02]  /*7a040*/  IMAD.MOV.U32 R2, RZ, RZ, R30 ;  /* 0x000000ffff027224 */ /* 0x008fe400078e001e */
[----:B------:R-:W-:Y:S01]  /*7a050*/  IMAD.MOV.U32 R0, RZ, RZ, R31 ;  /* 0x000000ffff007224 */ /* 0x000fe200078e001f */
[C---:B0-----:R-:W-:Y:S06]  /*7a060*/  HMMA.16816.F32 R20, R24.reuse, R30, R32 ;  /* 0x0000001e1814723c */ /* 0x041fec0000001820 */
[----:B------:R-:W-:-:S15]  /*7a070*/  HMMA.16816.F32 R28, R24, R52, R36 ;  /* 0x00000034181c723c */ /* 0x000fde0000001824 */
[----:B------:R-:W-:-:S02]  /*7a080*/  NOP ;  /* 0x0000000000007918 */ /* 0x000fc40000000000 */
[----:B------:R0:W-:Y:S04]  /*7a090*/  STL.64 [R1+0x820], R20 ;  /* 0x0008201401007387 */ /* 0x0001e80000100a00 */
[----:B------:R-:W-:Y:S04]  /*7a0a0*/  STL.64 [R1+0x828], R22 ;  /* 0x0008281601007387 */ /* 0x000fe80000100a00 */
[----:B------:R1:W-:Y:S04]  /*7a0b0*/  STL [R1+0xd94], R3 ;  /* 0x000d940301007387 */ /* 0x0003e80000100800 */
[----:B------:R-:W-:Y:S04]  /*7a0c0*/  STL.64 [R1+0x810], R28 ;  /* 0x0008101c01007387 */ /* 0x000fe80000100a00 */
[----:B------:R-:W-:Y:S01]  /*7a0d0*/  STL.64 [R1+0x818], R30 ;  /* 0x0008181e01007387 */ /* 0x000fe20000100a00 */
[----:B0-----:R-:W-:-:S05]  /*7a0e0*/  IMAD R20, R44, 0x100, R45 ;  /* 0x000001002c147824 */ /* 0x001fca00078e022d */
[----:B------:R0:W-:Y:S01]  /*7a0f0*/  STL [R1+0xd7c], R20 ;  /* 0x000d7c1401007387 */ /* 0x0001e20000100800 */
[----:B-1----:R-:W-:Y:S01]  /*7a100*/  IMAD R3, R11, 0x100, R10 ;  /* 0x000001000b037824 */ /* 0x002fe200078e020a */
[----:B0-----:R-:W-:Y:S01]  /*7a110*/  HMMA.16816.F32 R20, R24, R54, R40 ;  /* 0x000000361814723c */ /* 0x001fe20000001828 */
[----:B------:R-:W-:Y:S02]  /*7a120*/  IMAD R11, R16, 0x100, R17 ;  /* 0x00000100100b7824 */ /* 0x000fe400078e0211 */
[----:B------:R-:W-:Y:S01]  /*7a130*/  IMAD R10, R50, 0x100, R51 ;  /* 0x00000100320a7824 */ /* 0x000fe200078e0233 */
[----:B------:R0:W-:Y:S04]  /*7a140*/  STL [R1+0xd84], R3 ;  /* 0x000d840301007387 */ /* 0x0001e80000100800 */
[----:B------:R-:W-:Y:S04]  /*7a150*/  STL [R1+0xd8c], R11 ;  /* 0x000d8c0b01007387 */ /* 0x000fe80000100800 */
[----:B------:R-:W-:Y:S04]  /*7a160*/  STL [R1+0xd90], R10 ;  /* 0x000d900a01007387 */ /* 0x000fe80000100800 */
[----:B------:R-:W-:Y:S01]  /*7a170*/  STL.64 [R1+0x4780], R54 ;  /* 0x0047803601007387 */ /* 0x000fe20000100a00 */
[----:B0-----:R-:W-:-:S05]  /*7a180*/  IMAD R3, R46, 0x100, R47 ;  /* 0x000001002e037824 */ /* 0x001fca00078e022f */
[----:B------:R0:W-:Y:S04]  /*7a190*/  STL [R1+0xd98], R3 ;  /* 0x000d980301007387 */ /* 0x0001e80000100800 */
[----:B------:R-:W-:Y:S04]  /*7a1a0*/  STL.64 [R1+0x4778], R52 ;  /* 0x0047783401007387 */ /* 0x000fe80000100a00 */
[----:B------:R1:W-:Y:S04]  /*7a1b0*/  STL.64 [R1+0x800], R20 ;  /* 0x0008001401007387 */ /* 0x0003e80000100a00 */
[----:B------:R-:W-:Y:S01]  /*7a1c0*/  STL.64 [R1+0x808], R22 ;  /* 0x0008081601007387 */ /* 0x000fe20000100a00 */
[----:B0-----:R-:W-:-:S03]  /*7a1d0*/  IMAD R3, R18, 0x100, R19 ;  /* 0x0000010012037824 */ /* 0x001fc600078e0213 */
[----:B------:R-:W-:Y:S04]  /*7a1e0*/  STL [R1+0xd80], R6 ;  /* 0x000d800601007387 */ /* 0x000fe80000100800 */
[----:B------:R-:W-:Y:S04]  /*7a1f0*/  STL [R1+0xd88], R3 ;  /* 0x000d880301007387 */ /* 0x000fe80000100800 */
        /* <DEDUP_REMOVED lines=9> */
[----:B------:R-:W3:Y:S01]  /*7a290*/  LDL.LU R35, [R1+0x2dc] ;  /* 0x0002dc0001237983 */ /* 0x000ee20000300800 */
[----:B-1----:R-:W-:-:S03]  /*7a2a0*/  IMAD R21, R59, 0x100, R58 ;  /* 0x000001003b157824 */ /* 0x002fc600078e023a */
[----:B---3--:R-:W-:Y:S04]  /*7a2b0*/  STL.64 [R1+0x47c8], R34 ;  /* 0x0047c82201007387 */ /* 0x008fe80000100a00 */
[----:B--2---:R1:W-:Y:S04]  /*7a2c0*/  STL.64 [R1+0x47c0], R32 ;  /* 0x0047c02001007387 */ /* 0x0043e80000100a00 */
[----:B0-----:R-:W2:Y:S04]  /*7a2d0*/  LDL.LU R36, [R1+0x2e0] ;  /* 0x0002e00001247983 */ /* 0x001ea80000300800 */
[----:B------:R-:W2:Y:S04]  /*7a2e0*/  LDL.LU R37, [R1+0x2e4] ;  /* 0x0002e40001257983 */ /* 0x000ea80000300800 */
[----:B------:R-:W2:Y:S04]  /*7a2f0*/  LDL.LU R38, [R1+0x2e8] ;  /* 0x0002e80001267983 */ /* 0x000ea80000300800 */
[----:B------:R-:W2:Y:S04]  /*7a300*/  LDL.LU R39, [R1+0x2ec] ;  /* 0x0002ec0001277983 */ /* 0x000ea80000300800 */
[----:B-1----:R-:W3:Y:S04]  /*7a310*/  LDL.LU R32, [R1+0x2f0] ;  /* 0x0002f00001207983 */ /* 0x002ee80000300800 */
        /* <DEDUP_REMOVED lines=38> */
[----:B------:R-:W2:Y:S01]  /*7a580*/  LDL.LU R19, [R1+0x29c] ;  /* 0x00029c0001137983 */ /* 0x000ea20000300800 */
[----:B---3--:R-:W-:Y:S01]  /*7a590*/  HMMA.16816.F32 R32, R24, R12, R32 ;  /* 0x0000000c1820723c */ /* 0x008fe20000001820 */
[----:B----4-:R-:W-:-:S02]  /*7a5a0*/  IMAD R22, R59, 0x100, R58 ;  /* 0x000001003b167824 */ /* 0x010fc400078e023a */
[----:B------:R-:W3:Y:S04]  /*7a5b0*/  LDL.LU R58, [R1+0x15f8] ;  /* 0x0015f800013a7983 */ /* 0x000ee80000300800 */
[----:B------:R-:W3:Y:S01]  /*7a5c0*/  LDL.LU R59, [R1+0x15f4] ;  /* 0x0015f400013b7983 */ /* 0x000ee20000300800 */
[----:B--2---:R-:W-:-:S15]  /*7a5d0*/  IMAD R23, R23, 0x100, R61 ;  /* 0x0000010017177824 */ /* 0x004fde00078e023d */
[----:B------:R-:W-:Y:S04]  /*7a5e0*/  STL.64 [R1+0x7f0], R32 ;  /* 0x0007f02001007387 */ /* 0x000fe80000100a00 */
[----:B------:R0:W-:Y:S04]  /*7a5f0*/  STL.64 [R1+0x7f8], R34 ;  /* 0x0007f82201007387 */ /* 0x0001e80000100a00 */
[----:B0-----:R-:W2:Y:S04]  /*7a600*/  LDL.LU.64 R34, [R1+0x47c8] ;  /* 0x0047c80001227983 */ /* 0x001ea80000300a00 */
[----:B------:R-:W2:Y:S04]  /*7a610*/  LDL.LU.64 R32, [R1+0x47c0] ;  /* 0x0047c00001207983 */ /* 0x000ea80000300a00 */
[----:B------:R0:W-:Y:S04]  /*7a620*/  STL [R1+0x479c], R12 ;  /* 0x00479c0c01007387 */ /* 0x0001e80000100800 */
[----:B0-----:R-:W4:Y:S04]  /*7a630*/  LDL.LU R12, [R1+0x157c] ;  /* 0x00157c00010c7983 */ /* 0x001f280000300800 */
[----:B------:R0:W-:Y:S04]  /*7a640*/  STL [R1+0x4798], R13 ;  /* 0x0047980d01007387 */ /* 0x0001e80000100800 */
[----:B0-----:R-:W3:Y:S04]  /*7a650*/  LDL.LU R13, [R1+0x1570] ;  /* 0x00157000010d7983 */ /* 0x001ee80000300800 */
[----:B------:R-:W2:Y:S02]  /*7a660*/  LDL.LU R61, [R1+0x47b8] ;  /* 0x0047b800013d7983 */ /* 0x000ea40000300800 */
[----:B--2---:R-:W-:Y:S02]  /*7a670*/  HMMA.16816.F32 R24, R24, R60, R36 ;  /* 0x0000003c1818723c */ /* 0x004fe40000001824 */
[----:B------:R-:W2:Y:S04]  /*7a680*/  LDL.LU.64 R38, [R1+0x47b0] ;  /* 0x0047b00001267983 */ /* 0x000ea80000300a00 */
[----:B------:R-:W2:-:S15]  /*7a690*/  LDL.LU.64 R36, [R1+0x47a8] ;  /* 0x0047a80001247983 */ /* 0x000e9e0000300a00 */
[----:B------:R-:W-:-:S02]  /*7a6a0*/  NOP ;  /* 0x0000000000007918 */ /* 0x000fc40000000000 */
[----:B------:R-:W-:Y:S04]  /*7a6b0*/  STL.64 [R1+0x7e0], R24 ;  /* 0x0007e01801007387 */ /* 0x000fe80000100a00 */
[----:B------:R0:W-:Y:S04]  /*7a6c0*/  STL.64 [R1+0x7e8], R26 ;  /* 0x0007e81a01007387 */ /* 0x0001e80000100a00 */
[----:B0-----:R-:W3:Y:S01]  /*7a6d0*/  LDL.LU R27, [R1+0x1574] ;  /* 0x00157400011b7983 */ /* 0x001ee20000300800 */
[----:B------:R-:W-:Y:S02]  /*7a6e0*/  F2FP.F16.E5M2.UNPACK_B R20, R20 ;  /* 0x00000014ff14723e */ /* 0x000fe400020004ff */
[----:B------:R-:W-:-:S02]  /*7a6f0*/  F2FP.F16.E5M2.UNPACK_B R21, R21 ;  /* 0x00000015ff15723e */ /* 0x000fc400020004ff */
[----:B------:R-:W-:Y:S02]  /*7a700*/  F2FP.F16.E5M2.UNPACK_B R22, R22 ;  /* 0x00000016ff16723e */ /* 0x000fe400020004ff */
[----:B------:R-:W-:Y:S01]  /*7a710*/  F2FP.F16.E5M2.UNPACK_B R23, R23 ;  /* 0x00000017ff17723e */ /* 0x000fe200020004ff */
[----:B----4-:R-:W-:Y:S01]  /*7a720*/  IMAD R24, R52, 0x100, R12 ;  /* 0x0000010034187824 */ /* 0x010fe200078e020c */
[----:B------:R-:W-:Y:S01]  /*7a730*/  STL [R1+0x47a0], R61 ;  /* 0x0047a03d01007387 */ /* 0x000fe20000100800 */
[----:B------:R-:W-:Y:S02]  /*7a740*/  IMAD R12, R3, 0x100, R55 ;  /* 0x00000100030c7824 */ /* 0x000fe400078e0237 */
[----:B------:R-:W-:Y:S02]  /*7a750*/  IMAD R3, R29, 0x100, R28 ;  /* 0x000001001d037824 */ /* 0x000fe400078e021c */
[----:B------:R-:W-:Y:S01]  /*7a760*/  HMMA.16816.F32 R16, R20, R14, R16 ;  /* 0x0000000e1410723c */ /* 0x000fe20000001810 */
[----:B------:R-:W-:-:S02]  /*7a770*/  IMAD R6, R6, 0x100, R7 ;  /* 0x0000010006067824 */ /* 0x000fc400078e0207 */
[----:B---3--:R-:W-:-:S05]  /*7a780*/  IMAD R25, R13, 0x100, R27 ;  /* 0x000001000d197824 */ /* 0x008fca00078e021b */
[----:B------:R-:W-:Y:S04]  /*7a790*/  STL [R1+0xd0c], R25 ;  /* 0x000d0c1901007387 */ /* 0x000fe80000100800 */
[----:B------:R0:W-:Y:S02]  /*7a7a0*/  STL [R1+0xd18], R24 ;  /* 0x000d181801007387 */ /* 0x0001e40000100800 */
[----:B0-----:R-:W-:Y:S01]  /*7a7b0*/  HMMA.16816.F32 R24, R20, R4, R32 ;  /* 0x000000041418723c */ /* 0x001fe20000001820 */
[----:B------:R-:W-:-:S05]  /*7a7c0*/  IMAD R13, R54, 0x100, R53 ;  /* 0x00000100360d7824 */ /* 0x000fca00078e0235 */
[----:B------:R-:W-:Y:S04]  /*7a7d0*/  STL [R1+0xd30], R13 ;  /* 0x000d300d01007387 */ /* 0x000fe80000100800 */
[----:B------:R0:W-:Y:S04]  /*7a7e0*/  STL [R1+0xd4c], R12 ;  /* 0x000d4c0c01007387 */ /* 0x0001e80000100800 */
[----:B------:R1:W-:Y:S09]  /*7a7f0*/  STL [R1+0xd64], R3 ;  /* 0x000d640301007387 */ /* 0x0003f20000100800 */
[----:B------:R-:W-:Y:S04]  /*7a800*/  STL.64 [R1+0x7c0], R24 ;  /* 0x0007c01801007387 */ /* 0x000fe80000100a00 */
[----:B------:R2:W-:Y:S01]  /*7a810*/  STL.64 [R1+0x7c8], R26 ;  /* 0x0007c81a01007387 */ /* 0x0005e20000100a00 */
[----:B0-----:R-:W-:-:S02]  /*7a820*/  IMAD R12, R31, 0x100, R30 ;  /* 0x000001001f0c7824 */ /* 0x001fc400078e021e */
[----:B-1----:R-:W-:Y:S01]  /*7a830*/  IMAD R3, R48, 0x100, R49 ;  /* 0x0000010030037824 */ /* 0x002fe200078e0231 */
[----:B--2---:R-:W-:Y:S01]  /*7a840*/  HMMA.16816.F32 R24, R20, R8, R36 ;  /* 0x000000081418723c */ /* 0x004fe20000001824 */
[----:B------:R-:W-:Y:S01]  /*7a850*/  IMAD R13, R44, 0x100, R45 ;  /* 0x000001002c0d7824 */ /* 0x000fe200078e022d */
[----:B------:R0:W-:Y:S04]  /*7a860*/  STL [R1+0xd14], R12 ;  /* 0x000d140c01007387 */ /* 0x0001e80000100800 */
[----:B------:R1:W-:Y:S04]  /*7a870*/  STL [R1+0xd2c], R3 ;  /* 0x000d2c0301007387 */ /* 0x0003e80000100800 */
[----:B------:R-:W-:Y:S01]  /*7a880*/  STL [R1+0xd48], R13 ;  /* 0x000d480d01007387 */ /* 0x000fe20000100800 */
[----:B0-----:R-:W-:-:S02]  /*7a890*/  IMAD R12, R40, 0x100, R41 ;  /* 0x00000100280c7824 */ /* 0x001fc400078e0229 */
[----:B-1----:R-:W-:Y:S02]  /*7a8a0*/  IMAD R3, R11, 0x100, R10 ;  /* 0x000001000b037824 */ /* 0x002fe400078e020a */
[----:B------:R-:W-:Y:S01]  /*7a8b0*/  IMAD R11, R50, 0x100, R51 ;  /* 0x00000100320b7824 */ /* 0x000fe200078e0233 */
[----:B------:R-:W-:Y:S04]  /*7a8c0*/  STL [R1+0xd60], R12 ;  /* 0x000d600c01007387 */ /* 0x000fe80000100800 */
[----:B------:R0:W-:Y:S01]  /*7a8d0*/  STL [R1+0xd74], R3 ;  /* 0x000d740301007387 */ /* 0x0001e20000100800 */
[----:B------:R-:W-:-:S03]  /*7a8e0*/  IMAD R10, R42, 0x100, R43 ;  /* 0x000001002a0a7824 */ /* 0x000fc600078e022b */
[----:B------:R-:W-:Y:S04]  /*7a8f0*/  STL.64 [R1+0x790], R24 ;  /* 0x0007901801007387 */ /* 0x000fe80000100a00 */
[----:B------:R-:W-:Y:S01]  /*7a900*/  STL.64 [R1+0x798], R26 ;  /* 0x0007981a01007387 */ /* 0x000fe20000100a00 */
[----:B0-----:R-:W-:-:S03]  /*7a910*/  IMAD R3, R46, 0x100, R47 ;  /* 0x000001002e037824 */ /* 0x001fc600078e022f */
[----:B------:R-:W-:Y:S04]  /*7a920*/  STL [R1+0xd28], R11 ;  /* 0x000d280b01007387 */ /* 0x000fe80000100800 */
[----:B------:R0:W-:Y:S04]  /*7a930*/  STL [R1+0xd44], R3 ;  /* 0x000d440301007387 */ /* 0x0001e80000100800 */
[----:B------:R-:W-:Y:S04]  /*7a940*/  STL [R1+0xd5c], R10 ;  /* 0x000d5c0a01007387 */ /* 0x000fe80000100800 */
[----:B------:R-:W-:Y:S04]  /*7a950*/  STL [R1+0xd70], R6 ;  /* 0x000d700601007387 */ /* 0x000fe80000100800 */
[----:B------:R-:W-:Y:S01]  /*7a960*/  STL [R1+0x476c], R14 ;  /* 0x00476c0e01007387 */ /* 0x000fe20000100800 */
[----:B0-----:R-:W-:-:S05]  /*7a970*/  IMAD R3, R57, 0x100, R56 ;  /* 0x0000010039037824 */ /* 0x001fca00078e0238 */
[----:B------:R0:W-:Y:S04]  /*7a980*/  STL [R1+0xd78], R3 ;  /* 0x000d780301007387 */ /* 0x0001e80000100800 */
[----:B------:R-:W-:Y:S04]  /*7a990*/  STL [R1+0x4768], R15 ;  /* 0x0047680f01007387 */ /* 0x000fe80000100800 */
[----:B------:R-:W-:Y:S04]  /*7a9a0*/  STL.64 [R1+0x770], R16 ;  /* 0x0007701001007387 */ /* 0x000fe80000100a00 */
[----:B------:R-:W-:Y:S04]  /*7a9b0*/  STL.64 [R1+0x778], R18 ;  /* 0x0007781201007387 */ /* 0x000fe80000100a00 */
[----:B------:R-:W2:Y:S01]  /*7a9c0*/  LDL.LU R36, [R1+0x240] ;  /* 0x0002400001247983 */ /* 0x000ea20000300800 */
[----:B0-----:R-:W-:-:S05]  /*7a9d0*/  IMAD R3, R59, 0x100, R58 ;  /* 0x000001003b037824 */ /* 0x001fca00078e023a */
[----:B------:R-:W-:Y:S04]  /*7a9e0*/  STL [R1+0xd40], R3 ;  /* 0x000d400301007387 */ /* 0x000fe80000100800 */
[----:B------:R-:W2:Y:S04]  /*7a9f0*/  LDL.LU R37, [R1+0x244] ;  /* 0x0002440001257983 */ /* 0x000ea80000300800 */
[----:B------:R-:W3:Y:S04]  /*7aa00*/  LDL.LU R38, [R1+0x248] ;  /* 0x0002480001267983 */ /* 0x000ee80000300800 */
[----:B------:R-:W3:Y:S01]  /*7aa10*/  LDL.LU R39, [R1+0x24c] ;  /* 0x00024c0001277983 */ /* 0x000ee20000300800 */
[----:B------:R-:W-:-:S03]  /*7aa20*/  IMAD.MOV.U32 R54, RZ, RZ, R2 ;  /* 0x000000ffff367224 */ /* 0x000fc600078e0002 */
        /* <DEDUP_REMOVED lines=43> */
[----:B------:R-:W-:-:S03]  /*7ace0*/  IMAD.MOV.U32 R55, RZ, RZ, R0 ;  /* 0x000000ffff377224 */ /* 0x000fc600078e0000 */
        /* <DEDUP_REMOVED lines=8> */
[----:B----4-:R-:W-:-:S03]  /*7ad70*/  IMAD R28, R59, 0x100, R58 ;  /* 0x000001003b1c7824 */ /* 0x010fc600078e023a */
[----:B------:R-:W4:Y:S01]  /*7ad80*/  LDL.LU R58, [R1+0x1698] ;  /* 0x00169800013a7983 */ /* 0x000f220000300800 */
[----:B--2---:R-:W-:-:S03]  /*7ad90*/  IMAD R12, R12, 0x100, R61 ;  /* 0x000001000c0c7824 */ /* 0x004fc600078e023d */
[----:B------:R-:W4:Y:S04]  /*7ada0*/  LDL.LU R59, [R1+0x1694] ;  /* 0x00169400013b7983 */ /* 0x000f280000300800 */
[----:B------:R0:W-:Y:S01]  /*7adb0*/  STL [R1+0x4710], R28 ;  /* 0x0047101c01007387 */ /* 0x0001e20000100800 */
[----:B---3--:R-:W-:-:S03]  /*7adc0*/  IMAD R29, R29, 0x100, R13 ;  /* 0x000001001d1d7824 */ /* 0x008fc600078e020d */
[----:B0-----:R-:W2:Y:S04]  /*7add0*/  LDL.LU R28, [R1+0x1620] ;  /* 0x00162000011c7983 */ /* 0x001ea80000300800 */
[----:B------:R-:W3:Y:S04]  /*7ade0*/  LDL.LU R61, [R1+0x47a0] ;  /* 0x0047a000013d7983 */ /* 0x000ee80000300800 */
[----:B------:R0:W-:Y:S04]  /*7adf0*/  STL [R1+0xd58], R12 ;  /* 0x000d580c01007387 */ /* 0x0001e80000100800 */
[----:B0-----:R-:W4:Y:S04]  /*7ae00*/  LDL.LU R12, [R1+0x479c] ;  /* 0x00479c00010c7983 */ /* 0x001f280000300800 */
[----:B------:R-:W4:Y:S04]  /*7ae10*/  LDL.LU R13, [R1+0x4798] ;  /* 0x00479800010d7983 */ /* 0x000f280000300800 */
[----:B------:R0:W-:Y:S02]  /*7ae20*/  STL [R1+0x4714], R29 ;  /* 0x0047141d01007387 */ /* 0x0001e40000100800 */
[----:B0-----:R-:W-:-:S02]  /*7ae30*/  IMAD R29, R53, 0x100, R52 ;  /* 0x00000100351d7824 */ /* 0x001fc400078e0234 */
[----:B------:R-:W-:Y:S01]  /*7ae40*/  HMMA.16816.F32 R52, R20, R54, R36 ;  /* 0x000000361434723c */ /* 0x000fe20000001824 */
[----:B------:R-:W3:Y:S04]  /*7ae50*/  LDL.LU.64 R38, [R1+0x4790] ;  /* 0x0047900001267983 */ /* 0x000ee80000300a00 */
[----:B------:R-:W-:Y:S04]  /*7ae60*/  STL [R1+0xd6c], R29 ;  /* 0x000d6c1d01007387 */ /* 0x000fe80000100800 */
[----:B------:R-:W3:-:S14]  /*7ae70*/  LDL.LU.64 R36, [R1+0x4788] ;  /* 0x0047880001247983 */ /* 0x000edc0000300a00 */
[----:B------:R-:W-:Y:S04]  /*7ae80*/  STL.64 [R1+0x760], R52 ;  /* 0x0007603401007387 */ /* 0x000fe80000100a00 */
[----:B------:R0:W-:Y:S04]  /*7ae90*/  STL.64 [R1+0x768], R54 ;  /* 0x0007683601007387 */ /* 0x0001e80000100a00 */
[----:B0-----:R-:W3:Y:S04]  /*7aea0*/  LDL.LU.64 R54, [R1+0x4780] ;  /* 0x0047800001367983 */ /* 0x001ee80000300a00 */
[----:B------:R-:W4:Y:S01]  /*7aeb0*/  LDL.LU.64 R52, [R1+0x4778] ;  /* 0x0047780001347983 */ /* 0x000f220000300a00 */
[----:B------:R-:W-:-:S02]  /*7aec0*/  IMAD R3, R3, 0x100, R24 ;  /* 0x0000010003037824 */ /* 0x000fc400078e0218 */
[----:B--2---:R-:W-:-:S05]  /*7aed0*/  IMAD R2, R2, 0x100, R28 ;  /* 0x0000010002027824 */ /* 0x004fca00078e021c */
[----:B------:R0:W-:Y:S04]  /*7aee0*/  STL [R1+0x4718], R2 ;  /* 0x0047180201007387 */ /* 0x0001e80000100800 */
[----:B------:R1:W-:Y:S01]  /*7aef0*/  STL [R1+0x4730], R3 ;  /* 0x0047300301007387 */ /* 0x0003e20000100800 */
[----:B0-----:R-:W-:Y:S02]  /*7af00*/  IMAD R2, R14, 0x100, R15 ;  /* 0x000001000e027824 */ /* 0x001fe400078e020f */
[----:B-1----:R-:W-:-:S03]  /*7af10*/  IMAD R3, R26, 0x100, R25 ;  /* 0x000001001a037824 */ /* 0x002fc600078e0219 */
[----:B------:R0:W-:Y:S02]  /*7af20*/  STL [R1+0xd24], R2 ;  /* 0x000d240201007387 */ /* 0x0001e40000100800 */
[----:B0-----:R-:W-:Y:S02]  /*7af30*/  IMAD R2, R30, 0x100, R27 ;  /* 0x000001001e027824 */ /* 0x001fe400078e021b */
[----:B------:R0:W-:Y:S04]  /*7af40*/  STL [R1+0xd3c], R3 ;  /* 0x000d3c0301007387 */ /* 0x0001e80000100800 */
[----:B------:R1:W-:Y:S01]  /*7af50*/  STL [R1+0xd54], R2 ;  /* 0x000d540201007387 */ /* 0x0003e20000100800 */
[C---:B----4-:R-:W-:Y:S06]  /*7af60*/  HMMA.16816.F32 R24, R20.reuse, R52, R32 ;  /* 0x000000341418723c */ /* 0x050fec0000001820 */
[----:B------:R-:W-:Y:S01]  /*7af70*/  HMMA.16816.F32 R16, R20, R12, R16 ;  /* 0x0000000c1410723c */ /* 0x000fe20000001810 */
[----:B0-----:R-:W-:-:S02]  /*7af80*/  IMAD R3, R49, 0x100, R31 ;  /* 0x0000010031037824 */ /* 0x001fc400078e021f */
[----:B-1----:R-:W-:Y:S02]  /*7af90*/  IMAD R2, R45, 0x100, R48 ;  /* 0x000001002d027824 */ /* 0x002fe400078e0230 */
[----:B------:R-:W-:-:S12]  /*7afa0*/  IMAD R14, R41, 0x100, R44 ;  /* 0x00000100290e7824 */ /* 0x000fd800078e022c */
[----:B------:R-:W-:Y:S04]  /*7afb0*/  STL.64 [R1+0x750], R24 ;  /* 0x0007501801007387 */ /* 0x000fe80000100a00 */
[----:B------:R3:W-:Y:S02]  /*7afc0*/  STL.64 [R1+0x758], R26 ;  /* 0x0007581a01007387 */ /* 0x0007e40000100a00 */
[----:B---3--:R-:W-:Y:S02]  /*7afd0*/  HMMA.16816.F32 R24, R20, R54, R36 ;  /* 0x000000361418723c */ /* 0x008fe40000001824 */
[----:B------:R0:W-:Y:S04]  /*7afe0*/  STL [R1+0xd10], R3 ;  /* 0x000d100301007387 */ /* 0x0001e80000100800 */
[----:B------:R1:W-:Y:S04]  /*7aff0*/  STL [R1+0xd20], R2 ;  /* 0x000d200201007387 */ /* 0x0003e80000100800 */
[----:B------:R-:W-:Y:S01]  /*7b000*/  STL [R1+0xd38], R14 ;  /* 0x000d380e01007387 */ /* 0x000fe20000100800 */
[----:B0-----:R-:W-:-:S02]  /*7b010*/  IMAD R3, R10, 0x100, R40 ;  /* 0x000001000a037824 */ /* 0x001fc400078e0228 */
[----:B-1----:R-:W-:-:S03]  /*7b020*/  IMAD R2, R51, 0x100, R11 ;  /* 0x0000010033027824 */ /* 0x002fc600078e020b */
[----:B------:R0:W-:Y:S04]  /*7b030*/  STL [R1+0xd50], R3 ;  /* 0x000d500301007387 */ /* 0x0001e80000100800 */
[----:B------:R-:W-:Y:S04]  /*7b040*/  STL.64 [R1+0x4728], R54 ;  /* 0x0047283601007387 */ /* 0x000fe80000100a00 */
[----:B------:R1:W-:Y:S04]  /*7b050*/  STL [R1+0xd68], R2 ;  /* 0x000d680201007387 */ /* 0x0003e80000100800 */
[----:B------:R-:W-:Y:S04]  /*7b060*/  STL.64 [R1+0x4720], R52 ;  /* 0x0047203401007387 */ /* 0x000fe80000100a00 */
[----:B------:R2:W-:Y:S01]  /*7b070*/  STL.64 [R1+0x740], R24 ;  /* 0x0007401801007387 */ /* 0x0005e20000100a00 */
[----:B0-----:R-:W-:-:S02]  /*7b080*/  IMAD R3, R47, 0x100, R50 ;  /* 0x000001002f037824 */ /* 0x001fc400078e0232 */
[----:B-1----:R-:W-:Y:S01]  /*7b090*/  IMAD R2, R43, 0x100, R46 ;  /* 0x000001002b027824 */ /* 0x002fe200078e022e */
[----:B------:R-:W-:Y:S04]  /*7b0a0*/  STL.64 [R1+0x748], R26 ;  /* 0x0007481a01007387 */ /* 0x000fe80000100a00 */
[----:B------:R-:W-:Y:S04]  /*7b0b0*/  STL [R1+0xd1c], R3 ;  /* 0x000d1c0301007387 */ /* 0x000fe80000100800 */
[----:B------:R-:W-:Y:S04]  /*7b0c0*/  STL [R1+0xd34], R2 ;  /* 0x000d340201007387 */ /* 0x000fe80000100800 */
[----:B------:R-:W-:Y:S04]  /*7b0d0*/  STL [R1+0x4738], R12 ;  /* 0x0047380c01007387 */ /* 0x000fe80000100800 */
[----:B------:R-:W-:Y:S04]  /*7b0e0*/  STL [R1+0x4734], R13 ;  /* 0x0047340d01007387 */ /* 0x000fe80000100800 */
[----:B------:R0:W-:Y:S04]  /*7b0f0*/  STL.64 [R1+0x730], R16 ;  /* 0x0007301001007387 */ /* 0x0001e80000100a00 */
[----:B------:R1:W-:Y:S04]  /*7b100*/  STL.64 [R1+0x738], R18 ;  /* 0x0007381201007387 */ /* 0x0003e80000100a00 */
[----:B------:R-:W3:Y:S01]  /*7b110*/  LDL.LU R40, [R1+0x200] ;  /* 0x0002000001287983 */ /* 0x000ee20000300800 */
[----:B--2---:R-:W-:-:S03]  /*7b120*/  IMAD R24, R7, 0x100, R42 ;  /* 0x0000010007187824 */ /* 0x004fc600078e022a */
        /* <DEDUP_REMOVED lines=31> */
[----:B-1----:R-:W3:Y:S04]  /*7b320*/  LDL.LU R19, [R1+0x16e8] ;  /* 0x0016e80001137983 */ /* 0x002ee80000300800 */
        /* <DEDUP_REMOVED lines=8> */
[----:B------:R-:W-:Y:S04]  /*7b3b0*/  STL [R1+0x4740], R60 ;  /* 0x0047403c01007387 */ /* 0x000fe80000100800 */
[----:B------:R-:W-:Y:S01]  /*7b3c0*/  STL [R1+0x473c], R61 ;  /* 0x00473c3d01007387 */ /* 0x000fe20000100800 */
[----:B--2---:R-:W-:Y:S01]  /*7b3d0*/  HMMA.16816.F32 R12, R20, R60, R52 ;  /* 0x0000003c140c723c */ /* 0x004fe20000001834 */
[----:B----4-:R-:W-:-:S02]  /*7b3e0*/  IMAD R31, R31, 0x100, R33 ;  /* 0x000001001f1f7824 */ /* 0x010fc400078e0221 */
[----:B---3--:R-:W-:Y:S02]  /*7b3f0*/  IMAD R3, R35, 0x100, R34 ;  /* 0x0000010023037824 */ /* 0x008fe400078e0222 */
[----:B------:R-:W-:Y:S02]  /*7b400*/  IMAD R32, R49, 0x100, R30 ;  /* 0x0000010031207824 */ /* 0x000fe400078e021e */
[----:B------:R-:W-:Y:S02]  /*7b410*/  IMAD R2, R45, 0x100, R48 ;  /* 0x000001002d027824 */ /* 0x000fe400078e0230 */
[----:B------:R-:W-:-:S14]  /*7b420*/  IMAD R33, R10, 0x100, R44 ;  /* 0x000001000a217824 */ /* 0x000fdc00078e022c */
[----:B------:R-:W-:Y:S04]  /*7b430*/  STL.64 [R1+0x720], R12 ;  /* 0x0007200c01007387 */ /* 0x000fe80000100a00 */
[----:B------:R-:W-:Y:S04]  /*7b440*/  STL.64 [R1+0x728], R14 ;  /* 0x0007280e01007387 */ /* 0x000fe80000100a00 */
[----:B------:R-:W-:Y:S04]  /*7b450*/  STL [R1+0x46e8], R31 ;  /* 0x0046e81f01007387 */ /* 0x000fe80000100800 */
[----:B------:R-:W-:Y:S04]  /*7b460*/  STL [R1+0x488], R3 ;  /* 0x0004880301007387 */ /* 0x000fe80000100800 */
[----:B------:R0:W-:Y:S04]  /*7b470*/  STL.64 [R1+0x46d0], R32 ;  /* 0x0046d02001007387 */ /* 0x0001e80000100a00 */
[----:B------:R1:W-:Y:S04]  /*7b480*/  STL [R1+0xce4], R2 ;  /* 0x000ce40201007387 */ /* 0x0003e80000100800 */
[----:B0-----:R-:W2:Y:S01]  /*7b490*/  LDL.64 R32, [R1+0x330] ;  /* 0x0003300001207983 */ /* 0x001ea20000100a00 */
[----:B------:R-:W-:-:S02]  /*7b4a0*/  F2FP.F16.E5M2.UNPACK_B R24, R24 ;  /* 0x00000018ff18723e */ /* 0x000fc400020004ff */
[----:B------:R-:W-:Y:S02]  /*7b4b0*/  F2FP.F16.E5M2.UNPACK_B R25, R25 ;  /* 0x00000019ff19723e */ /* 0x000fe400020004ff */
[----:B------:R-:W-:Y:S02]  /*7b4c0*/  F2FP.F16.E5M2.UNPACK_B R26, R26 ;  /* 0x0000001aff1a723e */ /* 0x000fe400020004ff */
[----:B------:R-:W-:-:S07]  /*7b4d0*/  F2FP.F16.E5M2.UNPACK_B R27, R27 ;  /* 0x0000001bff1b723e */ /* 0x000fce00020004ff */
[----:B------:R-:W-:Y:S01]  /*7b4e0*/  HMMA.16816.F32 R12, R24, R4, R36 ;  /* 0x00000004180c723c */ /* 0x000fe20000001824 */
[----:B------:R-:W-:Y:S02]  /*7b4f0*/  IMAD R30, R51, 0x100, R16 ;  /* 0x00000100331e7824 */ /* 0x000fe400078e0210 */
[----:B-1----:R-:W-:Y:S02]  /*7b500*/  IMAD R2, R17, 0x100, R11 ;  /* 0x0000010011027824 */ /* 0x002fe400078e020b */
[----:B------:R-:W-:Y:S01]  /*7b510*/  IMAD R3, R7, 0x100, R46 ;  /* 0x0000010007037824 */ /* 0x000fe200078e022e */
[----:B--2---:R-:W-:Y:S04]  /*7b520*/  STL [R1+0x4748], R32 ;  /* 0x0047482001007387 */ /* 0x004fe80000100800 */
[----:B------:R-:W-:Y:S04]  /*7b530*/  STL [R1+0x4744], R33 ;  /* 0x0047442101007387 */ /* 0x000fe80000100800 */
[----:B------:R0:W-:Y:S04]  /*7b540*/  STL [R1+0x4750], R4 ;  /* 0x0047500401007387 */ /* 0x0001e80000100800 */
[----:B------:R-:W-:Y:S05]  /*7b550*/  STL [R1+0x474c], R5 ;  /* 0x00474c0501007387 */ /* 0x000fea0000100800 */
[----:B------:R-:W-:Y:S04]  /*7b560*/  STL.64 [R1+0x710], R12 ;  /* 0x0007100c01007387 */ /* 0x000fe80000100a00 */
[----:B------:R-:W-:Y:S04]  /*7b570*/  STL.64 [R1+0x718], R14 ;  /* 0x0007180e01007387 */ /* 0x000fe80000100a00 */
[----:B------:R-:W-:Y:S04]  /*7b580*/  STL [R1+0x46ec], R30 ;  /* 0x0046ec1e01007387 */ /* 0x000fe80000100800 */
[----:B------:R1:W-:Y:S01]  /*7b590*/  STL [R1+0x474], R2 ;  /* 0x0004740201007387 */ /* 0x0003e20000100800 */
[----:B0-----:R-:W-:-:S02]  /*7b5a0*/  IMAD R4, R47, 0x100, R50 ;  /* 0x000001002f047824 */ /* 0x001fc400078e0232 */
[----:B-1----:R-:W-:-:S03]  /*7b5b0*/  IMAD R2, R19, 0x100, R6 ;  /* 0x0000010013027824 */ /* 0x002fc600078e0206 */
[----:B------:R0:W-:Y:S02]  /*7b5c0*/  STL [R1+0x47c], R4 ;  /* 0x00047c0401007387 */ /* 0x0001e40000100800 */
[----:B0-----:R-:W-:Y:S02]  /*7b5d0*/  HMMA.16816.F32 R4, R24, R8, R40 ;  /* 0x000000081804723c */ /* 0x001fe40000001828 */
[----:B------:R0:W-:Y:S04]  /*7b5e0*/  STL [R1+0x484], R3 ;  /* 0x0004840301007387 */ /* 0x0001e80000100800 */
[----:B------:R-:W-:Y:S04]  /*7b5f0*/  STL [R1+0x4774], R27 ;  /* 0x0047741b01007387 */ /* 0x000fe80000100800 */
[----:B------:R1:W-:Y:S04]  /*7b600*/  STL [R1+0xce0], R2 ;  /* 0x000ce00201007387 */ /* 0x0003e80000100800 */
[----:B------:R-:W-:Y:S01]  /*7b610*/  STL [R1+0x4770], R8 ;  /* 0x0047700801007387 */ /* 0x000fe20000100800 */
[----:B0-----:R-:W-:-:S02]  /*7b620*/  IMAD R3, R0, 0x100, R18 ;  /* 0x0000010000037824 */ /* 0x001fc400078e0212 */
[----:B------:R-:W-:Y:S02]  /*7b630*/  IMAD R0, R59, 0x100, R58 ;  /* 0x000001003b007824 */ /* 0x000fe400078e023a */
[----:B-1----:R-:W-:-:S04]  /*7b640*/  IMAD R2, R57, 0x100, R56 ;  /* 0x0000010039027824 */ /* 0x002fc800078e0238 */
[----:B------:R-:W-:Y:S04]  /*7b650*/  STL.64 [R1+0x700], R4 ;  /* 0x0007000401007387 */ /* 0x000fe80000100a00 */
[----:B------:R-:W-:Y:S04]  /*7b660*/  STL.64 [R1+0x708], R6 ;  /* 0x0007080601007387 */ /* 0x000fe80000100a00 */
[----:B------:R-:W-:Y:S04]  /*7b670*/  STL [R1+0x4754], R9 ;  /* 0x0047540901007387 */ /* 0x000fe80000100800 */
[----:B------:R-:W-:Y:S04]  /*7b680*/  STL [R1+0x470], R3 ;  /* 0x0004700301007387 */ /* 0x000fe80000100800 */
[----:B------:R-:W2:Y:S04]  /*7b690*/  LDL.LU R36, [R1+0x1c0] ;  /* 0x0001c00001247983 */ /* 0x000ea80000300800 */
[----:B------:R-:W-:Y:S04]  /*7b6a0*/  STL [R1+0x478], R2 ;  /* 0x0004780201007387 */ /* 0x000fe80000100800 */
[----:B------:R-:W-:Y:S04]  /*7b6b0*/  STL [R1+0x480], R0 ;  /* 0x0004800001007387 */ /* 0x000fe80000100800 */
        /* <DEDUP_REMOVED lines=63> */
[----:B--2---:R-:W-:-:S02]  /*7bab0*/  IMAD R8, R8, 0x100, R27 ;  /* 0x0000010008087824 */ /* 0x004fc400078e021b */
[----:B---3--:R-:W-:Y:S01]  /*7bac0*/  IMAD R15, R15, 0x100, R14 ;  /* 0x000001000f0f7824 */ /* 0x008fe200078e020e */
[----:B------:R-:W2:Y:S04]  /*7bad0*/  LDL.LU R27, [R1+0x4774] ;  /* 0x00477400011b7983 */ /* 0x000ea80000300800 */
[----:B------:R0:W-:Y:S04]  /*7bae0*/  STL [R1+0x48c], R8 ;  /* 0x00048c0801007387 */ /* 0x0001e80000100800 */
[----:B0-----:R-:W3:Y:S04]  /*7baf0*/  LDL.LU R8, [R1+0x4770] ;  /* 0x0047700001087983 */ /* 0x001ee80000300800 */
[----:B------:R-:W2:Y:S04]  /*7bb00*/  LDL.LU R14, [R1+0x476c] ;  /* 0x00476c00010e7983 */ /* 0x000ea80000300800 */
[----:B------:R0:W-:Y:S04]  /*7bb10*/  STL [R1+0xce8], R15 ;  /* 0x000ce80f01007387 */ /* 0x0001e80000100800 */
[----:B0-----:R-:W2:Y:S01]  /*7bb20*/  LDL.LU R15, [R1+0x4768] ;  /* 0x00476800010f7983 */ /* 0x001ea20000300800 */
[----:B----4-:R-:W-:-:S02]  /*7bb30*/  IMAD R4, R4, 0x100, R9 ;  /* 0x0000010004047824 */ /* 0x010fc400078e0209 */
[----:B------:R-:W-:Y:S02]  /*7bb40*/  IMAD R32, R32, 0x100, R5 ;  /* 0x0000010020207824 */ /* 0x000fe400078e0205 */
[----:B------:R-:W-:Y:S01]  /*7bb50*/  IMAD R60, R60, 0x100, R33 ;  /* 0x000001003c3c7824 */ /* 0x000fe200078e0221 */
[----:B--2---:R-:W-:-:S15]  /*7bb60*/  HMMA.16816.F32 R36, R24, R14, R36 ;  /* 0x0000000e1824723c */ /* 0x004fde0000001824 */
[----:B------:R-:W-:-:S08]  /*7bb70*/  NOP ;  /* 0x0000000000007918 */ /* 0x000fd00000000000 */
[----:B------:R-:W-:Y:S04]  /*7bb80*/  STL.64 [R1+0x6f0], R36 ;  /* 0x0006f02401007387 */ /* 0x000fe80000100a00 */
[----:B------:R0:W-:Y:S04]  /*7bb90*/  STL.64 [R1+0x6f8], R38 ;  /* 0x0006f82601007387 */ /* 0x0001e80000100a00 */
[----:B0-----:R-:W2:Y:S04]  /*7bba0*/  LDL.LU.64 R38, [R1+0x4760] ;  /* 0x0047600001267983 */ /* 0x001ea80000300a00 */
[----:B------:R-:W2:Y:S04]  /*7bbb0*/  LDL.LU.64 R36, [R1+0x4758] ;  /* 0x0047580001247983 */ /* 0x000ea80000300a00 */
[----:B------:R-:W3:Y:S04]  /*7bbc0*/  LDL.LU R9, [R1+0x4754] ;  /* 0x0047540001097983 */ /* 0x000ee80000300800 */
[----:B------:R0:W-:Y:S04]  /*7bbd0*/  STL [R1+0x1f0], R4 ;  /* 0x0001f00401007387 */ /* 0x0001e80000100800 */
[----:B0-----:R-:W4:Y:S04]  /*7bbe0*/  LDL.LU R4, [R1+0x4750] ;  /* 0x0047500001047983 */ /* 0x001f280000300800 */
[----:B------:R-:W4:Y:S04]  /*7bbf0*/  LDL.LU R5, [R1+0x474c] ;  /* 0x00474c0001057983 */ /* 0x000f280000300800 */
[----:B------:R0:W-:Y:S04]  /*7bc00*/  STL [R1+0x1f4], R32 ;  /* 0x0001f42001007387 */ /* 0x0001e80000100800 */
[----:B0-----:R-:W2:Y:S04]  /*7bc10*/  LDL.LU R32, [R1+0x4748] ;  /* 0x0047480001207983 */ /* 0x001ea80000300800 */
[----:B------:R-:W2:Y:S01]  /*7bc20*/  LDL.LU R33, [R1+0x4744] ;  /* 0x0047440001217983 */ /* 0x000ea20000300800 */
[----:B------:R-:W-:-:S03]  /*7bc30*/  IMAD R12, R12, 0x100, R61 ;  /* 0x000001000c0c7824 */ /* 0x000fc600078e023d */
[----:B------:R0:W-:Y:S01]  /*7bc40*/  STL [R1+0x1f8], R60 ;  /* 0x0001f83c01007387 */ /* 0x0001e20000100800 */
[----:B------:R-:W-:-:S03]  /*7bc50*/  IMAD R3, R3, 0x100, R13 ;  /* 0x0000010003037824 */ /* 0x000fc600078e020d */
[----:B0-----:R-:W3:Y:S04]  /*7bc60*/  LDL.LU R60, [R1+0x4740] ;  /* 0x00474000013c7983 */ /* 0x001ee80000300800 */
[----:B------:R-:W3:Y:S04]  /*7bc70*/  LDL.LU R61, [R1+0x473c] ;  /* 0x00473c00013d7983 */ /* 0x000ee80000300800 */
[----:B------:R0:W-:Y:S04]  /*7bc80*/  STL [R1+0x1fc], R12 ;  /* 0x0001fc0c01007387 */ /* 0x0001e80000100800 */
[----:B0-----:R-:W4:Y:S04]  /*7bc90*/  LDL.LU R12, [R1+0x4738] ;  /* 0x00473800010c7983 */ /* 0x001f280000300800 */
[----:B------:R-:W4:Y:S04]  /*7bca0*/  LDL.LU R13, [R1+0x4734] ;  /* 0x00473400010d7983 */ /* 0x000f280000300800 */
[----:B------:R0:W-:Y:S04]  /*7bcb0*/  STL [R1+0xcf0], R3 ;  /* 0x000cf00301007387 */ /* 0x0001e80000100800 */
[----:B0-----:R-:W3:Y:S01]  /*7bcc0*/  LDL.LU R3, [R1+0x4730] ;  /* 0x0047300001037983 */ /* 0x001ee20000300800 */
[----:B--2---:R-:W-:-:S15]  /*7bcd0*/  HMMA.16816.F32 R52, R24, R32, R52 ;  /* 0x000000201834723c */ /* 0x004fde0000001834 */
[----:B------:R-:W-:-:S08]  /*7bce0*/  NOP ;  /* 0x0000000000007918 */ /* 0x000fd00000000000 */
[----:B------:R-:W-:Y:S04]  /*7bcf0*/  STL.64 [R1+0x6e0], R52 ;  /* 0x0006e03401007387 */ /* 0x000fe80000100a00 */
[----:B------:R0:W-:Y:S04]  /*7bd00*/  STL.64 [R1+0x6e8], R54 ;  /* 0x0006e83601007387 */ /* 0x0001e80000100a00 */
[----:B0-----:R-:W2:Y:S04]  /*7bd10*/  LDL.LU.64 R54, [R1+0x4728] ;  /* 0x0047280001367983 */ /* 0x001ea80000300a00 */
[----:B------:R-:W4:Y:S04]  /*7bd20*/  LDL.LU.64 R52, [R1+0x4720] ;  /* 0x0047200001347983 */ /* 0x000f280000300a00 */
[----:B------:R0:W-:Y:S04]  /*7bd30*/  STL [R1+0x46f4], R32 ;  /* 0x0046f42001007387 */ /* 0x0001e80000100800 */
[----:B0-----:R-:W3:Y:S04]  /*7bd40*/  LDL.LU R32, [R1+0x1754] ;  /* 0x0017540001207983 */ /* 0x001ee80000300800 */
[----:B------:R0:W-:Y:S04]  /*7bd50*/  STL [R1+0x46f0], R33 ;  /* 0x0046f02101007387 */ /* 0x0001e80000100800 */
[----:B0-----:R-:W2:Y:S01]  /*7bd60*/  LDL.LU R33, [R1+0x1748] ;  /* 0x0017480001217983 */ /* 0x001ea20000300800 */
[----:B------:R-:W-:-:S03]  /*7bd70*/  IMAD R29, R29, 0x100, R2 ;  /* 0x000001001d1d7824 */ /* 0x000fc600078e0202 */
[----:B------:R-:W4:Y:S04]  /*7bd80*/  LDL.LU R2, [R1+0x4718] ;  /* 0x0047180001027983 */ /* 0x000f280000300800 */
[----:B------:R0:W-:Y:S01]  /*7bd90*/  STL [R1+0x1e0], R29 ;  /* 0x0001e01d01007387 */ /* 0x0001e20000100800 */
[----:B------:R-:W-:-:S03]  /*7bda0*/  IMAD R31, R34, 0x100, R31 ;  /* 0x00000100221f7824 */ /* 0x000fc600078e021f */
[----:B0-----:R-:W4:Y:S01]  /*7bdb0*/  LDL.LU R29, [R1+0x4714] ;  /* 0x00471400011d7983 */ /* 0x001f220000300800 */
[----:B------:R-:W-:Y:S02]  /*7bdc0*/  IMAD R11, R17, 0x100, R11 ;  /* 0x00000100110b7824 */ /* 0x000fe400078e020b */
[----:B------:R-:W-:Y:S02]  /*7bdd0*/  IMAD R6, R19, 0x100, R6 ;  /* 0x0000010013067824 */ /* 0x000fe400078e0206 */
[----:B------:R-:W-:Y:S02]  /*7bde0*/  IMAD R0, R0, 0x100, R18 ;  /* 0x0000010000007824 */ /* 0x000fe400078e0212 */
[----:B------:R-:W-:Y:S02]  /*7bdf0*/  IMAD R7, R7, 0x100, R42 ;  /* 0x0000010007077824 */ /* 0x000fe400078e022a */
[----:B---3--:R-:W-:Y:S02]  /*7be00*/  IMAD R32, R30, 0x100, R32 ;  /* 0x000001001e207824 */ /* 0x008fe400078e0220 */
[----:B------:R-:W-:-:S02]  /*7be10*/  IMAD R30, R49, 0x100, R35 ;  /* 0x00000100311e7824 */ /* 0x000fc400078e0223 */
[----:B--2---:R-:W-:Y:S02]  /*7be20*/  IMAD R33, R33, 0x100, R28 ;  /* 0x0000010021217824 */ /* 0x004fe400078e021c */
[----:B------:R-:W2:Y:S04]  /*7be30*/  LDL.LU R28, [R1+0x4710] ;  /* 0x00471000011c7983 */ /* 0x000ea80000300800 */
[----:B------:R-:W-:Y:S04]  /*7be40*/  STL [R1+0x1e4], R33 ;  /* 0x0001e42101007387 */ /* 0x000fe80000100800 */
[----:B------:R4:W-:Y:S02]  /*7be50*/  STL [R1+0x1e8], R32 ;  /* 0x0001e82001007387 */ /* 0x0009e40000100800 */
[----:B----4-:R-:W-:Y:S02]  /*7be60*/  HMMA.16816.F32 R32, R24, R52, R20 ;  /* 0x000000341820723c */ /* 0x010fe40000001814 */
[----:B------:R-:W-:Y:S04]  /*7be70*/  STL [R1+0x1ec], R31 ;  /* 0x0001ec1f01007387 */ /* 0x000fe80000100800 */
[----:B------:R-:W-:Y:S01]  /*7be80*/  STL [R1+0xcfc], R30 ;  /* 0x000cfc1e01007387 */ /* 0x000fe20000100800 */
[----:B------:R-:W-:-:S02]  /*7be90*/  IMAD R22, R45, 0x100, R48 ;  /* 0x000001002d167824 */ /* 0x000fc400078e0230 */
[----:B------:R-:W-:Y:S02]  /*7bea0*/  IMAD R21, R41, 0x100, R44 ;  /* 0x0000010029157824 */ /* 0x000fe400078e022c */
[----:B------:R-:W-:Y:S02]  /*7beb0*/  IMAD R20, R10, 0x100, R40 ;  /* 0x000001000a147824 */ /* 0x000fe400078e0228 */
[----:B------:R-:W-:-:S10]  /*7bec0*/  IMAD R10, R51, 0x100, R16 ;  /* 0x00000100330a7824 */ /* 0x000fd400078e0210 */
[----:B------:R-:W-:Y:S04]  /*7bed0*/  STL.64 [R1+0x6d0], R32 ;  /* 0x0006d02001007387 */ /* 0x000fe80000100a00 */
[----:B------:R-:W-:Y:S04]  /*7bee0*/  STL.64 [R1+0x6d8], R34 ;  /* 0x0006d82201007387 */ /* 0x000fe80000100a00 */
[----:B------:R-:W-:Y:S04]  /*7bef0*/  STL [R1+0x1d8], R22 ;  /* 0x0001d81601007387 */ /* 0x000fe80000100800 */
[----:B------:R-:W-:Y:S04]  /*7bf00*/  STL [R1+0x1dc], R21 ;  /* 0x0001dc1501007387 */ /* 0x000fe80000100800 */
[----:B------:R0:W-:Y:S01]  /*7bf10*/  STL [R1+0xcec], R20 ;  /* 0x000cec1401007387 */ /* 0x0001e20000100800 */
[C---:B------:R-:W-:Y:S06]  /*7bf20*/  HMMA.16816.F32 R16, R24.reuse, R12, R56 ;  /* 0x0000000c1810723c */ /* 0x040fec0000001838 */
[----:B0-----:R-:W-:Y:S01]  /*7bf30*/  HMMA.16816.F32 R20, R24, R54, R36 ;  /* 0x000000361814723c */ /* 0x001fe20000001824 */
[----:B------:R0:W-:Y:S05]  /*7bf40*/  STL [R1+0xcf8], R11 ;  /* 0x000cf80b01007387 */ /* 0x0001ea0000100800 */
[----:B------:R-:W-:Y:S04]  /*7bf50*/  STL.64 [R1+0x46e0], R54 ;  /* 0x0046e03601007387 */ /* 0x000fe80000100a00 */
[----:B------:R1:W-:Y:S04]  /*7bf60*/  STL [R1+0xd04], R10 ;  /* 0x000d040a01007387 */ /* 0x0003e80000100800 */
[----:B------:R3:W-:Y:S01]  /*7bf70*/  STL.64 [R1+0x46d8], R52 ;  /* 0x0046d83401007387 */ /* 0x0007e20000100a00 */
[----:B0-----:R-:W-:-:S02]  /*7bf80*/  IMAD R11, R47, 0x100, R50 ;  /* 0x000001002f0b7824 */ /* 0x001fc400078e0232 */
[----:B-1----:R-:W-:-:S06]  /*7bf90*/  IMAD R10, R43, 0x100, R46 ;  /* 0x000001002b0a7824 */ /* 0x002fcc00078e022e */
[----:B------:R-:W-:Y:S04]  /*7bfa0*/  STL.64 [R1+0x6c0], R20 ;  /* 0x0006c01401007387 */ /* 0x000fe80000100a00 */
[----:B------:R-:W-:Y:S04]  /*7bfb0*/  STL.64 [R1+0x6c8], R22 ;  /* 0x0006c81601007387 */ /* 0x000fe80000100a00 */
[----:B------:R-:W-:Y:S04]  /*7bfc0*/  STL [R1+0x1c8], R11 ;  /* 0x0001c80b01007387 */ /* 0x000fe80000100800 */
[----:B------:R-:W-:Y:S04]  /*7bfd0*/  STL [R1+0x1cc], R10 ;  /* 0x0001cc0a01007387 */ /* 0x000fe80000100800 */
[----:B------:R-:W-:Y:S04]  /*7bfe0*/  STL [R1+0xcf4], R7 ;  /* 0x000cf40701007387 */ /* 0x000fe80000100800 */
[----:B------:R-:W-:Y:S04]  /*7bff0*/  STL [R1+0xd00], R6 ;  /* 0x000d000601007387 */ /* 0x000fe80000100800 */
[----:B------:R-:W4:Y:S04]  /*7c000*/  LDL.LU R36, [R1+0x180] ;  /* 0x0001800001247983 */ /* 0x000f280000300800 */
[----:B------:R-:W-:Y:S04]  /*7c010*/  STL [R1+0xd08], R0 ;  /* 0x000d080001007387 */ /* 0x000fe80000100800 */
[----:B------:R-:W-:Y:S04]  /*7c020*/  STL.64 [R1+0x6b0], R16 ;  /* 0x0006b01001007387 */ /* 0x000fe80000100a00 */
[----:B------:R-:W-:Y:S04]  /*7c030*/  STL.64 [R1+0x6b8], R18 ;  /* 0x0006b81201007387 */ /* 0x000fe80000100a00 */
[----:B------:R-:W4:Y:S04]  /*7c040*/  LDL.LU R37, [R1+0x184] ;  /* 0x0001840001257983 */ /* 0x000f280000300800 */
[----:B------:R-:W3:Y:S04]  /*7c050*/  LDL.LU R38, [R1+0x188] ;  /* 0x0001880001267983 */ /* 0x000ee80000300800 */
[----:B------:R-:W3:Y:S04]  /*7c060*/  LDL.LU R39, [R1+0x18c] ;  /* 0x00018c0001277983 */ /* 0x000ee80000300800 */
[----:B---3--:R-:W-:Y:S04]  /*7c070*/  STL.64 [R1+0x4708], R38 ;  /* 0x0047082601007387 */ /* 0x008fe80000100a00 */
[----:B----4-:R0:W-:Y:S04]  /*7c080*/  STL.64 [R1+0x4700], R36 ;  /* 0x0047002401007387 */ /* 0x0101e80000100a00 */
        /* <DEDUP_REMOVED lines=41> */
[----:B------:R0:W-:Y:S01]  /*7c320*/  STL [R1+0x46f8], R13 ;  /* 0x0046f80d01007387 */ /* 0x0001e20000100800 */
[----:B--2---:R-:W-:-:S03]  /*7c330*/  F2FP.F16.E5M2.UNPACK_B R20, R28 ;  /* 0x0000001cff14723e */ /* 0x004fc600020004ff */
[----:B0-----:R-:W2:Y:S04]  /*7c340*/  LDL.LU R13, [R1+0x17dc] ;  /* 0x0017dc00010d7983 */ /* 0x001ea80000300800 */
[----:B------:R-:W2:Y:S01]  /*7c350*/  LDL.LU R28, [R1+0x17d0] ;  /* 0x0017d000011c7983 */ /* 0x000ea20000300800 */
[----:B---3--:R-:W-:Y:S01]  /*7c360*/  IMAD R21, R23, 0x100, R22 ;  /* 0x0000010017157824 */ /* 0x008fe200078e0216 */
[----:B------:R-:W-:Y:S02]  /*7c370*/  F2FP.F16.E5M2.UNPACK_B R22, R2 ;  /* 0x00000002ff16723e */ /* 0x000fe400020004ff */
[----:B------:R-:W-:Y:S02]  /*7c380*/  F2FP.F16.E5M2.UNPACK_B R23, R3 ;  /* 0x00000003ff17723e */ /* 0x000fe400020004ff */
[----:B------:R0:W-:Y:S02]  /*7c390*/  STL [R1+0x1b8], R21 ;  /* 0x0001b81501007387 */ /* 0x0001e40000100800 */
[----:B0-----:R-:W-:-:S02]  /*7c3a0*/  F2FP.F16.E5M2.UNPACK_B R21, R29 ;  /* 0x0000001dff15723e */ /* 0x001fc400020004ff */
[----:B------:R-:W2:Y:S04]  /*7c3b0*/  LDL.LU R29, [R1+0x17d4] ;  /* 0x0017d400011d7983 */ /* 0x000ea80000300800 */
[----:B------:R-:W3:Y:S04]  /*7c3c0*/  LDL.LU R2, [R1+0x17c8] ;  /* 0x0017c80001027983 */ /* 0x000ee80000300800 */
[----:B------:R-:W3:Y:S01]  /*7c3d0*/  LDL.LU R3, [R1+0x17cc] ;  /* 0x0017cc0001037983 */ /* 0x000ee20000300800 */
[----:B----4-:R-:W-:Y:S03]  /*7c3e0*/  HMMA.16816.F32 R24, R24, R60, R36 ;  /* 0x0000003c1818723c */ /* 0x010fe60000001824 */
[----:B------:R-:W4:Y:S04]  /*7c3f0*/  LDL.LU.64 R38, [R1+0x4708] ;  /* 0x0047080001267983 */ /* 0x000f280000300a00 */
[----:B------:R-:W4:-:S15]  /*7c400*/  LDL.LU.64 R36, [R1+0x4700] ;  /* 0x0047000001247983 */ /* 0x000f1e0000300a00 */
[----:B------:R-:W-:-:S01]  /*7c410*/  NOP ;  /* 0x0000000000007918 */ /* 0x000fc20000000000 */
[----:B------:R2:W-:Y:S04]  /*7c420*/  STL.64 [R1+0x6a0], R24 ;  /* 0x0006a01801007387 */ /* 0x0005e80000100a00 */
[----:B------:R-:W-:Y:S01]  /*7c430*/  STL.64 [R1+0x6a8], R26 ;  /* 0x0006a81a01007387 */ /* 0x000fe20000100a00 */
[----:B------:R-:W-:Y:S01]  /*7c440*/  HMMA.16816.F32 R16, R20, R14, R16 ;  /* 0x0000000e1410723c */ /* 0x000fe20000001810 */
[----:B--2---:R-:W-:Y:S02]  /*7c450*/  IMAD R24, R28, 0x100, R29 ;  /* 0x000001001c187824 */ /* 0x004fe400078e021d */
[----:B---3--:R-:W-:-:S05]  /*7c460*/  IMAD R2, R2, 0x100, R3 ;  /* 0x0000010002027824 */ /* 0x008fca00078e0203 */
[----:B------:R-:W-:Y:S04]  /*7c470*/  STL [R1+0x1a8], R2 ;  /* 0x0001a80201007387 */ /* 0x000fe80000100800 */
[----:B------:R0:W-:Y:S02]  /*7c480*/  STL [R1+0x1ac], R24 ;  /* 0x0001ac1801007387 */ /* 0x0001e40000100800 */
[----:B0-----:R-:W-:Y:S01]  /*7c490*/  HMMA.16816.F32 R24, R20, R4, R52 ;  /* 0x000000041418723c */ /* 0x001fe20000001834 */
[----:B------:R-:W-:Y:S02]  /*7c4a0*/  IMAD R3, R33, 0x100, R13 ;  /* 0x0000010021037824 */ /* 0x000fe400078e020d */
[----:B------:R-:W-:Y:S02]  /*7c4b0*/  IMAD R29, R34, 0x100, R31 ;  /* 0x00000100221d7824 */ /* 0x000fe400078e021f */
[----:B------:R-:W-:Y:S01]  /*7c4c0*/  IMAD R2, R30, 0x100, R32 ;  /* 0x000001001e027824 */ /* 0x000fe200078e0220 */
[----:B------:R0:W-:Y:S04]  /*7c4d0*/  STL [R1+0x1bc], R3 ;  /* 0x0001bc0301007387 */ /* 0x0001e80000100800 */
[----:B------:R-:W-:Y:S04]  /*7c4e0*/  STL [R1+0x4658], R29 ;  /* 0x0046581d01007387 */ /* 0x000fe80000100800 */
[----:B------:R1:W-:Y:S01]  /*7c4f0*/  STL [R1+0x46c], R2 ;  /* 0x00046c0201007387 */ /* 0x0003e20000100800 */
[----:B------:R-:W-:-:S02]  /*7c500*/  IMAD R28, R10, 0x100, R40 ;  /* 0x000001000a1c7824 */ /* 0x000fc400078e0228 */
[----:B0-----:R-:W-:-:S06]  /*7c510*/  IMAD R3, R45, 0x100, R48 ;  /* 0x000001002d037824 */ /* 0x001fcc00078e0230 */
[----:B------:R-:W-:Y:S04]  /*7c520*/  STL.64 [R1+0x690], R24 ;  /* 0x0006901801007387 */ /* 0x000fe80000100a00 */
[----:B------:R4:W-:Y:S01]  /*7c530*/  STL.64 [R1+0x698], R26 ;  /* 0x0006981a01007387 */ /* 0x0009e20000100a00 */
[----:B-1----:R-:W-:-:S03]  /*7c540*/  IMAD R2, R49, 0x100, R35 ;  /* 0x0000010031027824 */ /* 0x002fc600078e0223 */
[----:B------:R0:W-:Y:S01]  /*7c550*/  STL [R1+0x465c], R3 ;  /* 0x00465c0301007387 */ /* 0x0001e20000100800 */
[----:B----4-:R-:W-:Y:S03]  /*7c560*/  HMMA.16816.F32 R24, R20, R8, R36 ;  /* 0x000000081418723c */ /* 0x010fe60000001824 */
[----:B------:R1:W-:Y:S04]  /*7c570*/  STL [R1+0x428], R2 ;  /* 0x0004280201007387 */ /* 0x0003e80000100800 */
[----:B------:R-:W-:Y:S01]  /*7c580*/  STL [R1+0x4680], R28 ;  /* 0x0046801c01007387 */ /* 0x000fe20000100800 */
[----:B0-----:R-:W-:Y:S02]  /*7c590*/  IMAD R3, R51, 0x100, R11 ;  /* 0x0000010033037824 */ /* 0x001fe400078e020b */
[----:B-1----:R-:W-:-:S05]  /*7c5a0*/  IMAD R2, R41, 0x100, R44 ;  /* 0x0000010029027824 */ /* 0x002fca00078e022c */
[----:B------:R0:W-:Y:S04]  /*7c5b0*/  STL [R1+0x44c], R2 ;  /* 0x00044c0201007387 */ /* 0x0001e80000100800 */
[----:B------:R1:W-:Y:S01]  /*7c5c0*/  STL [R1+0x464], R3 ;  /* 0x0004640301007387 */ /* 0x0003e20000100800 */
[----:B------:R-:W-:Y:S02]  /*7c5d0*/  IMAD R10, R43, 0x100, R46 ;  /* 0x000001002b0a7824 */ /* 0x000fe400078e022e */
[----:B0-----:R-:W-:Y:S02]  /*7c5e0*/  IMAD R2, R47, 0x100, R50 ;  /* 0x000001002f027824 */ /* 0x001fe400078e0232 */
[----:B-1----:R-:W-:-:S03]  /*7c5f0*/  IMAD R3, R7, 0x100, R42 ;  /* 0x0000010007037824 */ /* 0x002fc600078e022a */
[----:B------:R0:W-:Y:S04]  /*7c600*/  STL [R1+0x4684], R2 ;  /* 0x0046840201007387 */ /* 0x0001e80000100800 */
[----:B------:R-:W-:Y:S04]  /*7c610*/  STL.64 [R1+0x670], R24 ;  /* 0x0006701801007387 */ /* 0x000fe80000100a00 */
[----:B------:R-:W-:Y:S04]  /*7c620*/  STL.64 [R1+0x678], R26 ;  /* 0x0006781a01007387 */ /* 0x000fe80000100a00 */
[----:B------:R-:W-:Y:S04]  /*7c630*/  STL [R1+0x18c], R10 ;  /* 0x00018c0a01007387 */ /* 0x000fe80000100800 */
[----:B------:R-:W-:Y:S01]  /*7c640*/  STL [R1+0x424], R3 ;  /* 0x0004240301007387 */ /* 0x000fe20000100800 */
[----:B0-----:R-:W-:-:S02]  /*7c650*/  IMAD R2, R0, 0x100, R6 ;  /* 0x0000010000027824 */ /* 0x001fc400078e0206 */
[----:B------:R-:W-:-:S03]  /*7c660*/  IMAD R0, R57, 0x100, R56 ;  /* 0x0000010039007824 */ /* 0x000fc600078e0238 */
[----:B------:R-:W-:Y:S04]  /*7c670*/  STL [R1+0x448], R2 ;  /* 0x0004480201007387 */ /* 0x000fe80000100800 */
[----:B------:R-:W-:Y:S04]  /*7c680*/  STL [R1+0x46b4], R14 ;  /* 0x0046b40e01007387 */ /* 0x000fe80000100800 */
[----:B------:R0:W-:Y:S04]  /*7c690*/  STL [R1+0x460], R0 ;  /* 0x0004600001007387 */ /* 0x0001e80000100800 */
[----:B------:R1:W-:Y:S04]  /*7c6a0*/  STL [R1+0x46b0], R15 ;  /* 0x0046b00f01007387 */ /* 0x0003e80000100800 */
[----:B------:R-:W-:Y:S04]  /*7c6b0*/  STL.64 [R1+0x660], R16 ;  /* 0x0006601001007387 */ /* 0x000fe80000100a00 */
[----:B------:R-:W-:Y:S04]  /*7c6c0*/  STL.64 [R1+0x668], R18 ;  /* 0x0006681201007387 */ /* 0x000fe80000100a00 */
[----:B------:R-:W2:Y:S01]  /*7c6d0*/  LDL.LU R44, [R1+0x140] ;  /* 0x00014000012c7983 */ /* 0x000ea20000300800 */
[----:B0-----:R-:W-:-:S05]  /*7c6e0*/  IMAD R0, R59, 0x100, R58 ;  /* 0x000001003b007824 */ /* 0x001fca00078e023a */
[----:B------:R0:W-:Y:S04]  /*7c6f0*/  STL [R1+0x188], R0 ;  /* 0x0001880001007387 */ /* 0x0001e80000100800 */
        /* <DEDUP_REMOVED lines=49> */
[----:B--2---:R-:W-:-:S03]  /*7ca10*/  IMAD R32, R32, 0x100, R13 ;  /* 0x0000010020207824 */ /* 0x004fc600078e020d */
[----:B------:R-:W2:Y:S04]  /*7ca20*/  LDL.LU R13, [R1+0x46f8] ;  /* 0x0046f800010d7983 */ /* 0x000ea80000300800 */
[----:B------:R0:W-:Y:S01]  /*7ca30*/  STL [R1+0x19c], R32 ;  /* 0x00019c2001007387 */ /* 0x0001e20000100800 */
[----:B---3--:R-:W-:-:S03]  /*7ca40*/  IMAD R30, R30, 0x100, R33 ;  /* 0x000001001e1e7824 */ /* 0x008fc600078e0221 */
[----:B0-----:R-:W3:Y:S04]  /*7ca50*/  LDL.LU R32, [R1+0x46f4] ;  /* 0x0046f40001207983 */ /* 0x001ee80000300800 */
[----:B------:R-:W3:Y:S01]  /*7ca60*/  LDL.LU R33, [R1+0x46f0] ;  /* 0x0046f00001217983 */ /* 0x000ee20000300800 */
[----:B----4-:R-:W-:-:S03]  /*7ca70*/  IMAD R15, R15, 0x100, R31 ;  /* 0x000001000f0f7824 */ /* 0x010fc600078e021f */
[----:B------:R0:W-:Y:S01]  /*7ca80*/  STL [R1+0x444], R30 ;  /* 0x0004441e01007387 */ /* 0x0001e20000100800 */
[----:B------:R-:W-:-:S03]  /*7ca90*/  IMAD R0, R0, 0x100, R2 ;  /* 0x0000010000007824 */ /* 0x000fc600078e0202 */
[----:B0-----:R-:W4:Y:S04]  /*7caa0*/  LDL.LU R30, [R1+0x46ec] ;  /* 0x0046ec00011e7983 */ /* 0x001f280000300800 */
[----:B------:R-:W4:Y:S04]  /*7cab0*/  LDL.LU R31, [R1+0x46e8] ;  /* 0x0046e800011f7983 */ /* 0x000f280000300800 */
[----:B------:R-:W-:Y:S01]  /*7cac0*/  STL [R1+0x45c], R15 ;  /* 0x00045c0f01007387 */ /* 0x000fe20000100800 */
[----:B---3--:R-:W-:-:S15]  /*7cad0*/  HMMA.16816.F32 R52, R20, R32, R52 ;  /* 0x000000201434723c */ /* 0x008fde0000001834 */
[----:B------:R-:W-:-:S08]  /*7cae0*/  NOP ;  /* 0x0000000000007918 */ /* 0x000fd00000000000 */
[----:B------:R-:W-:Y:S04]  /*7caf0*/  STL.64 [R1+0x650], R52 ;  /* 0x0006503401007387 */ /* 0x000fe80000100a00 */
[----:B------:R-:W-:Y:S04]  /*7cb00*/  STL [R1+0x468], R0 ;  /* 0x0004680001007387 */ /* 0x000fe80000100800 */
[----:B------:R0:W-:Y:S04]  /*7cb10*/  STL.64 [R1+0x658], R54 ;  /* 0x0006583601007387 */ /* 0x0001e80000100a00 */
[----:B0-----:R-:W3:Y:S04]  /*7cb20*/  LDL.LU.64 R54, [R1+0x46e0] ;  /* 0x0046e00001367983 */ /* 0x001ee80000300a00 */
[----:B------:R-:W2:Y:S01]  /*7cb30*/  LDL.LU.64 R52, [R1+0x46d8] ;  /* 0x0046d80001347983 */ /* 0x000ea20000300a00 */
[----:B------:R-:W-:-:S02]  /*7cb40*/  IMAD.MOV.U32 R2, RZ, RZ, R32 ;  /* 0x000000ffff027224 */ /* 0x000fc400078e0020 */
[----:B------:R-:W-:Y:S02]  /*7cb50*/  IMAD.MOV.U32 R0, RZ, RZ, R33 ;  /* 0x000000ffff007224 */ /* 0x000fe400078e0021 */
[----:B------:R-:W4:Y:S01]  /*7cb60*/  LDL.LU.64 R32, [R1+0x46d0] ;  /* 0x0046d00001207983 */ /* 0x000f220000300a00 */
[----:B------:R-:W-:Y:S02]  /*7cb70*/  IMAD R35, R35, 0x100, R14 ;  /* 0x0000010023237824 */ /* 0x000fe400078e020e */
[----:B------:R-:W-:Y:S02]  /*7cb80*/  IMAD R36, R36, 0x100, R29 ;  /* 0x0000010024247824 */ /* 0x000fe400078e021d */
[----:B------:R-:W-:Y:S01]  /*7cb90*/  IMAD R3, R3, 0x100, R28 ;  /* 0x0000010003037824 */ /* 0x000fe200078e021c */
[----:B------:R-:W-:Y:S04]  /*7cba0*/  STL [R1+0x45e4], R35 ;  /* 0x0045e42301007387 */ /* 0x000fe80000100800 */
[----:B------:R-:W-:Y:S04]  /*7cbb0*/  STL [R1+0x45e8], R36 ;  /* 0x0045e82401007387 */ /* 0x000fe80000100800 */
[----:B------:R0:W-:Y:S02]  /*7cbc0*/  STL [R1+0x198], R3 ;  /* 0x0001980301007387 */ /* 0x0001e40000100800 */
[----:B0-----:R-:W-:-:S02]  /*7cbd0*/  IMAD R3, R37, 0x100, R34 ;  /* 0x0000010025037824 */ /* 0x001fc400078e0222 */
[----:B------:R-:W-:-:S05]  /*7cbe0*/  IMAD R37, R39, 0x100, R38 ;  /* 0x0000010027257824 */ /* 0x000fca00078e0226 */
[----:B------:R-:W-:Y:S04]  /*7cbf0*/  STL [R1+0x45ec], R37 ;  /* 0x0045ec2501007387 */ /* 0x000fe80000100800 */
[----:B------:R0:W-:Y:S01]  /*7cc00*/  STL [R1+0x440], R3 ;  /* 0x0004400301007387 */ /* 0x0001e20000100800 */
[----:B------:R-:W-:Y:S02]  /*7cc10*/  IMAD R34, R40, 0x100, R41 ;  /* 0x0000010028227824 */ /* 0x000fe400078e0229 */
[----:B------:R-:W-:Y:S02]  /*7cc20*/  IMAD R11, R11, 0x100, R10 ;  /* 0x000001000b0b7824 */ /* 0x000fe400078e020a */
[----:B------:R-:W-:Y:S02]  /*7cc30*/  IMAD R10, R16, 0x100, R17 ;  /* 0x00000100100a7824 */ /* 0x000fe400078e0211 */
[----:B0-----:R-:W-:Y:S01]  /*7cc40*/  IMAD R3, R48, 0x100, R49 ;  /* 0x0000010030037824 */ /* 0x001fe200078e0231 */
[----:B--2---:R-:W-:-:S15]  /*7cc50*/  HMMA.16816.F32 R24, R20, R52, R24 ;  /* 0x000000341418723c */ /* 0x004fde0000001818 */
[----:B------:R-:W-:-:S08]  /*7cc60*/  NOP ;  /* 0x0000000000007918 */ /* 0x000fd00000000000 */
[----:B------:R-:W-:Y:S04]  /*7cc70*/  STL.64 [R1+0x640], R24 ;  /* 0x0006401801007387 */ /* 0x000fe80000100a00 */
[----:B------:R3:W-:Y:S02]  /*7cc80*/  STL.64 [R1+0x648], R26 ;  /* 0x0006481a01007387 */ /* 0x0007e40000100a00 */
[----:B---3--:R-:W-:Y:S02]  /*7cc90*/  HMMA.16816.F32 R24, R20, R54, R44 ;  /* 0x000000361418723c */ /* 0x008fe4000000182c */
[----:B------:R-:W-:Y:S04]  /*7cca0*/  STL [R1+0x45f0], R34 ;  /* 0x0045f02201007387 */ /* 0x000fe80000100800 */
[----:B------:R0:W-:Y:S04]  /*7ccb0*/  STL [R1+0x174], R3 ;  /* 0x0001740301007387 */ /* 0x0001e80000100800 */
[----:B----4-:R-:W-:Y:S04]  /*7ccc0*/  STL.64 [R1+0x46c8], R32 ;  /* 0x0046c82001007387 */ /* 0x010fe80000100a00 */
[----:B------:R-:W-:Y:S04]  /*7ccd0*/  STL [R1+0x184], R11 ;  /* 0x0001840b01007387 */ /* 0x000fe80000100800 */
[----:B------:R1:W-:Y:S04]  /*7cce0*/  STL [R1+0x194], R10 ;  /* 0x0001940a01007387 */ /* 0x0003e80000100800 */
[----:B------:R-:W-:Y:S01]  /*7ccf0*/  STL [R1+0x468c], R54 ;  /* 0x00468c3601007387 */ /* 0x000fe20000100800 */
[----:B0-----:R-:W-:-:S02]  /*7cd00*/  IMAD R3, R50, 0x100, R51 ;  /* 0x0000010032037824 */ /* 0x001fc400078e0233 */
[----:B-1----:R-:W-:-:S03]  /*7cd10*/  IMAD R10, R42, 0x100, R43 ;  /* 0x000001002a0a7824 */ /* 0x002fc600078e022b */
[----:B------:R0:W-:Y:S04]  /*7cd20*/  STL [R1+0x43c], R3 ;  /* 0x00043c0301007387 */ /* 0x0001e80000100800 */
[----:B------:R-:W-:Y:S04]  /*7cd30*/  STL [R1+0x4688], R55 ;  /* 0x0046883701007387 */ /* 0x000fe80000100800 */
[----:B------:R-:W-:Y:S04]  /*7cd40*/  STL.64 [R1+0x630], R24 ;  /* 0x0006301801007387 */ /* 0x000fe80000100a00 */
[----:B------:R-:W-:Y:S01]  /*7cd50*/  STL.64 [R1+0x638], R26 ;  /* 0x0006381a01007387 */ /* 0x000fe20000100a00 */
[----:B0-----:R-:W-:-:S02]  /*7cd60*/  IMAD R3, R6, 0x100, R7 ;  /* 0x0000010006037824 */ /* 0x001fc400078e0207 */
[----:B------:R-:W-:Y:S01]  /*7cd70*/  IMAD R7, R18, 0x100, R19 ;  /* 0x0000010012077824 */ /* 0x000fe200078e0213 */
[----:B------:R-:W-:Y:S01]  /*7cd80*/  STL [R1+0x170], R10 ;  /* 0x0001700a01007387 */ /* 0x000fe20000100800 */
[----:B------:R-:W-:-:S03]  /*7cd90*/  IMAD R6, R57, 0x100, R56 ;  /* 0x0000010039067824 */ /* 0x000fc600078e0238 */
[----:B------:R0:W-:Y:S04]  /*7cda0*/  STL [R1+0x180], R3 ;  /* 0x0001800301007387 */ /* 0x0001e80000100800 */
[----:B------:R-:W-:Y:S04]  /*7cdb0*/  STL [R1+0x190], R7 ;  /* 0x0001900701007387 */ /* 0x000fe80000100800 */
[----:B------:R-:W2:Y:S04]  /*7cdc0*/  LDL.LU R16, [R1+0x100] ;  /* 0x0001000001107983 */ /* 0x000ea80000300800 */
[----:B------:R-:W-:Y:S01]  /*7cdd0*/  STL [R1+0x438], R6 ;  /* 0x0004380601007387 */ /* 0x000fe20000100800 */
        /* <DEDUP_REMOVED lines=39> */
[----:B---3--:R-:W-:-:S15]  /*7d050*/  HMMA.16816.F32 R32, R20, R12, R32 ;  /* 0x0000000c1420723c */ /* 0x008fde0000001820 */
[----:B------:R-:W-:-:S08]  /*7d060*/  NOP ;  /* 0x0000000000007918 */ /* 0x000fd00000000000 */
[----:B------:R0:W-:Y:S04]  /*7d070*/  STL.64 [R1+0x620], R32 ;  /* 0x0006202001007387 */ /* 0x0001e80000100a00 */
[----:B------:R-:W-:Y:S04]  /*7d080*/  STL.64 [R1+0x628], R34 ;  /* 0x0006282201007387 */ /* 0x000fe80000100a00 */
[----:B0-----:R-:W3:Y:S04]  /*7d090*/  LDL.LU.64 R32, [R1+0x46c8] ;  /* 0x0046c80001207983 */ /* 0x001ee80000300a00 */
[----:B------:R0:W-:Y:S04]  /*7d0a0*/  STL [R1+0x4694], R12 ;  /* 0x0046940c01007387 */ /* 0x0001e80000100800 */
[----:B------:R1:W-:Y:S04]  /*7d0b0*/  STL [R1+0x4690], R13 ;  /* 0x0046900d01007387 */ /* 0x0003e80000100800 */
[----:B0-----:R-:W4:Y:S04]  /*7d0c0*/  LDL.LU R12, [R1+0x120] ;  /* 0x00012000010c7983 */ /* 0x001f280000300800 */
[----:B-1----:R-:W4:Y:S04]  /*7d0d0*/  LDL.LU R13, [R1+0x124] ;  /* 0x00012400010d7983 */ /* 0x002f280000300800 */
[----:B------:R-:W4:Y:S04]  /*7d0e0*/  LDL.LU R14, [R1+0x128] ;  /* 0x00012800010e7983 */ /* 0x000f280000300800 */
[----:B------:R-:W4:Y:S01]  /*7d0f0*/  LDL.LU R15, [R1+0x12c] ;  /* 0x00012c00010f7983 */ /* 0x000f220000300800 */
[----:B--2---:R-:W-:-:S05]  /*7d100*/  IMAD R26, R27, 0x100, R26 ;  /* 0x000001001b1a7824 */ /* 0x004fca00078e021a */
[----:B------:R0:W-:Y:S01]  /*7d110*/  STL [R1+0x17c], R26 ;  /* 0x00017c1a01007387 */ /* 0x0001e20000100800 */
[----:B---3--:R-:W-:Y:S02]  /*7d120*/  F2FP.F16.E5M2.UNPACK_B R25, R32 ;  /* 0x00000020ff19723e */ /* 0x008fe400020004ff */
[----:B0-----:R-:W-:Y:S02]  /*7d130*/  F2FP.F16.E5M2.UNPACK_B R26, R33 ;  /* 0x00000021ff1a723e */ /* 0x001fe400020004ff */
[----:B------:R-:W2:Y:S01]  /*7d140*/  LDL.64 R32, [R1+0x2c8] ;  /* 0x0002c80001207983 */ /* 0x000ea20000100a00 */
[----:B----4-:R-:W-:Y:S01]  /*7d150*/  HMMA.16816.F32 R12, R20, R60, R12 ;  /* 0x0000003c140c723c */ /* 0x010fe2000000180c */
[----:B------:R-:W-:Y:S02]  /*7d160*/  F2FP.F16.E5M2.UNPACK_B R24, R31 ;  /* 0x0000001fff18723e */ /* 0x000fe400020004ff */
[----:B------:R-:W-:Y:S01]  /*7d170*/  F2FP.F16.E5M2.UNPACK_B R27, R30 ;  /* 0x0000001eff1b723e */ /* 0x000fe200020004ff */
[----:B------:R-:W-:-:S03]  /*7d180*/  IMAD.MOV.U32 R30, RZ, RZ, R5 ;  /* 0x000000ffff1e7224 */ /* 0x000fc600078e0005 */
[----:B------:R-:W-:Y:S01]  /*7d190*/  IMAD R20, R44, 0x100, R45 ;  /* 0x000001002c147824 */ /* 0x000fe200078e022d */
[----:B--2---:R-:W-:Y:S04]  /*7d1a0*/  STL [R1+0x469c], R32 ;  /* 0x00469c2001007387 */ /* 0x004fe80000100800 */
[----:B------:R-:W-:Y:S04]  /*7d1b0*/  STL [R1+0x4698], R33 ;  /* 0x0046982101007387 */ /* 0x000fe80000100800 */
[----:B------:R-:W-:Y:S04]  /*7d1c0*/  STL [R1+0x46bc], R60 ;  /* 0x0046bc3c01007387 */ /* 0x000fe80000100800 */
[----:B------:R-:W-:Y:S04]  /*7d1d0*/  STL [R1+0x46b8], R61 ;  /* 0x0046b83d01007387 */ /* 0x000fe80000100800 */
[----:B------:R0:W-:Y:S04]  /*7d1e0*/  STL.64 [R1+0x610], R12 ;  /* 0x0006100c01007387 */ /* 0x0001e80000100a00 */
[----:B------:R-:W-:Y:S01]  /*7d1f0*/  STL.64 [R1+0x618], R14 ;  /* 0x0006180e01007387 */ /* 0x000fe20000100a00 */
[----:B0-----:R-:W-:-:S02]  /*7d200*/  IMAD R13, R29, 0x100, R3 ;  /* 0x000001001d0d7824 */ /* 0x001fc400078e0203 */
[----:B------:R-:W-:Y:S02]  /*7d210*/  IMAD R3, R53, 0x100, R52 ;  /* 0x0000010035037824 */ /* 0x000fe400078e0234 */
[----:B------:R-:W-:Y:S01]  /*7d220*/  IMAD R12, R48, 0x100, R49 ;  /* 0x00000100300c7824 */ /* 0x000fe200078e0231 */
[----:B------:R-:W-:Y:S04]  /*7d230*/  STL [R1+0x120], R13 ;  /* 0x0001200d01007387 */ /* 0x000fe80000100800 */
[----:B------:R-:W-:Y:S04]  /*7d240*/  STL [R1+0x138], R3 ;  /* 0x0001380301007387 */ /* 0x000fe80000100800 */
[----:B------:R0:W-:Y:S02]  /*7d250*/  STL [R1+0x148], R12 ;  /* 0x0001480c01007387 */ /* 0x0001e40000100800 */
[----:B0-----:R-:W-:Y:S01]  /*7d260*/  HMMA.16816.F32 R12, R24, R4, R36 ;  /* 0x00000004180c723c */ /* 0x001fe20000001824 */
[----:B------:R-:W-:Y:S01]  /*7d270*/  IMAD R3, R40, 0x100, R41 ;  /* 0x0000010028037824 */ /* 0x000fe200078e0229 */
[----:B------:R-:W-:Y:S04]  /*7d280*/  STL [R1+0x158], R20 ;  /* 0x0001581401007387 */ /* 0x000fe80000100800 */
[----:B------:R0:W-:Y:S04]  /*7d290*/  STL [R1+0x168], R3 ;  /* 0x0001680301007387 */ /* 0x0001e80000100800 */
[----:B------:R-:W-:Y:S01]  /*7d2a0*/  STL [R1+0x46c0], R30 ;  /* 0x0046c01e01007387 */ /* 0x000fe20000100800 */
[----:B------:R-:W-:-:S12]  /*7d2b0*/  IMAD R4, R11, 0x100, R10 ;  /* 0x000001000b047824 */ /* 0x000fd800078e020a */
[----:B------:R-:W-:Y:S04]  /*7d2c0*/  STL.64 [R1+0x600], R12 ;  /* 0x0006000c01007387 */ /* 0x000fe80000100a00 */
[----:B------:R1:W-:Y:S01]  /*7d2d0*/  STL.64 [R1+0x608], R14 ;  /* 0x0006080e01007387 */ /* 0x0003e20000100a00 */
[----:B0-----:R-:W-:Y:S01]  /*7d2e0*/  IMAD R3, R50, 0x100, R51 ;  /* 0x0000010032037824 */ /* 0x001fe200078e0233 */
[----:B-1----:R-:W-:Y:S01]  /*7d2f0*/  HMMA.16816.F32 R12, R24, R8, R16 ;  /* 0x00000008180c723c */ /* 0x002fe20000001810 */
[----:B------:R-:W-:Y:S01]  /*7d300*/  IMAD R5, R46, 0x100, R47 ;  /* 0x000001002e057824 */ /* 0x000fe200078e022f */
[----:B------:R0:W-:Y:S04]  /*7d310*/  STL [R1+0x130], R4 ;  /* 0x0001300401007387 */ /* 0x0001e80000100800 */
[----:B------:R1:W-:Y:S04]  /*7d320*/  STL [R1+0x144], R3 ;  /* 0x0001440301007387 */ /* 0x0003e80000100800 */
[----:B------:R-:W-:Y:S01]  /*7d330*/  STL [R1+0x154], R5 ;  /* 0x0001540501007387 */ /* 0x000fe20000100800 */
[----:B0-----:R-:W-:-:S02]  /*7d340*/  IMAD R4, R42, 0x100, R43 ;  /* 0x000001002a047824 */ /* 0x001fc400078e022b */
[----:B-1----:R-:W-:-:S03]  /*7d350*/  IMAD R3, R6, 0x100, R7 ;  /* 0x0000010006037824 */ /* 0x002fc600078e0207 */
[----:B------:R0:W-:Y:S04]  /*7d360*/  STL [R1+0x164], R4 ;  /* 0x0001640401007387 */ /* 0x0001e80000100800 */
[----:B------:R-:W-:Y:S04]  /*7d370*/  STL [R1+0x46c4], R9 ;  /* 0x0046c40901007387 */ /* 0x000fe80000100800 */
[----:B------:R1:W-:Y:S04]  /*7d380*/  STL [R1+0x178], R3 ;  /* 0x0001780301007387 */ /* 0x0003e80000100800 */
[----:B------:R-:W-:Y:S04]  /*7d390*/  STL.64 [R1+0x5f0], R12 ;  /* 0x0005f00c01007387 */ /* 0x000fe80000100a00 */
[----:B------:R-:W-:Y:S01]  /*7d3a0*/  STL.64 [R1+0x5f8], R14 ;  /* 0x0005f80e01007387 */ /* 0x000fe20000100a00 */
[----:B0-----:R-:W-:-:S03]  /*7d3b0*/  IMAD R4, R57, 0x100, R56 ;  /* 0x0000010039047824 */ /* 0x001fc600078e0238 */
[----:B------:R-:W2:Y:S01]  /*7d3c0*/  LDL.LU R36, [R1+0xc0] ;  /* 0x0000c00001247983 */ /* 0x000ea20000300800 */
[----:B-1----:R-:W-:-:S03]  /*7d3d0*/  IMAD R3, R59, 0x100, R58 ;  /* 0x000001003b037824 */ /* 0x002fc600078e023a */
[----:B------:R-:W-:Y:S04]  /*7d3e0*/  STL [R1+0x140], R4 ;  /* 0x0001400401007387 */ /* 0x000fe80000100800 */
[----:B------:R-:W-:Y:S04]  /*7d3f0*/  STL [R1+0x150], R3 ;  /* 0x0001500301007387 */ /* 0x000fe80000100800 */
        /* <DEDUP_REMOVED lines=14> */
[----:B------:R-:W3:Y:S01]  /*7d4e0*/  LDL.LU R23, [R1+0xec] ;  /* 0x0000ec0001177983 */ /* 0x000ee20000300800 */
[----:B------:R-:W-:-:S03]  /*7d4f0*/  IMAD.MOV.U32 R38, RZ, RZ, R2 ;  /* 0x000000ffff267224 */ /* 0x000fc600078e0002 */
        /* <DEDUP_REMOVED lines=56> */
[----:B------:R-:W2:Y:S01]  /*7d880*/  LDL.LU R59, [R1+0xbc] ;  /* 0x0000bc00013b7983 */ /* 0x000ea20000300800 */
[----:B---3--:R-:W-:-:S02]  /*7d890*/  IMAD R30, R30, 0x100, R9 ;  /* 0x000001001e1e7824 */ /* 0x008fc400078e0209 */
[----:B----4-:R-:W-:Y:S01]  /*7d8a0*/  IMAD R61, R61, 0x100, R60 ;  /* 0x000001003d3d7824 */ /* 0x010fe200078e023c */
[----:B------:R-:W3:Y:S04]  /*7d8b0*/  LDL.LU R9, [R1+0x46c4] ;  /* 0x0046c40001097983 */ /* 0x000ee80000300800 */
[----:B------:R0:W-:Y:S01]  /*7d8c0*/  STL [R1+0x160], R30 ;  /* 0x0001601e01007387 */ /* 0x0001e20000100800 */
[----:B--2---:R-:W-:-:S03]  /*7d8d0*/  IMAD R15, R15, 0x100, R14 ;  /* 0x000001000f0f7824 */ /* 0x004fc600078e020e */
[----:B0-----:R-:W2:Y:S04]  /*7d8e0*/  LDL.LU R30, [R1+0x46c0] ;  /* 0x0046c000011e7983 */ /* 0x001ea80000300800 */
[----:B------:R-:W4:Y:S04]  /*7d8f0*/  LDL.LU R60, [R1+0x46bc] ;  /* 0x0046bc00013c7983 */ /* 0x000f280000300800 */
[----:B------:R0:W-:Y:S04]  /*7d900*/  STL [R1+0x16c], R61 ;  /* 0x00016c3d01007387 */ /* 0x0001e80000100800 */
[----:B0-----:R-:W4:Y:S04]  /*7d910*/  LDL.LU R61, [R1+0x46b8] ;  /* 0x0046b800013d7983 */ /* 0x001f280000300800 */
[----:B------:R-:W3:Y:S04]  /*7d920*/  LDL.LU R14, [R1+0x46b4] ;  /* 0x0046b400010e7983 */ /* 0x000ee80000300800 */
[----:B------:R0:W-:Y:S04]  /*7d930*/  STL [R1+0x3c4], R15 ;  /* 0x0003c40f01007387 */ /* 0x0001e80000100800 */
[----:B0-----:R-:W3:Y:S02]  /*7d940*/  LDL.LU R15, [R1+0x46b0] ;  /* 0x0046b000010f7983 */ /* 0x001ee40000300800 */
[----:B---3--:R-:W-:-:S15]  /*7d950*/  HMMA.16816.F32 R20, R24, R14, R20 ;  /* 0x0000000e1814723c */ /* 0x008fde0000001814 */
[----:B------:R-:W-:-:S08]  /*7d960*/  NOP ;  /* 0x0000000000007918 */ /* 0x000fd00000000000 */
[----:B------:R-:W-:Y:S04]  /*7d970*/  STL.64 [R1+0x5e0], R20 ;  /* 0x0005e01401007387 */ /* 0x000fe80000100a00 */
[----:B------:R0:W-:Y:S04]  /*7d980*/  STL.64 [R1+0x5e8], R22 ;  /* 0x0005e81601007387 */ /* 0x0001e80000100a00 */
[----:B0-----:R-:W3:Y:S04]  /*7d990*/  LDL.LU.64 R22, [R1+0x46a8] ;  /* 0x0046a80001167983 */ /* 0x001ee80000300a00 */
[----:B------:R-:W3:Y:S01]  /*7d9a0*/  LDL.LU.64 R20, [R1+0x46a0] ;  /* 0x0046a00001147983 */ /* 0x000ee20000300a00 */
[----:B------:R-:W-:-:S02]  /*7d9b0*/  IMAD R33, R33, 0x100, R32 ;  /* 0x0000010021217824 */ /* 0x000fc400078e0220 */
[----:B------:R-:W-:Y:S01]  /*7d9c0*/  IMAD R13, R13, 0x100, R12 ;  /* 0x000001000d0d7824 */ /* 0x000fe200078e020c */
[----:B------:R-:W2:Y:S04]  /*7d9d0*/  LDL.LU R32, [R1+0x469c] ;  /* 0x00469c0001207983 */ /* 0x000ea80000300800 */
[----:B------:R0:W-:Y:S01]  /*7d9e0*/  STL [R1+0x14c], R33 ;  /* 0x00014c2101007387 */ /* 0x0001e20000100800 */
[----:B------:R-:W-:Y:S02]  /*7d9f0*/  IMAD R55, R55, 0x100, R54 ;  /* 0x0000010037377824 */ /* 0x000fe400078e0236 */
[----:B------:R-:W-:Y:S02]  /*7da00*/  IMAD R28, R28, 0x100, R2 ;  /* 0x000001001c1c7824 */ /* 0x000fe400078e0202 */
[----:B------:R-:W-:Y:S01]  /*7da10*/  IMAD R37, R37, 0x100, R36 ;  /* 0x0000010025257824 */ /* 0x000fe200078e0224 */
[----:B0-----:R-:W4:Y:S04]  /*7da20*/  LDL.LU R33, [R1+0x4698] ;  /* 0x0046980001217983 */ /* 0x001f280000300800 */
[----:B------:R-:W4:Y:S04]  /*7da30*/  LDL.LU R12, [R1+0x4694] ;  /* 0x00469400010c7983 */ /* 0x000f280000300800 */
[----:B------:R0:W-:Y:S04]  /*7da40*/  STL [R1+0x38c], R13 ;  /* 0x00038c0d01007387 */ /* 0x0001e80000100800 */
[----:B0-----:R-:W4:Y:S04]  /*7da50*/  LDL.LU R13, [R1+0x4690] ;  /* 0x00469000010d7983 */ /* 0x001f280000300800 */
[----:B------:R-:W4:Y:S04]  /*7da60*/  LDL.LU R54, [R1+0x468c] ;  /* 0x00468c0001367983 */ /* 0x000f280000300800 */
[----:B------:R0:W-:Y:S04]  /*7da70*/  STL [R1+0x3a4], R55 ;  /* 0x0003a43701007387 */ /* 0x0001e80000100800 */
[----:B0-----:R-:W4:Y:S04]  /*7da80*/  LDL.LU R55, [R1+0x4688] ;  /* 0x0046880001377983 */ /* 0x001f280000300800 */
[----:B------:R-:W4:Y:S04]  /*7da90*/  LDL.LU R2, [R1+0x4684] ;  /* 0x0046840001027983 */ /* 0x000f280000300800 */
[----:B------:R0:W-:Y:S04]  /*7daa0*/  STL [R1+0x3c0], R28 ;  /* 0x0003c01c01007387 */ /* 0x0001e80000100800 */
[----:B0-----:R-:W4:Y:S04]  /*7dab0*/  LDL.LU R28, [R1+0x4680] ;  /* 0x00468000011c7983 */ /* 0x001f280000300800 */
[----:B------:R3:W-:Y:S02]  /*7dac0*/  STL [R1+0x3dc], R37 ;  /* 0x0003dc2501007387 */ /* 0x0007e40000100800 */
[----:B---3--:R-:W-:Y:S02]  /*7dad0*/  HMMA.16816.F32 R36, R24, R38, R20 ;  /* 0x000000261824723c */ /* 0x008fe40000001814 */
[----:B------:R-:W3:Y:S04]  /*7dae0*/  LDL.LU.64 R22, [R1+0x4678] ;  /* 0x0046780001167983 */ /* 0x000ee80000300a00 */
[----:B------:R-:W3:-:S15]  /*7daf0*/  LDL.LU.64 R20, [R1+0x4670] ;  /* 0x0046700001147983 */ /* 0x000ede0000300a00 */
[----:B------:R-:W-:-:S02]  /*7db00*/  NOP ;  /* 0x0000000000007918 */ /* 0x000fc40000000000 */
[----:B------:R-:W-:Y:S04]  /*7db10*/  STL.64 [R1+0x5d0], R36 ;  /* 0x0005d02401007387 */ /* 0x000fe80000100a00 */
[----:B------:R0:W-:Y:S04]  /*7db20*/  STL.64 [R1+0x5d8], R38 ;  /* 0x0005d82601007387 */ /* 0x0001e80000100a00 */
[----:B0-----:R-:W3:Y:S04]  /*7db30*/  LDL.LU.64 R38, [R1+0x4668] ;  /* 0x0046680001267983 */ /* 0x001ee80000300a00 */
[----:B------:R-:W3:Y:S01]  /*7db40*/  LDL.LU.64 R36, [R1+0x4660] ;  /* 0x0046600001247983 */ /* 0x000ee20000300a00 */
[----:B------:R-:W-:-:S02]  /*7db50*/  IMAD R29, R29, 0x100, R3 ;  /* 0x000001001d1d7824 */ /* 0x000fc400078e0203 */
[----:B------:R-:W-:Y:S01]  /*7db60*/  IMAD R31, R34, 0x100, R31 ;  /* 0x00000100221f7824 */ /* 0x000fe200078e021f */
[----:B------:R-:W3:Y:S04]  /*7db70*/  LDL.LU R3, [R1+0x465c] ;  /* 0x00465c0001037983 */ /* 0x000ee80000300800 */
[----:B------:R0:W-:Y:S01]  /*7db80*/  STL [R1+0x15c], R29 ;  /* 0x00015c1d01007387 */ /* 0x0001e20000100800 */
[----:B------:R-:W-:Y:S02]  /*7db90*/  IMAD R35, R52, 0x100, R35 ;  /* 0x0000010034237824 */ /* 0x000fe400078e0223 */
[----:B------:R-:W-:Y:S01]  /*7dba0*/  IMAD R34, R49, 0x100, R53 ;  /* 0x0000010031227824 */ /* 0x000fe200078e0235 */
[----:B0-----:R-:W3:Y:S04]  /*7dbb0*/  LDL.LU R29, [R1+0x4658] ;  /* 0x00465800011d7983 */ /* 0x001ee80000300800 */
[----:B------:R0:W-:Y:S04]  /*7dbc0*/  STL [R1+0x3a0], R31 ;  /* 0x0003a01f01007387 */ /* 0x0001e80000100800 */
[----:B------:R-:W-:Y:S04]  /*7dbd0*/  STL [R1+0x3bc], R35 ;  /* 0x0003bc2301007387 */ /* 0x000fe80000100800 */
[----:B------:R-:W-:Y:S04]  /*7dbe0*/  STL [R1+0x3d8], R34 ;  /* 0x0003d82201007387 */ /* 0x000fe80000100800 */
[----:B--2---:R-:W-:Y:S01]  /*7dbf0*/  STL [R1+0x45f8], R32 ;  /* 0x0045f82001007387 */ /* 0x004fe20000100800 */
[----:B0-----:R-:W-:-:S05]  /*7dc00*/  IMAD R31, R45, 0x100, R48 ;  /* 0x000001002d1f7824 */ /* 0x001fca00078e0230 */
[----:B------:R-:W-:Y:S04]  /*7dc10*/  STL [R1+0x3e8], R31 ;  /* 0x0003e81f01007387 */ /* 0x000fe80000100800 */
[----:B----4-:R-:W-:Y:S01]  /*7dc20*/  STL [R1+0x45f4], R33 ;  /* 0x0045f42101007387 */ /* 0x010fe20000100800 */
[----:B------:R-:W-:Y:S02]  /*7dc30*/  IMAD R10, R10, 0x100, R4 ;  /* 0x000001000a0a7824 */ /* 0x000fe400078e0204 */
[----:B------:R-:W-:Y:S02]  /*7dc40*/  IMAD R4, R51, 0x100, R16 ;  /* 0x0000010033047824 */ /* 0x000fe400078e0210 */
[----:B------:R-:W-:Y:S01]  /*7dc50*/  IMAD R0, R0, 0x100, R18 ;  /* 0x0000010000007824 */ /* 0x000fe200078e0212 */
[----:B---3--:R-:W-:-:S15]  /*7dc60*/  HMMA.16816.F32 R20, R24, R32, R20 ;  /* 0x000000201814723c */ /* 0x008fde0000001814 */
[----:B------:R-:W-:-:S08]  /*7dc70*/  NOP ;  /* 0x0000000000007918 */ /* 0x000fd00000000000 */
[----:B------:R0:W-:Y:S04]  /*7dc80*/  STL.64 [R1+0x5c0], R20 ;  /* 0x0005c01401007387 */ /* 0x0001e80000100a00 */
[----:B------:R-:W-:Y:S01]  /*7dc90*/  STL.64 [R1+0x5c8], R22 ;  /* 0x0005c81601007387 */ /* 0x000fe20000100a00 */
[----:B0-----:R-:W-:Y:S02]  /*7dca0*/  IMAD R21, R41, 0x100, R44 ;  /* 0x0000010029157824 */ /* 0x001fe400078e022c */
[----:B------:R-:W-:-:S03]  /*7dcb0*/  IMAD R20, R5, 0x100, R40 ;  /* 0x0000010005147824 */ /* 0x000fc600078e0228 */
[----:B------:R-:W-:Y:S04]  /*7dcc0*/  STL [R1+0x394], R21 ;  /* 0x0003941501007387 */ /* 0x000fe80000100800 */
[----:B------:R0:W-:Y:S02]  /*7dcd0*/  STL [R1+0x3b4], R20 ;  /* 0x0003b41401007387 */ /* 0x0001e40000100800 */
[----:B0-----:R-:W-:Y:S01]  /*7dce0*/  HMMA.16816.F32 R20, R24, R54, R36 ;  /* 0x000000361814723c */ /* 0x001fe20000001824 */
[----:B------:R-:W-:Y:S01]  /*7dcf0*/  IMAD R5, R17, 0x100, R11 ;  /* 0x0000010011057824 */ /* 0x000fe200078e020b */
[----:B------:R0:W-:Y:S04]  /*7dd00*/  STL [R1+0x3d4], R10 ;  /* 0x0003d40a01007387 */ /* 0x0001e80000100800 */
[----:B------:R1:W-:Y:S04]  /*7dd10*/  STL [R1+0x3e4], R5 ;  /* 0x0003e40501007387 */ /* 0x0003e80000100800 */
[----:B------:R-:W-:Y:S04]  /*7dd20*/  STL.64 [R1+0x4600], R54 ;  /* 0x0046003601007387 */ /* 0x000fe80000100a00 */
[----:B------:R2:W-:Y:S01]  /*7dd30*/  STL [R1+0x3f4], R4 ;  /* 0x0003f40401007387 */ /* 0x0005e20000100800 */
[----:B0-----:R-:W-:-:S02]  /*7dd40*/  IMAD R10, R47, 0x100, R50 ;  /* 0x000001002f0a7824 */ /* 0x001fc400078e0232 */
[----:B-1----:R-:W-:Y:S02]  /*7dd50*/  IMAD R5, R43, 0x100, R46 ;  /* 0x000001002b057824 */ /* 0x002fe400078e022e */
[----:B--2---:R-:W-:-:S04]  /*7dd60*/  IMAD R4, R7, 0x100, R42 ;  /* 0x0000010007047824 */ /* 0x004fc800078e022a */
[----:B------:R-:W-:Y:S04]  /*7dd70*/  STL.64 [R1+0x5b0], R20 ;  /* 0x0005b01401007387 */ /* 0x000fe80000100a00 */
[----:B------:R-:W-:Y:S04]  /*7dd80*/  STL.64 [R1+0x5b8], R22 ;  /* 0x0005b81601007387 */ /* 0x000fe80000100a00 */
[----:B------:R0:W-:Y:S04]  /*7dd90*/  STL [R1+0x3b0], R10 ;  /* 0x0003b00a01007387 */ /* 0x0001e80000100800 */
[----:B------:R-:W-:Y:S04]  /*7dda0*/  STL [R1+0x3d0], R5 ;  /* 0x0003d00501007387 */ /* 0x000fe80000100800 */
[----:B------:R1:W-:Y:S01]  /*7ddb0*/  STL [R1+0x3e0], R4 ;  /* 0x0003e00401007387 */ /* 0x0003e20000100800 */
[----:B0-----:R-:W-:-:S02]  /*7ddc0*/  IMAD R10, R19, 0x100, R6 ;  /* 0x00000100130a7824 */ /* 0x001fc400078e0206 */
[----:B-1----:R-:W-:Y:S03]  /*7ddd0*/  HMMA.16816.F32 R4, R24, R12, R56 ;  /* 0x0000000c1804723c */ /* 0x002fe60000001838 */
[----:B------:R-:W-:Y:S04]  /*7dde0*/  STL [R1+0x3f0], R10 ;  /* 0x0003f00a01007387 */ /* 0x000fe80000100800 */
[----:B------:R-:W2:Y:S04]  /*7ddf0*/  LDL.LU R44, [R1+0x80] ;  /* 0x00008000012c7983 */ /* 0x000ea80000300800 */
[----:B------:R-:W-:-:S12]  /*7de00*/  STL [R1+0x400], R0 ;  /* 0x0004000001007387 */ /* 0x000fd80000100800 */
        /* <DEDUP_REMOVED lines=47> */
[----:B------:R4:W-:Y:S04]  /*7e100*/  STL [R1+0x461c], R12 ;  /* 0x00461c0c01007387 */ /* 0x0009e80000100800 */
[----:B------:R-:W-:Y:S01]  /*7e110*/  STL [R1+0x4618], R13 ;  /* 0x0046180d01007387 */ /* 0x000fe20000100800 */
[----:B----4-:R-:W-:Y:S01]  /*7e120*/  IMAD R12, R23, 0x100, R22 ;  /* 0x00000100170c7824 */ /* 0x010fe200078e0216 */
[----:B------:R-:W-:-:S04]  /*7e130*/  F2FP.F16.E5M2.UNPACK_B R23, R2 ;  /* 0x00000002ff17723e */ /* 0x000fc800020004ff */
[----:B------:R0:W-:Y:S04]  /*7e140*/  STL [R1+0x3cc], R12 ;  /* 0x0003cc0c01007387 */ /* 0x0001e80000100800 */
[----:B------:R-:W4:Y:S01]  /*7e150*/  LDL R2, [R1+0x348] ;  /* 0x0003480001027983 */ /* 0x000f220000100800 */
[----:B---3--:R-:W-:Y:S03]  /*7e160*/  HMMA.16816.F32 R24, R24, R60, R44 ;  /* 0x0000003c1818723c */ /* 0x008fe6000000182c */
[----:B------:R-:W3:Y:S04]  /*7e170*/  LDL.LU.64 R46, [R1+0x4650] ;  /* 0x00465000012e7983 */ /* 0x000ee80000300a00 */
[----:B------:R-:W3:Y:S04]  /*7e180*/  LDL.LU.64 R44, [R1+0x4648] ;  /* 0x00464800012c7983 */ /* 0x000ee80000300a00 */
[----:B------:R-:W-:Y:S01]  /*7e190*/  STL [R1+0x4624], R60 ;  /* 0x0046243c01007387 */ /* 0x000fe20000100800 */
[----:B------:R-:W-:-:S03]  /*7e1a0*/  F2FP.F16.E5M2.UNPACK_B R21, R3 ;  /* 0x00000003ff15723e */ /* 0x000fc600020004ff */
[----:B------:R-:W-:Y:S01]  /*7e1b0*/  STL [R1+0x4620], R61 ;  /* 0x0046203d01007387 */ /* 0x000fe20000100800 */
[----:B--2---:R-:W-:Y:S01]  /*7e1c0*/  IMAD R39, R39, 0x100, R31 ;  /* 0x0000010027277824 */ /* 0x004fe200078e021f */
[----:B------:R-:W-:Y:S02]  /*7e1d0*/  F2FP.F16.E5M2.UNPACK_B R20, R29 ;  /* 0x0000001dff14723e */ /* 0x000fe400020004ff */
[----:B------:R-:W-:Y:S01]  /*7e1e0*/  F2FP.F16.E5M2.UNPACK_B R22, R28 ;  /* 0x0000001cff16723e */ /* 0x000fe200020004ff */
[----:B------:R-:W-:Y:S02]  /*7e1f0*/  IMAD.MOV.U32 R3, RZ, RZ, R30 ;  /* 0x000000ffff037224 */ /* 0x000fe400078e001e */
[----:B0-----:R-:W-:Y:S01]  /*7e200*/  IMAD R12, R36, 0x100, R37 ;  /* 0x00000100240c7824 */ /* 0x001fe200078e0225 */
[----:B------:R0:W-:Y:S04]  /*7e210*/  STL.64 [R1+0x590], R24 ;  /* 0x0005901801007387 */ /* 0x0001e80000100a00 */
[----:B------:R-:W-:Y:S04]  /*7e220*/  STL.64 [R1+0x598], R26 ;  /* 0x0005981a01007387 */ /* 0x000fe80000100a00 */
[----:B------:R-:W-:Y:S04]  /*7e230*/  STL [R1+0x4628], R39 ;  /* 0x0046282701007387 */ /* 0x000fe80000100800 */
[----:B------:R1:W-:Y:S01]  /*7e240*/  STL [R1+0xe4], R12 ;  /* 0x0000e40c01007387 */ /* 0x0003e20000100800 */
[----:B0-----:R-:W-:-:S05]  /*7e250*/  IMAD R24, R52, 0x100, R38 ;  /* 0x0000010034187824 */ /* 0x001fca00078e0226 */
[----:B------:R4:W-:Y:S01]  /*7e260*/  STL [R1+0xf4], R24 ;  /* 0x0000f41801007387 */ /* 0x0009e20000100800 */
[----:B------:R-:W-:Y:S02]  /*7e270*/  IMAD R13, R49, 0x100, R53 ;  /* 0x00000100310d7824 */ /* 0x000fe400078e0235 */
[----:B-1----:R-:W-:-:S03]  /*7e280*/  IMAD R12, R41, 0x100, R48 ;  /* 0x00000100290c7824 */ /* 0x002fc600078e0230 */
[----:B------:R-:W-:Y:S01]  /*7e290*/  STL [R1+0x104], R13 ;  /* 0x0001040d01007387 */ /* 0x000fe20000100800 */
[----:B----4-:R-:W-:Y:S06]  /*7e2a0*/  HMMA.16816.F32 R24, R20, R2, R32 ;  /* 0x000000021418723c */ /* 0x010fec0000001820 */
[----:B------:R0:W-:Y:S04]  /*7e2b0*/  STL [R1+0x4630], R2 ;  /* 0x0046300201007387 */ /* 0x0001e80000100800 */
[----:B------:R-:W-:Y:S04]  /*7e2c0*/  STL [R1+0x114], R12 ;  /* 0x0001140c01007387 */ /* 0x000fe80000100800 */
[----:B------:R1:W-:Y:S01]  /*7e2d0*/  STL [R1+0x462c], R3 ;  /* 0x00462c0301007387 */ /* 0x0003e20000100800 */
[----:B0-----:R-:W-:-:S02]  /*7e2e0*/  IMAD R2, R10, 0x100, R4 ;  /* 0x000001000a027824 */ /* 0x001fc400078e0204 */
[----:B-1----:R-:W-:-:S06]  /*7e2f0*/  IMAD R3, R5, 0x100, R40 ;  /* 0x0000010005037824 */ /* 0x002fcc00078e0228 */
[----:B------:R-:W-:Y:S04]  /*7e300*/  STL.64 [R1+0x580], R24 ;  /* 0x0005801801007387 */ /* 0x000fe80000100a00 */
[----:B------:R3:W-:Y:S01]  /*7e310*/  STL.64 [R1+0x588], R26 ;  /* 0x0005881a01007387 */ /* 0x0007e20000100a00 */
[----:B------:R-:W-:Y:S01]  /*7e320*/  IMAD R4, R17, 0x100, R11 ;  /* 0x0000010011047824 */ /* 0x000fe200078e020b */
[----:B---3--:R-:W-:Y:S02]  /*7e330*/  HMMA.16816.F32 R24, R20, R8, R44 ;  /* 0x000000081418723c */ /* 0x008fe4000000182c */
[----:B------:R0:W-:Y:S04]  /*7e340*/  STL [R1+0xe0], R3 ;  /* 0x0000e00301007387 */ /* 0x0001e80000100800 */
[----:B------:R1:W-:Y:S04]  /*7e350*/  STL [R1+0xf0], R2 ;  /* 0x0000f00201007387 */ /* 0x0003e80000100800 */
[----:B------:R2:W-:Y:S01]  /*7e360*/  STL [R1+0x100], R4 ;  /* 0x0001000401007387 */ /* 0x0005e20000100800 */
[----:B0-----:R-:W-:-:S02]  /*7e370*/  IMAD R3, R51, 0x100, R16 ;  /* 0x0000010033037824 */ /* 0x001fc400078e0210 */
[----:B-1----:R-:W-:-:S03]  /*7e380*/  IMAD R2, R43, 0x100, R50 ;  /* 0x000001002b027824 */ /* 0x002fc600078e0232 */
[----:B------:R-:W-:Y:S04]  /*7e390*/  STL [R1+0x110], R3 ;  /* 0x0001100301007387 */ /* 0x000fe80000100800 */
[----:B------:R-:W-:Y:S04]  /*7e3a0*/  STL [R1+0x4634], R9 ;  /* 0x0046340901007387 */ /* 0x000fe80000100800 */
[----:B------:R0:W-:Y:S01]  /*7e3b0*/  STL [R1+0x128], R2 ;  /* 0x0001280201007387 */ /* 0x0001e20000100800 */
[----:B--2---:R-:W-:-:S03]  /*7e3c0*/  IMAD R4, R19, 0x100, R6 ;  /* 0x0000010013047824 */ /* 0x004fc600078e0206 */
[----:B------:R-:W-:Y:S04]  /*7e3d0*/  STL.64 [R1+0x570], R24 ;  /* 0x0005701801007387 */ /* 0x000fe80000100a00 */
[----:B------:R-:W-:Y:S01]  /*7e3e0*/  STL.64 [R1+0x578], R26 ;  /* 0x0005781a01007387 */ /* 0x000fe20000100a00 */
[----:B0-----:R-:W-:Y:S02]  /*7e3f0*/  IMAD R2, R7, 0x100, R42 ;  /* 0x0000010007027824 */ /* 0x001fe400078e022a */
[----:B------:R-:W-:Y:S02]  /*7e400*/  IMAD R3, R0, 0x100, R18 ;  /* 0x0000010000037824 */ /* 0x000fe400078e0212 */
[----:B------:R-:W-:Y:S01]  /*7e410*/  IMAD R0, R59, 0x100, R58 ;  /* 0x000001003b007824 */ /* 0x000fe200078e023a */
[----:B------:R0:W-:Y:S04]  /*7e420*/  STL [R1+0xec], R2 ;  /* 0x0000ec0201007387 */ /* 0x0001e80000100800 */
[----:B------:R-:W-:Y:S04]  /*7e430*/  STL [R1+0xfc], R4 ;  /* 0x0000fc0401007387 */ /* 0x000fe80000100800 */
[----:B------:R-:W-:Y:S04]  /*7e440*/  STL [R1+0x10c], R3 ;  /* 0x00010c0301007387 */ /* 0x000fe80000100800 */
[----:B------:R-:W2:Y:S01]  /*7e450*/  LDL.LU R28, [R1+0x40] ;  /* 0x00004000011c7983 */ /* 0x000ea20000300800 */
[----:B0-----:R-:W-:-:S05]  /*7e460*/  IMAD R2, R57, 0x100, R56 ;  /* 0x0000010039027824 */ /* 0x001fca00078e0238 */
        /* <DEDUP_REMOVED lines=31> */
[----:B------:R-:W2:Y:S04]  /*7e660*/  LDL.64 R54, [R1+0x330] ;  /* 0x0003300001367983 */ /* 0x000ea80000100a00 */
        /* <DEDUP_REMOVED lines=35> */
[----:B----4-:R-:W-:-:S05]  /*7e8a0*/  IMAD R2, R2, 0x100, R9 ;  /* 0x0000010002027824 */ /* 0x010fca00078e0209 */
[----:B--2---:R-:W-:Y:S01]  /*7e8b0*/  HMMA.16816.F32 R28, R20, R54, R28 ;  /* 0x00000036141c723c */ /* 0x004fe2000000181c */
[----:B------:R-:W-:Y:S02]  /*7e8c0*/  IMAD R39, R39, 0x100, R3 ;  /* 0x0000010027277824 */ /* 0x000fe400078e0203 */
[----:B------:R-:W-:Y:S02]  /*7e8d0*/  IMAD R61, R61, 0x100, R60 ;  /* 0x000001003d3d7824 */ /* 0x000fe400078e023c */
[----:B------:R-:W-:-:S12]  /*7e8e0*/  IMAD R13, R13, 0x100, R12 ;  /* 0x000001000d0d7824 */ /* 0x000fd800078e020c */
[----:B------:R-:W-:Y:S04]  /*7e8f0*/  STL.64 [R1+0x560], R24 ;  /* 0x0005601801007387 */ /* 0x000fe80000100a00 */
[----:B------:R0:W-:Y:S01]  /*7e900*/  STL.64 [R1+0x568], R26 ;  /* 0x0005681a01007387 */ /* 0x0001e20000100a00 */
[----:B------:R-:W-:-:S03]  /*7e910*/  IMAD R4, R4, 0x100, R5 ;  /* 0x0000010004047824 */ /* 0x000fc600078e0205 */
[----:B0-----:R-:W2:Y:S04]  /*7e920*/  LDL.LU.64 R26, [R1+0x4640] ;  /* 0x00464000011a7983 */ /* 0x001ea80000300a00 */
[----:B------:R-:W2:Y:S04]  /*7e930*/  LDL.LU.64 R24, [R1+0x4638] ;  /* 0x0046380001187983 */ /* 0x000ea80000300a00 */
[----:B------:R-:W3:Y:S04]  /*7e940*/  LDL.LU R9, [R1+0x4634] ;  /* 0x0046340001097983 */ /* 0x000ee80000300800 */
[----:B------:R0:W-:Y:S04]  /*7e950*/  STL [R1+0xf8], R2 ;  /* 0x0000f80201007387 */ /* 0x0001e80000100800 */
[----:B0-----:R-:W4:Y:S04]  /*7e960*/  LDL.LU R2, [R1+0x4630] ;  /* 0x0046300001027983 */ /* 0x001f280000300800 */
[----:B------:R-:W4:Y:S04]  /*7e970*/  LDL.LU R3, [R1+0x462c] ;  /* 0x00462c0001037983 */ /* 0x000f280000300800 */
[----:B------:R0:W-:Y:S01]  /*7e980*/  STL [R1+0x108], R39 ;  /* 0x0001082701007387 */ /* 0x0001e20000100800 */
[----:B------:R-:W-:-:S03]  /*7e990*/  IMAD R33, R33, 0x100, R32 ;  /* 0x0000010021217824 */ /* 0x000fc600078e0220 */
[----:B0-----:R-:W3:Y:S04]  /*7e9a0*/  LDL.LU R39, [R1+0x4628] ;  /* 0x0046280001277983 */ /* 0x001ee80000300800 */
[----:B------:R-:W4:Y:S04]  /*7e9b0*/  LDL.LU R60, [R1+0x4624] ;  /* 0x00462400013c7983 */ /* 0x000f280000300800 */
[----:B------:R0:W-:Y:S01]  /*7e9c0*/  STL [R1+0x11c], R61 ;  /* 0x00011c3d01007387 */ /* 0x0001e20000100800 */
[----:B------:R-:W-:-:S03]  /*7e9d0*/  IMAD.MOV.U32 R5, RZ, RZ, R54 ;  /* 0x000000ffff057224 */ /* 0x000fc600078e0036 */
[----:B0-----:R-:W4:Y:S04]  /*7e9e0*/  LDL.LU R61, [R1+0x4620] ;  /* 0x00462000013d7983 */ /* 0x001f280000300800 */
[----:B------:R-:W3:Y:S04]  /*7e9f0*/  LDL.LU R12, [R1+0x461c] ;  /* 0x00461c00010c7983 */ /* 0x000ee80000300800 */
[----:B------:R0:W-:Y:S04]  /*7ea00*/  STL [R1+0x13c], R13 ;  /* 0x00013c0d01007387 */ /* 0x0001e80000100800 */
[----:B0-----:R-:W3:Y:S04]  /*7ea10*/  LDL.LU R13, [R1+0x4618] ;  /* 0x00461800010d7983 */ /* 0x001ee80000300800 */
[----:B------:R-:W-:Y:S04]  /*7ea20*/  STL.64 [R1+0x550], R28 ;  /* 0x0005501c01007387 */ /* 0x000fe80000100a00 */
[----:B------:R0:W-:Y:S04]  /*7ea30*/  STL [R1+0x36c], R4 ;  /* 0x00036c0401007387 */ /* 0x0001e80000100800 */
[----:B------:R1:W-:Y:S01]  /*7ea40*/  STL.64 [R1+0x558], R30 ;  /* 0x0005581e01007387 */ /* 0x0003e20000100a00 */
[----:B0-----:R-:W-:-:S03]  /*7ea50*/  IMAD.MOV.U32 R4, RZ, RZ, R55 ;  /* 0x000000ffff047224 */ /* 0x001fc600078e0037 */
[----:B-1----:R-:W4:Y:S04]  /*7ea60*/  LDL.LU.64 R30, [R1+0x4610] ;  /* 0x00461000011e7983 */ /* 0x002f280000300a00 */
[----:B------:R-:W4:Y:S04]  /*7ea70*/  LDL.LU.64 R28, [R1+0x4608] ;  /* 0x00460800011c7983 */ /* 0x000f280000300a00 */
[----:B------:R-:W4:Y:S04]  /*7ea80*/  LDL.LU.64 R54, [R1+0x4600] ;  /* 0x0046000001367983 */ /* 0x000f280000300a00 */
[----:B------:R-:W2:Y:S04]  /*7ea90*/  LDL.LU R32, [R1+0x45f8] ;  /* 0x0045f80001207983 */ /* 0x000ea80000300800 */
[----:B------:R0:W-:Y:S04]  /*7eaa0*/  STL [R1+0x118], R33 ;  /* 0x0001182101007387 */ /* 0x0001e80000100800 */
[----:B0-----:R-:W2:Y:S01]  /*7eab0*/  LDL.LU R33, [R1+0x45f4] ;  /* 0x0045f40001217983 */ /* 0x001ea20000300800 */
[----:B------:R-:W-:-:S02]  /*7eac0*/  IMAD R37, R37, 0x100, R34 ;  /* 0x0000010025257824 */ /* 0x000fc400078e0222 */
[----:B------:R-:W-:Y:S01]  /*7ead0*/  IMAD R35, R35, 0x100, R36 ;  /* 0x0000010023237824 */ /* 0x000fe200078e0224 */
[----:B------:R-:W3:Y:S01]  /*7eae0*/  LDL.LU R34, [R1+0x45f0] ;  /* 0x0045f00001227983 */ /* 0x000ee20000300800 */
[----:B------:R-:W-:-:S03]  /*7eaf0*/  IMAD R38, R38, 0x100, R0 ;  /* 0x0000010026267824 */ /* 0x000fc600078e0200 */
[----:B------:R0:W-:Y:S01]  /*7eb00*/  STL [R1+0x134], R37 ;  /* 0x0001342501007387 */ /* 0x0001e20000100800 */
[----:B------:R-:W-:-:S03]  /*7eb10*/  IMAD R6, R6, 0x100, R7 ;  /* 0x0000010006067824 */ /* 0x000fc600078e0207 */
[----:B0-----:R-:W3:Y:S04]  /*7eb20*/  LDL.LU R37, [R1+0x45ec] ;  /* 0x0045ec0001257983 */ /* 0x001ee80000300800 */
[----:B------:R-:W3:Y:S04]  /*7eb30*/  LDL.LU R36, [R1+0x45e8] ;  /* 0x0045e80001247983 */ /* 0x000ee80000300800 */
[----:B------:R0:W-:Y:S04]  /*7eb40*/  STL [R1+0x368], R35 ;  /* 0x0003682301007387 */ /* 0x0001e80000100800 */
[----:B0-----:R-:W3:Y:S04]  /*7eb50*/  LDL.LU R35, [R1+0x45e4] ;  /* 0x0045e40001237983 */ /* 0x001ee80000300800 */
[----:B------:R-:W3:Y:S04]  /*7eb60*/  LDL.LU R0, [R1+0x45e0] ;  /* 0x0045e00001007983 */ /* 0x000ee80000300800 */
[----:B------:R-:W-:Y:S04]  /*7eb70*/  STL [R1+0x37c], R38 ;  /* 0x00037c2601007387 */ /* 0x000fe80000100800 */
[----:B------:R-:W-:Y:S01]  /*7eb80*/  STL [R1+0x388], R6 ;  /* 0x0003880601007387 */ /* 0x000fe20000100800 */
[----:B------:R-:W-:-:S02]  /*7eb90*/  IMAD R10, R11, 0x100, R10 ;  /* 0x000001000b0a7824 */ /* 0x000fc400078e020a */
[----:B------:R-:W-:Y:S02]  /*7eba0*/  IMAD R11, R16, 0x100, R17 ;  /* 0x00000100100b7824 */ /* 0x000fe400078e0211 */
[----:B------:R-:W-:Y:S01]  /*7ebb0*/  IMAD R16, R46, 0x100, R47 ;  /* 0x000001002e107824 */ /* 0x000fe200078e022f */
[----:B--2---:R-:W-:Y:S06]  /*7ebc0*/  HMMA.16816.F32 R24, R20, R32, R24 ;  /* 0x000000201418723c */ /* 0x004fec0000001818 */
[----:B------:R-:W-:-:S15]  /*7ebd0*/  IMAD.MOV.U32 R7, RZ, RZ, R32 ;  /* 0x000000ffff077224 */ /* 0x000fde00078e0020 */
[----:B------:R-:W-:-:S02]  /*7ebe0*/  NOP ;  /* 0x0000000000007918 */ /* 0x000fc40000000000 */
[----:B------:R0:W-:Y:S04]  /*7ebf0*/  STL.64 [R1+0x540], R24 ;  /* 0x0005401801007387 */ /* 0x0001e80000100a00 */
[----:B------:R1:W-:Y:S01]  /*7ec00*/  STL.64 [R1+0x548], R26 ;  /* 0x0005481a01007387 */ /* 0x0003e20000100a00 */
[----:B0-----:R-:W-:Y:S02]  /*7ec10*/  IMAD R25, R48, 0x100, R49 ;  /* 0x0000010030197824 */ /* 0x001fe400078e0231 */
[----:B-1----:R-:W-:Y:S02]  /*7ec20*/  IMAD R26, R53, 0x100, R52 ;  /* 0x00000100351a7824 */ /* 0x002fe400078e0234 */
[----:B------:R-:W-:-:S03]  /*7ec30*/  IMAD R24, R44, 0x100, R45 ;  /* 0x000001002c187824 */ /* 0x000fc600078e022d */
[----:B------:R-:W-:Y:S04]  /*7ec40*/  STL [R1+0x12c], R26 ;  /* 0x00012c1a01007387 */ /* 0x000fe80000100800 */
[----:B------:R-:W-:Y:S04]  /*7ec50*/  STL [R1+0x364], R25 ;  /* 0x0003641901007387 */ /* 0x000fe80000100800 */
[----:B------:R4:W-:Y:S02]  /*7ec60*/  STL [R1+0x378], R24 ;  /* 0x0003781801007387 */ /* 0x0009e40000100800 */
[----:B----4-:R-:W-:Y:S01]  /*7ec70*/  HMMA.16816.F32 R24, R20, R54, R28 ;  /* 0x000000361418723c */ /* 0x010fe2000000181c */
[----:B------:R-:W-:-:S05]  /*7ec80*/  IMAD R32, R40, 0x100, R41 ;  /* 0x0000010028207824 */ /* 0x000fca00078e0229 */
[----:B------:R-:W-:Y:S04]  /*7ec90*/  STL [R1+0x384], R32 ;  /* 0x0003842001007387 */ /* 0x000fe80000100800 */
[----:B------:R-:W-:Y:S04]  /*7eca0*/  STL [R1+0x4584], R54 ;  /* 0x0045843601007387 */ /* 0x000fe80000100800 */
[----:B------:R0:W-:Y:S04]  /*7ecb0*/  STL [R1+0x39c], R10 ;  /* 0x00039c0a01007387 */ /* 0x0001e80000100800 */
[----:B------:R-:W-:Y:S01]  /*7ecc0*/  STL [R1+0x4580], R55 ;  /* 0x0045803701007387 */ /* 0x000fe20000100800 */
[----:B0-----:R-:W-:-:S04]  /*7ecd0*/  IMAD R10, R50, 0x100, R51 ;  /* 0x00000100320a7824 */ /* 0x001fc800078e0233 */
[----:B------:R-:W-:Y:S04]  /*7ece0*/  STL.64 [R1+0x530], R24 ;  /* 0x0005301801007387 */ /* 0x000fe80000100a00 */
[----:B------:R-:W-:Y:S04]  /*7ecf0*/  STL.64 [R1+0x538], R26 ;  /* 0x0005381a01007387 */ /* 0x000fe80000100a00 */
[----:B------:R-:W-:Y:S04]  /*7ed00*/  STL [R1+0x360], R11 ;  /* 0x0003600b01007387 */ /* 0x000fe80000100800 */
[----:B------:R0:W-:Y:S04]  /*7ed10*/  STL [R1+0x374], R10 ;  /* 0x0003740a01007387 */ /* 0x0001e80000100800 */
[----:B------:R3:W-:Y:S01]  /*7ed20*/  STL [R1+0x380], R16 ;  /* 0x0003801001007387 */ /* 0x0007e20000100800 */
[----:B0-----:R-:W-:-:S02]  /*7ed30*/  IMAD R10, R18, 0x100, R19 ;  /* 0x00000100120a7824 */ /* 0x001fc400078e0213 */
[----:B---3--:R-:W-:Y:S01]  /*7ed40*/  HMMA.16816.F32 R16, R20, R12, R56 ;  /* 0x0000000c1410723c */ /* 0x008fe20000001838 */
[----:B------:R-:W-:-:S05]  /*7ed50*/  IMAD R11, R42, 0x100, R43 ;  /* 0x000001002a0b7824 */ /* 0x000fca00078e022b */
[----:B------:R-:W-:Y:S04]  /*7ed60*/  STL [R1+0x398], R11 ;  /* 0x0003980b01007387 */ /* 0x000fe80000100800 */
[----:B------:R-:W2:Y:S04]  /*7ed70*/  LDL.LU R52, [R1] ;  /* 0x0000000001347983 */ /* 0x000ea80000300800 */
[----:B------:R-:W-:Y:S09]  /*7ed80*/  STL [R1+0x3b8], R10 ;  /* 0x0003b80a01007387 */ /* 0x000ff20000100800 */
        /* <DEDUP_REMOVED lines=10> */
[----:B------:R-:W4:Y:S01]  /*7ee30*/  LDL.LU R59, [R1+0x2c] ;  /* 0x00002c00013b7983 */ /* 0x000f220000300800 */
[----:B------:R-:W-:-:S03]  /*7ee40*/  IMAD.MOV.U32 R6, RZ, RZ, R33 ;  /* 0x000000ffff067224 */ /* 0x000fc600078e0021 */
[----:B0-----:R-:W2:Y:S04]  /*7ee50*/  LDL.LU R19, [R1+0x1b30] ;  /* 0x001b300001137983 */ /* 0x001ea80000300800 */
        /* <DEDUP_REMOVED lines=23> */
[----:B------:R0:W-:Y:S01]  /*7efd0*/  STL [R1+0x458c], R12 ;  /* 0x00458c0c01007387 */ /* 0x0001e20000100800 */
[----:B------:R-:W-:-:S02]  /*7efe0*/  F2FP.F16.E5M2.UNPACK_B R24, R35 ;  /* 0x00000023ff18723e */ /* 0x000fc400020004ff */
[----:B------:R-:W-:Y:S01]  /*7eff0*/  F2FP.F16.E5M2.UNPACK_B R26, R37 ;  /* 0x00000025ff1a723e */ /* 0x000fe200020004ff */
[----:B0-----:R-:W2:Y:S04]  /*7f000*/  LDL.LU R12, [R1+0x1b4c] ;  /* 0x001b4c00010c7983 */ /* 0x001ea80000300800 */
[----:B------:R0:W-:Y:S04]  /*7f010*/  STL [R1+0x4588], R13 ;  /* 0x0045880d01007387 */ /* 0x0001e80000100800 */
[----:B0-----:R-:W2:Y:S04]  /*7f020*/  LDL.LU R13, [R1+0x1b50] ;  /* 0x001b5000010d7983 */ /* 0x001ea80000300800 */
[----:B------:R-:W2:Y:S01]  /*7f030*/  LDL.LU R35, [R1+0x1b44] ;  /* 0x001b440001237983 */ /* 0x000ea20000300800 */
[----:B----4-:R-:W-:Y:S01]  /*7f040*/  HMMA.16816.F32 R20, R20, R60, R56 ;  /* 0x0000003c1414723c */ /* 0x010fe20000001838 */
[----:B---3--:R-:W-:Y:S01]  /*7f050*/  IMAD R25, R28, 0x100, R27 ;  /* 0x000001001c197824 */ /* 0x008fe200078e021b */
[----:B------:R-:W-:-:S04]  /*7f060*/  F2FP.F16.E5M2.UNPACK_B R27, R34 ;  /* 0x00000022ff1b723e */ /* 0x000fc800020004ff */
[----:B------:R0:W-:Y:S02]  /*7f070*/  STL [R1+0x370], R25 ;  /* 0x0003701901007387 */ /* 0x0001e40000100800 */
[----:B0-----:R-:W-:Y:S02]  /*7f080*/  F2FP.F16.E5M2.UNPACK_B R25, R36 ;  /* 0x00000024ff19723e */ /* 0x001fe400020004ff */
[----:B------:R-:W3:Y:S04]  /*7f090*/  LDL.LU R36, [R1+0x1b48] ;  /* 0x001b480001247983 */ /* 0x000ee80000300800 */
[----:B------:R-:W4:Y:S04]  /*7f0a0*/  LDL.LU R37, [R1+0x1b40] ;  /* 0x001b400001257983 */ /* 0x000f280000300800 */
[----:B------:R-:W3:Y:S04]  /*7f0b0*/  LDL.LU R34, [R1+0x1b38] ;  /* 0x001b380001227983 */ /* 0x000ee80000300800 */
[----:B------:R-:W4:Y:S04]  /*7f0c0*/  LDL.LU.64 R58, [R1+0x45d8] ;  /* 0x0045d800013a7983 */ /* 0x000f280000300a00 */
[----:B------:R-:W4:Y:S04]  /*7f0d0*/  LDL.LU.64 R56, [R1+0x45d0] ;  /* 0x0045d00001387983 */ /* 0x000f280000300a00 */
[----:B------:R0:W-:Y:S04]  /*7f0e0*/  STL.64 [R1+0x510], R20 ;  /* 0x0005101401007387 */ /* 0x0001e80000100a00 */
[----:B------:R1:W-:Y:S04]  /*7f0f0*/  STL.64 [R1+0x518], R22 ;  /* 0x0005181601007387 */ /* 0x0003e80000100a00 */
[----:B0-----:R-:W3:Y:S04]  /*7f100*/  LDL.LU R20, [R1+0x10] ;  /* 0x0000100001147983 */ /* 0x001ee80000300800 */
[----:B------:R-:W3:Y:S04]  /*7f110*/  LDL.LU R21, [R1+0x14] ;  /* 0x0000140001157983 */ /* 0x000ee80000300800 */
[----:B-1----:R-:W3:Y:S04]  /*7f120*/  LDL.LU R22, [R1+0x18] ;  /* 0x0000180001167983 */ /* 0x002ee80000300800 */
[----:B------:R-:W3:Y:S04]  /*7f130*/  LDL.LU R23, [R1+0x1c] ;  /* 0x00001c0001177983 */ /* 0x000ee80000300800 */
[----:B------:R-:W-:Y:S04]  /*7f140*/  STL [R1+0x45b8], R60 ;  /* 0x0045b83c01007387 */ /* 0x000fe80000100800 */
[----:B------:R-:W-:Y:S01]  /*7f150*/  STL [R1+0x4590], R61 ;  /* 0x0045903d01007387 */ /* 0x000fe20000100800 */
[----:B--2---:R-:W-:-:S03]  /*7f160*/  IMAD R28, R18, 0x100, R19 ;  /* 0x00000100121c7824 */ /* 0x004fc600078e0213 */
[----:B------:R-:W2:Y:S04]  /*7f170*/  LDL.LU R19, [R1+0x1ba8] ;  /* 0x001ba80001137983 */ /* 0x000ea80000300800 */
[----:B------:R-:W2:Y:S01]  /*7f180*/  LDL.LU R18, [R1+0x1ba4] ;  /* 0x001ba40001127983 */ /* 0x000ea20000300800 */
[----:B------:R-:W-:-:S05]  /*7f190*/  IMAD R12, R12, 0x100, R13 ;  /* 0x000001000c0c7824 */ /* 0x000fca00078e020d */
[----:B------:R-:W-:Y:S01]  /*7f1a0*/  STL [R1+0xe8], R12 ;  /* 0x0000e80c01007387 */ /* 0x000fe20000100800 */
[----:B------:R-:W-:Y:S02]  /*7f1b0*/  IMAD R29, R32, 0x100, R29 ;  /* 0x00000100201d7824 */ /* 0x000fe400078e021d */
[----:B------:R-:W-:Y:S02]  /*7f1c0*/  IMAD R32, R38, 0x100, R31 ;  /* 0x0000010026207824 */ /* 0x000fe400078e021f */
[----:B------:R-:W-:Y:S02]  /*7f1d0*/  IMAD R31, R11, 0x100, R10 ;  /* 0x000001000b1f7824 */ /* 0x000fe400078e020a */
[----:B------:R-:W-:Y:S01]  /*7f1e0*/  IMAD R38, R44, 0x100, R45 ;  /* 0x000001002c267824 */ /* 0x000fe200078e022d */
[----:B---3--:R-:W-:Y:S01]  /*7f1f0*/  HMMA.16816.F32 R20, R24, R2, R20 ;  /* 0x000000021814723c */ /* 0x008fe20000001814 */
[----:B------:R-:W-:-:S15]  /*7f200*/  IMAD R30, R30, 0x100, R34 ;  /* 0x000001001e1e7824 */ /* 0x000fde00078e0222 */
[----:B------:R-:W-:-:S07]  /*7f210*/  NOP ;  /* 0x0000000000007918 */ /* 0x000fce0000000000 */
[----:B------:R-:W-:Y:S04]  /*7f220*/  STL.64 [R1+0x500], R20 ;  /* 0x0005001401007387 */ /* 0x000fe80000100a00 */
[----:B------:R0:W-:Y:S02]  /*7f230*/  STL.64 [R1+0x508], R22 ;  /* 0x0005081601007387 */ /* 0x0001e40000100a00 */
[C---:B0-----:R-:W-:Y:S06]  /*7f240*/  HMMA.16816.F32 R20, R24.reuse, R8, R52 ;  /* 0x000000081814723c */ /* 0x041fec0000001834 */
[----:B----4-:R-:W-:Y:S01]  /*7f250*/  HMMA.16816.F32 R8, R24, R14, R56 ;  /* 0x0000000e1808723c */ /* 0x010fe20000001838 */
[----:B------:R-:W-:-:S02]  /*7f260*/  IMAD R2, R40, 0x100, R41 ;  /* 0x0000010028027824 */ /* 0x000fc400078e0229 */
[----:B------:R-:W-:Y:S02]  /*7f270*/  IMAD R34, R16, 0x100, R17 ;  /* 0x0000010010227824 */ /* 0x000fe400078e0211 */
[----:B------:R-:W-:Y:S02]  /*7f280*/  IMAD R33, R33, 0x100, R37 ;  /* 0x0000010021217824 */ /* 0x000fe400078e0225 */
[----:B------:R-:W-:Y:S02]  /*7f290*/  IMAD R36, R35, 0x100, R36 ;  /* 0x0000010023247824 */ /* 0x000fe400078e0224 */
[----:B------:R-:W-:Y:S01]  /*7f2a0*/  IMAD R37, R50, 0x100, R51 ;  /* 0x0000010032257824 */ /* 0x000fe200078e0233 */
[----:B------:R0:W-:Y:S04]  /*7f2b0*/  STL [R1+0x350], R2 ;  /* 0x0003500201007387 */ /* 0x0001e80000100800 */
[----:B------:R1:W-:Y:S01]  /*7f2c0*/  STL [R1+0x44c0], R31 ;  /* 0x0044c01f01007387 */ /* 0x0003e20000100800 */
[----:B------:R-:W-:-:S02]  /*7f2d0*/  IMAD R3, R46, 0x100, R47 ;  /* 0x000001002e037824 */ /* 0x000fc400078e022f */
[----:B0-----:R-:W-:Y:S01]  /*7f2e0*/  IMAD R2, R42, 0x100, R43 ;  /* 0x000001002a027824 */ /* 0x001fe200078e022b */
[----:B------:R-:W-:Y:S04]  /*7f2f0*/  STL.64 [R1+0x4f0], R20 ;  /* 0x0004f01401007387 */ /* 0x000fe80000100a00 */
[----:B------:R-:W-:Y:S04]  /*7f300*/  STL.64 [R1+0x4f8], R22 ;  /* 0x0004f81601007387 */ /* 0x000fe80000100a00 */
[----:B------:R0:W-:Y:S04]  /*7f310*/  STL [R1+0x44c4], R34 ;  /* 0x0044c42201007387 */ /* 0x0001e80000100800 */
[----:B------:R-:W-:Y:S04]  /*7f320*/  STL.64 [R1+0x4530], R38 ;  /* 0x0045302601007387 */ /* 0x000fe80000100a00 */
[----:B------:R-:W-:Y:S04]  /*7f330*/  STL.64 [R1+0x4528], R36 ;  /* 0x0045282401007387 */ /* 0x000fe80000100a00 */
[----:B------:R-:W-:Y:S04]  /*7f340*/  STL [R1+0x354], R3 ;  /* 0x0003540301007387 */ /* 0x000fe80000100800 */
[----:B------:R3:W-:Y:S01]  /*7f350*/  STL [R1+0x358], R2 ;  /* 0x0003580201007387 */ /* 0x0007e20000100800 */
[----:B-1----:R-:W-:-:S03]  /*7f360*/  IMAD.MOV.U32 R31, RZ, RZ, R15 ;  /* 0x000000ffff1f7224 */ /* 0x002fc600078e000f */
[----:B------:R1:W-:Y:S04]  /*7f370*/  STL.64 [R1+0x4e0], R8 ;  /* 0x0004e00801007387 */ /* 0x0003e80000100a00 */
[----:B------:R4:W-:Y:S01]  /*7f380*/  STL.64 [R1+0x4e8], R10 ;  /* 0x0004e80a01007387 */ /* 0x0009e20000100a00 */
[----:B------:R-:W-:-:S03]  /*7f390*/  IMAD R35, R48, 0x100, R49 ;  /* 0x0000010030237824 */ /* 0x000fc600078e0231 */
[----:B------:R-:W-:Y:S01]  /*7f3a0*/  STL [R1+0x45c4], R25 ;  /* 0x0045c41901007387 */ /* 0x000fe20000100800 */
[----:B0-----:R-:W-:-:S03]  /*7f3b0*/  IMAD.MOV.U32 R34, RZ, RZ, R14 ;  /* 0x000000ffff227224 */ /* 0x001fc600078e000e */
[----:B------:R-:W-:Y:S04]  /*7f3c0*/  STL [R1+0x45c0], R26 ;  /* 0x0045c01a01007387 */ /* 0x000fe80000100800 */
[----:B------:R-:W-:Y:S04]  /*7f3d0*/  STL [R1+0x45bc], R27 ;  /* 0x0045bc1b01007387 */ /* 0x000fe80000100800 */
[----:B------:R-:W-:Y:S04]  /*7f3e0*/  STL.64 [R1+0x4570], R30 ;  /* 0x0045701e01007387 */ /* 0x000fe80000100a00 */
[----:B------:R0:W-:Y:S04]  /*7f3f0*/  STL.64 [R1+0x4568], R28 ;  /* 0x0045681c01007387 */ /* 0x0001e80000100a00 */
[----:B------:R-:W-:Y:S04]  /*7f400*/  STL.64 [R1+0x4560], R34 ;  /* 0x0045602201007387 */ /* 0x000fe80000100a00 */
[----:B------:R-:W-:Y:S04]  /*7f410*/  STL.64 [R1+0x4558], R32 ;  /* 0x0045582001007387 */ /* 0x000fe80000100a00 */
[----:B---3--:R-:W3:Y:S04]  /*7f420*/  LDL.LU R2, [R1+0x1c5c] ;  /* 0x001c5c0001027983 */ /* 0x008ee80000300800 */
[----:B------:R-:W3:Y:S04]  /*7f430*/  LDL.LU R3, [R1+0x1c68] ;  /* 0x001c680001037983 */ /* 0x000ee80000300800 */
[----:B------:R-:W2:Y:S04]  /*7f440*/  LDL.LU R20, [R1+0x7a0] ;  /* 0x0007a00001147983 */ /* 0x000ea80000300800 */
[----:B------:R-:W2:Y:S04]  /*7f450*/  LDL.LU R21, [R1+0x7a4] ;  /* 0x0007a40001157983 */ /* 0x000ea80000300800 */
[----:B------:R-:W4:Y:S01]  /*7f460*/  LDL.LU R22, [R1+0x7a8] ;  /* 0x0007a80001167983 */ /* 0x000f220000300800 */
[----:B------:R-:W-:-:S03]  /*7f470*/  IMAD.MOV.U32 R23, RZ, RZ, R0 ;  /* 0x000000ffff177224 */ /* 0x000fc600078e0000 */
[----:B------:R-:W3:Y:S04]  /*7f480*/  LDL.LU R0, [R1+0x45cc] ;  /* 0x0045cc0001007983 */ /* 0x000ee80000300800 */
[----:B----4-:R-:W-:Y:S04]  /*7f490*/  STL.64 [R1+0x45a0], R22 ;  /* 0x0045a01601007387 */ /* 0x010fe80000100a00 */
[----:B--2---:R-:W-:Y:S04]  /*7f4a0*/  STL.64 [R1+0x4598], R20 ;  /* 0x0045981401007387 */ /* 0x004fe80000100a00 */
[----:B-1----:R-:W2:Y:S04]  /*7f4b0*/  LDL.LU R8, [R1+0x7d0] ;  /* 0x0007d00001087983 */ /* 0x002ea80000300800 */
[----:B------:R-:W2:Y:S04]  /*7f4c0*/  LDL.LU R9, [R1+0x7d4] ;  /* 0x0007d40001097983 */ /* 0x000ea80000300800 */
[----:B------:R-:W4:Y:S04]  /*7f4d0*/  LDL.LU R10, [R1+0x7d8] ;  /* 0x0007d800010a7983 */ /* 0x000f280000300800 */
[----:B------:R-:W4:Y:S01]  /*7f4e0*/  LDL.LU R11, [R1+0x7dc] ;  /* 0x0007dc00010b7983 */ /* 0x000f220000300800 */
[----:B---3--:R-:W-:-:S03]  /*7f4f0*/  IMAD.MOV.U32 R39, RZ, RZ, R0 ;  /* 0x000000ffff277224 */ /* 0x008fc600078e0000 */
[----:B----4-:R-:W-:Y:S04]  /*7f500*/  STL.64 [R1+0x45b0], R10 ;  /* 0x0045b00a01007387 */ /* 0x010fe80000100a00 */
[----:B--2---:R1:W-:Y:S04]  /*7f510*/  STL.64 [R1+0x45a8], R8 ;  /* 0x0045a80801007387 */ /* 0x0043e80000100a00 */
[----:B------:R-:W2:Y:S04]  /*7f520*/  LDL.LU R36, [R1+0x7b0] ;  /* 0x0007b00001247983 */ /* 0x000ea80000300800 */
[----:B------:R-:W2:Y:S04]  /*7f530*/  LDL.LU R37, [R1+0x7b4] ;  /* 0x0007b40001257983 */ /* 0x000ea80000300800 */
[----:B------:R-:W2:Y:S04]  /*7f540*/  LDL.LU R38, [R1+0x7b8] ;  /* 0x0007b80001267983 */ /* 0x000ea80000300800 */
        /* <DEDUP_REMOVED lines=48> */
[----:B------:R-:W2:Y:S01]  /*7f850*/  LDL.LU R14, [R1+0x1c40] ;  /* 0x001c4000010e7983 */ /* 0x000ea20000300800 */
[----:B------:R-:W-:-:S03]  /*7f860*/  IMAD R56, R18, 0x100, R19 ;  /* 0x0000010012387824 */ /* 0x000fc600078e0213 */
[----:B------:R-:W2:Y:S04]  /*7f870*/  LDL.LU R15, [R1+0x1c3c] ;  /* 0x001c3c00010f7983 */ /* 0x000ea80000300800 */
[----:B------:R-:W2:Y:S04]  /*7f880*/  LDL.LU R18, [R1+0x1c48] ;  /* 0x001c480001127983 */ /* 0x000ea80000300800 */
[----:B------:R-:W2:Y:S01]  /*7f890*/  LDL.LU R19, [R1+0x1c44] ;  /* 0x001c440001137983 */ /* 0x000ea20000300800 */
[----:B---3--:R-:W-:-:S03]  /*7f8a0*/  IMAD.MOV.U32 R11, RZ, RZ, R0 ;  /* 0x000000ffff0b7224 */ /* 0x008fc600078e0000 */
[----:B------:R-:W3:Y:S01]  /*7f8b0*/  LDL.LU R0, [R1+0x1c50] ;  /* 0x001c500001007983 */ /* 0x000ee20000300800 */
[----:B----4-:R-:W-:-:S03]  /*7f8c0*/  IMAD R57, R57, 0x100, R25 ;  /* 0x0000010039397824 */ /* 0x010fc600078e0219 */
[----:B------:R-:W4:Y:S01]  /*7f8d0*/  LDL.LU R25, [R1+0x45c4] ;  /* 0x0045c40001197983 */ /* 0x000f220000300800 */
[----:B--2---:R-:W-:-:S03]  /*7f8e0*/  IMAD R58, R58, 0x100, R26 ;  /* 0x000001003a3a7824 */ /* 0x004fc600078e021a */
[----:B------:R-:W4:Y:S01]  /*7f8f0*/  LDL.LU R26, [R1+0x45c0] ;  /* 0x0045c000011a7983 */ /* 0x000f220000300800 */
[----:B------:R-:W-:-:S03]  /*7f900*/  IMAD R60, R60, 0x100, R27 ;  /* 0x000001003c3c7824 */ /* 0x000fc600078e021b */
[----:B------:R-:W4:Y:S01]  /*7f910*/  LDL.LU R27, [R1+0x45bc] ;  /* 0x0045bc00011b7983 */ /* 0x000f220000300800 */
[----:B------:R-:W-:-:S03]  /*7f920*/  IMAD R21, R21, 0x100, R20 ;  /* 0x0000010015157824 */ /* 0x000fc600078e0214 */
[----:B------:R0:W-:Y:S04]  /*7f930*/  STL [R1+0x3ac], R60 ;  /* 0x0003ac3c01007387 */ /* 0x0001e80000100800 */
[----:B0-----:R-:W2:Y:S04]  /*7f940*/  LDL.LU R60, [R1+0x45b8] ;  /* 0x0045b800013c7983 */ /* 0x001ea80000300800 */
[----:B------:R4:W-:Y:S01]  /*7f950*/  STL [R1+0x3c8], R21 ;  /* 0x0003c81501007387 */ /* 0x0009e20000100800 */
[----:B------:R-:W-:Y:S02]  /*7f960*/  IMAD R59, R59, 0x100, R61 ;  /* 0x000001003b3b7824 */ /* 0x000fe400078e023d */
[----:B------:R-:W-:-:S02]  /*7f970*/  IMAD R13, R13, 0x100, R12 ;  /* 0x000001000d0d7824 */ /* 0x000fc400078e020c */
[----:B------:R-:W-:Y:S01]  /*7f980*/  IMAD R55, R55, 0x100, R54 ;  /* 0x0000010037377824 */ /* 0x000fe200078e0236 */
[----:B----4-:R-:W-:Y:S01]  /*7f990*/  HMMA.16816.F32 R20, R24, R22, R8 ;  /* 0x000000161814723c */ /* 0x010fe20000001808 */
[----:B------:R-:W4:Y:S04]  /*7f9a0*/  LDL.LU.64 R10, [R1+0x45b0] ;  /* 0x0045b000010a7983 */ /* 0x000f280000300a00 */
[----:B------:R-:W4:-:S15]  /*7f9b0*/  LDL.LU.64 R8, [R1+0x45a8] ;  /* 0x0045a80001087983 */ /* 0x000f1e0000300a00 */
[----:B------:R-:W-:-:S03]  /*7f9c0*/  NOP ;  /* 0x0000000000007918 */ /* 0x000fc60000000000 */
[----:B------:R-:W-:Y:S04]  /*7f9d0*/  STL.64 [R1+0x4d0], R20 ;  /* 0x0004d01401007387 */ /* 0x000fe80000100a00 */
[----:B------:R0:W-:Y:S04]  /*7f9e0*/  STL.64 [R1+0x4d8], R22 ;  /* 0x0004d81601007387 */ /* 0x0001e80000100a00 */
[----:B0-----:R-:W2:Y:S04]  /*7f9f0*/  LDL.LU.64 R22, [R1+0x45a0] ;  /* 0x0045a00001167983 */ /* 0x001ea80000300a00 */
[----:B------:R-:W2:Y:S04]  /*7fa00*/  LDL.LU.64 R20, [R1+0x4598] ;  /* 0x0045980001147983 */ /* 0x000ea80000300a00 */
[----:B------:R-:W2:Y:S04]  /*7fa10*/  LDL.LU R61, [R1+0x4590] ;  /* 0x00459000013d7983 */ /* 0x000ea80000300800 */
[----:B------:R0:W-:Y:S04]  /*7fa20*/  STL.64 [R1+0x44a8], R58 ;  /* 0x0044a83a01007387 */ /* 0x0001e80000100a00 */
[----:B0-----:R-:W2:Y:S04]  /*7fa30*/  LDL.LU R58, [R1+0x1c54] ;  /* 0x001c5400013a7983 */ /* 0x001ea80000300800 */
[----:B------:R-:W2:Y:S04]  /*7fa40*/  LDL.LU R59, [R1+0x1c60] ;  /* 0x001c6000013b7983 */ /* 0x000ea80000300800 */
[----:B------:R0:W-:Y:S04]  /*7fa50*/  STL.64 [R1+0x44a0], R56 ;  /* 0x0044a03801007387 */ /* 0x0001e80000100a00 */
[----:B0-----:R-:W3:Y:S04]  /*7fa60*/  LDL.LU R56, [R1+0x1c4c] ;  /* 0x001c4c0001387983 */ /* 0x001ee80000300800 */
[----:B------:R-:W2:Y:S04]  /*7fa70*/  LDL.LU R57, [R1+0x1c58] ;  /* 0x001c580001397983 */ /* 0x000ea80000300800 */
[----:B------:R-:W4:Y:S04]  /*7fa80*/  LDL.LU R12, [R1+0x458c] ;  /* 0x00458c00010c7983 */ /* 0x000f280000300800 */
[----:B------:R0:W-:Y:S04]  /*7fa90*/  STL [R1+0x390], R13 ;  /* 0x0003900d01007387 */ /* 0x0001e80000100800 */
[----:B0-----:R-:W4:Y:S04]  /*7faa0*/  LDL.LU R13, [R1+0x4588] ;  /* 0x00458800010d7983 */ /* 0x001f280000300800 */
[----:B------:R-:W3:Y:S04]  /*7fab0*/  LDL.LU R54, [R1+0x4584] ;  /* 0x0045840001367983 */ /* 0x000ee80000300800 */
[----:B------:R0:W-:Y:S04]  /*7fac0*/  STL [R1+0x3a8], R55 ;  /* 0x0003a83701007387 */ /* 0x0001e80000100800 */
[----:B0-----:R-:W3:Y:S01]  /*7fad0*/  LDL.LU R55, [R1+0x4580] ;  /* 0x0045800001377983 */ /* 0x001ee20000300800 */
[----:B------:R-:W-:-:S02]  /*7fae0*/  IMAD R48, R48, 0x100, R49 ;  /* 0x0000010030307824 */ /* 0x000fc400078e0231 */
[----:B------:R-:W-:Y:S01]  /*7faf0*/  IMAD R33, R33, 0x100, R32 ;  /* 0x0000010021217824 */ /* 0x000fe200078e0220 */
[----:B------:R-:W2:Y:S04]  /*7fb00*/  LDL.LU R49, [R1+0x457c] ;  /* 0x00457c0001317983 */ /* 0x000ea80000300800 */
[----:B------:R0:W-:Y:S04]  /*7fb10*/  STL [R1+0x410], R48 ;  /* 0x0004103001007387 */ /* 0x0001e80000100800 */
[----:B0-----:R-:W2:Y:S04]  /*7fb20*/  LDL.LU R48, [R1+0x4578] ;  /* 0x0045780001307983 */ /* 0x001ea80000300800 */
[----:B------:R0:W-:Y:S02]  /*7fb30*/  STL [R1+0x420], R33 ;  /* 0x0004202101007387 */ /* 0x0001e40000100800 */
[----:B0-----:R-:W-:Y:S02]  /*7fb40*/  HMMA.16816.F32 R32, R24, R34, R28 ;  /* 0x000000221820723c */ /* 0x001fe4000000181c */
[----:B------:R-:W2:Y:S04]  /*7fb50*/  LDL.LU.64 R30, [R1+0x4570] ;  /* 0x00457000011e7983 */ /* 0x000ea80000300a00 */
[----:B------:R-:W2:Y:S01]  /*7fb60*/  LDL.LU.64 R28, [R1+0x4568] ;  /* 0x00456800011c7983 */ /* 0x000ea20000300a00 */
[----:B------:R-:W-:-:S02]  /*7fb70*/  IMAD R44, R44, 0x100, R45 ;  /* 0x000001002c2c7824 */ /* 0x000fc400078e022d */
[----:B------:R-:W-:Y:S02]  /*7fb80*/  IMAD R40, R40, 0x100, R41 ;  /* 0x0000010028287824 */ /* 0x000fe400078e0229 */
[----:B------:R-:W-:Y:S02]  /*7fb90*/  IMAD R4, R4, 0x100, R5 ;  /* 0x0000010004047824 */ /* 0x000fe400078e0205 */
[----:B------:R-:W-:Y:S02]  /*7fba0*/  IMAD R16, R16, 0x100, R17 ;  /* 0x0000010010107824 */ /* 0x000fe400078e0211 */
[----:B------:R-:W-:-:S08]  /*7fbb0*/  IMAD R53, R53, 0x100, R52 ;  /* 0x0000010035357824 */ /* 0x000fd000078e0234 */
[----:B------:R-:W-:Y:S04]  /*7fbc0*/  STL.64 [R1+0x4c0], R32 ;  /* 0x0004c02001007387 */ /* 0x000fe80000100a00 */
[----:B------:R0:W-:Y:S04]  /*7fbd0*/  STL.64 [R1+0x4c8], R34 ;  /* 0x0004c82201007387 */ /* 0x0001e80000100a00 */
[----:B0-----:R-:W2:Y:S04]  /*7fbe0*/  LDL.LU.64 R34, [R1+0x4560] ;  /* 0x0045600001227983 */ /* 0x001ea80000300a00 */
[----:B------:R-:W2:Y:S04]  /*7fbf0*/  LDL.LU.64 R32, [R1+0x4558] ;  /* 0x0045580001207983 */ /* 0x000ea80000300a00 */
[----:B------:R-:W2:Y:S04]  /*7fc00*/  LDL.LU R45, [R1+0x4554] ;  /* 0x00455400012d7983 */ /* 0x000ea80000300800 */
[----:B------:R0:W-:Y:S04]  /*7fc10*/  STL [R1+0x3ec], R44 ;  /* 0x0003ec2c01007387 */ /* 0x0001e80000100800 */
[----:B0-----:R-:W2:Y:S04]  /*7fc20*/  LDL.LU R44, [R1+0x4550] ;  /* 0x00455000012c7983 */ /* 0x001ea80000300800 */
        /* <DEDUP_REMOVED lines=9> */
[----:B------:R3:W-:Y:S01]  /*7fcc0*/  STL [R1+0x434], R53 ;  /* 0x0004343501007387 */ /* 0x0007e20000100800 */
[----:B------:R-:W-:-:S02]  /*7fcd0*/  IMAD R51, R51, 0x100, R50 ;  /* 0x0000010033337824 */ /* 0x000fc400078e0232 */
[----:B------:R-:W-:Y:S02]  /*7fce0*/  IMAD R47, R47, 0x100, R46 ;  /* 0x000001002f2f7824 */ /* 0x000fe400078e022e */
[----:B------:R-:W-:Y:S02]  /*7fcf0*/  IMAD R43, R43, 0x100, R42 ;  /* 0x000001002b2b7824 */ /* 0x000fe400078e022a */
[----:B------:R-:W-:Y:S02]  /*7fd00*/  IMAD R7, R7, 0x100, R6 ;  /* 0x0000010007077824 */ /* 0x000fe400078e0206 */
[----:B------:R-:W-:Y:S02]  /*7fd10*/  IMAD R15, R15, 0x100, R14 ;  /* 0x000001000f0f7824 */ /* 0x000fe400078e020e */
[----:B------:R-:W-:Y:S01]  /*7fd20*/  IMAD R19, R19, 0x100, R18 ;  /* 0x0000010013137824 */ /* 0x000fe200078e0212 */
[----:B---3--:R-:W-:Y:S01]  /*7fd30*/  HMMA.16816.F32 R52, R24, R54, R36 ;  /* 0x000000361834723c */ /* 0x008fe20000001824 */
[----:B------:R-:W3:Y:S04]  /*7fd40*/  LDL.LU.64 R38, [R1+0x4530] ;  /* 0x0045300001267983 */ /* 0x000ee80000300a00 */
[----:B------:R-:W3:-:S15]  /*7fd50*/  LDL.LU.64 R36, [R1+0x4528] ;  /* 0x0045280001247983 */ /* 0x000ede0000300a00 */
[----:B------:R-:W-:-:S03]  /*7fd60*/  NOP ;  /* 0x0000000000007918 */ /* 0x000fc60000000000 */
[----:B------:R-:W-:Y:S04]  /*7fd70*/  STL.64 [R1+0x4b0], R52 ;  /* 0x0004b03401007387 */ /* 0x000fe80000100a00 */
[----:B------:R0:W-:Y:S04]  /*7fd80*/  STL.64 [R1+0x4b8], R54 ;  /* 0x0004b83601007387 */ /* 0x0001e80000100a00 */
[----:B0-----:R-:W3:Y:S04]  /*7fd90*/  LDL.LU.64 R54, [R1+0x4520] ;  /* 0x0045200001367983 */ /* 0x001ee80000300a00 */
[----:B------:R-:W3:Y:S04]  /*7fda0*/  LDL.LU.64 R52, [R1+0x4518] ;  /* 0x0045180001347983 */ /* 0x000ee80000300a00 */
[----:B------:R-:W3:Y:S04]  /*7fdb0*/  LDL.LU R50, [R1+0x4514] ;  /* 0x0045140001327983 */ /* 0x000ee80000300800 */
[----:B------:R0:W-:Y:S04]  /*7fdc0*/  STL [R1+0x3f8], R51 ;  /* 0x0003f83301007387 */ /* 0x0001e80000100800 */
[----:B0-----:R-:W3:Y:S04]  /*7fdd0*/  LDL.LU R51, [R1+0x4510] ;  /* 0x0045100001337983 */ /* 0x001ee80000300800 */
        /* <DEDUP_REMOVED lines=9> */
[----:B------:R4:W-:Y:S02]  /*7fe70*/  STL [R1+0x454], R15 ;  /* 0x0004540f01007387 */ /* 0x0009e40000100800 */
[----:B----4-:R-:W-:Y:S02]  /*7fe80*/  HMMA.16816.F32 R12, R24, R12, R8 ;  /* 0x0000000c180c723c */ /* 0x010fe40000001808 */
[----:B------:R-:W4:Y:S04]  /*7fe90*/  LDL.LU.64 R10, [R1+0x44f0] ;  /* 0x0044f000010a7983 */ /* 0x000f280000300a00 */
[----:B------:R-:W3:Y:S01]  /*7fea0*/  LDL.LU.64 R8, [R1+0x44e8] ;  /* 0x0044e80001087983 */ /* 0x000ee20000300a00 */
[----:B------:R-:W-:-:S15]  /*7feb0*/  IMAD R56, R56, 0x100, R0 ;  /* 0x0000010038387824 */ /* 0x000fde00078e0200 */
[----:B------:R-:W-:-:S01]  /*7fec0*/  NOP ;  /* 0x0000000000007918 */ /* 0x000fc20000000000 */
[----:B------:R-:W-:Y:S04]  /*7fed0*/  STL.64 [R1+0x4a0], R12 ;  /* 0x0004a00c01007387 */ /* 0x000fe80000100a00 */
[----:B------:R0:W-:Y:S04]  /*7fee0*/  STL.64 [R1+0x4a8], R14 ;  /* 0x0004a80e01007387 */ /* 0x0001e80000100a00 */
[----:B0-----:R-:W4:Y:S04]  /*7fef0*/  LDL.LU.64 R14, [R1+0x44e0] ;  /* 0x0044e000010e7983 */ /* 0x001f280000300a00 */
[----:B------:R-:W3:Y:S04]  /*7ff00*/  LDL.LU.64 R12, [R1+0x44d8] ;  /* 0x0044d800010c7983 */ /* 0x000ee80000300a00 */
[----:B------:R-:W4:Y:S04]  /*7ff10*/  LDL.LU R18, [R1+0x44d0] ;  /* 0x0044d00001127983 */ /* 0x000f280000300800 */
[----:B------:R0:W-:Y:S04]  /*7ff20*/  STL [R1+0x404], R19 ;  /* 0x0004041301007387 */ /* 0x0001e80000100800 */
[----:B0-----:R-:W3:Y:S04]  /*7ff30*/  LDL.LU R19, [R1+0x44cc] ;  /* 0x0044cc0001137983 */ /* 0x001ee80000300800 */
[----:B------:R-:W3:Y:S01]  /*7ff40*/  LDL.LU R0, [R1+0x44c8] ;  /* 0x0044c80001007983 */ /* 0x000ee20000300800 */
[----:B--2---:R-:W-:Y:S03]  /*7ff50*/  HMMA.16816.F32 R20, R24, R60, R20 ;  /* 0x0000003c1814723c */ /* 0x004fe60000001814 */
[----:B------:R0:W-:Y:S01]  /*7ff60*/  STL [R1+0x414], R56 ;  /* 0x0004143801007387 */ /* 0x0001e20000100800 */
[----:B------:R-:W-:-:S02]  /*7ff70*/  IMAD R2, R2, 0x100, R59 ;  /* 0x0000010002027824 */ /* 0x000fc400078e023b */
[----:B0-----:R-:W-:-:S05]  /*7ff80*/  IMAD R56, R58, 0x100, R57 ;  /* 0x000001003a387824 */ /* 0x001fca00078e0239 */
[----:B------:R-:W-:Y:S04]  /*7ff90*/  STL [R1+0x42c], R56 ;  /* 0x00042c3801007387 */ /* 0x000fe80000100800 */
[----:B------:R0:W-:Y:S08]  /*7ffa0*/  STL [R1+0x450], R2 ;  /* 0x0004500201007387 */ /* 0x0001f00000100800 */
[----:B------:R-:W-:Y:S01]  /*7ffb0*/  STL.64 [R1+0x490], R20 ;  /* 0x0004901401007387 */ /* 0x000fe20000100a00 */
[----:B0-----:R-:W-:-:S03]  /*7ffc0*/  F2FP.F16.E5M2.UNPACK_B R2, R16.H1 ;  /* 0x00000010ff02723e */ /* 0x001fc600030004ff */
[----:B------:R-:W-:Y:S04]  /*7ffd0*/  STL.64 [R1+0x498], R22 ;  /* 0x0004981601007387 */ /* 0x000fe80000100a00 */
[----:B------:R0:W-:Y:S01]  /*7ffe0*/  STL [R1+0x328], R2 ;  /* 0x0003280201007387 */ /* 0x0001e20000100800 */
[-C--:B----4-:R-:W-:Y:S02]  /*7fff0*/  F2FP.F16.E5M2.UNPACK_B R16, R18.reuse ;  /* 0x00000012ff10723e */ /* 0x090fe400020004ff */
[----:B0-----:R-:W-:Y:S01]  /*80000*/  F2FP.F16.E5M2.UNPACK_B R2, R18.H1 ;  /* 0x00000012ff02723e */ /* 0x001fe200030004ff */
[----:B---3--:R-:W-:Y:S01]  /*80010*/  IMAD R0, R0, 0x100, R3 ;  /* 0x0000010000007824 */ /* 0x008fe200078e0203 */
[----:B------:R-:W-:-:S05]  /*80020*/  F2FP.F16.E5M2.UNPACK_B R3, R17.H1 ;  /* 0x00000011ff03723e */ /* 0x000fca00030004ff */
[----:B------:R0:W-:Y:S04]  /*80030*/  STL [R1+0x32c], R3 ;  /* 0x00032c0301007387 */ /* 0x0001e80000100800 */
[----:B------:R1:W-:Y:S04]  /*80040*/  STL [R1+0x320], R16 ;  /* 0x0003201001007387 */ /* 0x0003e80000100800 */
[----:B------:R2:W-:Y:S01]  /*80050*/  STL [R1+0x318], R2 ;  /* 0x0003180201007387 */ /* 0x0005e20000100800 */
[-C--:B0-----:R-:W-:Y:S02]  /*80060*/  F2FP.F16.E5M2.UNPACK_B R3, R19.reuse ;  /* 0x00000013ff03723e */ /* 0x081fe400020004ff */
[----:B-1----:R-:W-:-:S02]  /*80070*/  F2FP.F16.E5M2.UNPACK_B R16, R19.H1 ;  /* 0x00000013ff10723e */ /* 0x002fc400030004ff */
[----:B--2---:R-:W-:Y:S01]  /*80080*/  F2FP.F16.E5M2.UNPACK_B R2, R12.H1 ;  /* 0x0000000cff02723e */ /* 0x004fe200030004ff */
[----:B------:R0:W-:Y:S04]  /*80090*/  STL [R1+0x324], R3 ;  /* 0x0003240301007387 */ /* 0x0001e80000100800 */
[----:B------:R-:W-:Y:S01]  /*800a0*/  STL [R1+0x31c], R16 ;  /* 0x00031c1001007387 */ /* 0x000fe20000100800 */
[----:B------:R-:W-:-:S03]  /*800b0*/  F2FP.F16.E5M2.UNPACK_B R12, R14 ;  /* 0x0000000eff0c723e */ /* 0x000fc600020004ff */
[----:B------:R1:W-:Y:S01]  /*800c0*/  STL [R1+0x310], R2 ;  /* 0x0003100201007387 */ /* 0x0003e20000100800 */
[----:B0-----:R-:W-:Y:S02]  /*800d0*/  F2FP.F16.E5M2.UNPACK_B R3, R13.H1 ;  /* 0x0000000dff03723e */ /* 0x001fe400030004ff */
[----:B-1----:R-:W-:-:S03]  /*800e0*/  F2FP.F16.E5M2.UNPACK_B R2, R14.H1 ;  /* 0x0000000eff02723e */ /* 0x002fc600030004ff */
        /* <DEDUP_REMOVED lines=17> */
[----:B--2---:R-:W-:Y:S02]  /*80200*/  F2FP.F16.E5M2.UNPACK_B R2, R4.H1 ;  /* 0x00000004ff02723e */ /* 0x004fe400030004ff */
[----:B------:R-:W-:Y:S01]  /*80210*/  F2FP.F16.E5M2.UNPACK_B R4, R6 ;  /* 0x00000006ff04723e */ /* 0x000fe200020004ff */
[----:B------:R0:W-:Y:S04]  /*80220*/  STL [R1+0x2f4], R3 ;  /* 0x0002f40301007387 */ /* 0x0001e80000100800 */
[----:B------:R-:W-:Y:S04]  /*80230*/  STL [R1+0x2ec], R8 ;  /* 0x0002ec0801007387 */ /* 0x000fe80000100800 */
[----:B------:R1:W-:Y:S01]  /*80240*/  STL [R1+0x2e0], R2 ;  /* 0x0002e00201007387 */ /* 0x0003e20000100800 */
[----:B0-----:R-:W-:-:S02]  /*80250*/  F2FP.F16.E5M2.UNPACK_B R3, R5.H1 ;  /* 0x00000005ff03723e */ /* 0x001fc400030004ff */
        /* <DEDUP_REMOVED lines=8> */
[----:B------:R1:W-:Y:S04]  /*802e0*/  STL [R1+0x2d4], R4 ;  /* 0x0002d40401007387 */ /* 0x0003e80000100800 */
[----:B------:R2:W-:Y:S01]  /*802f0*/  STL [R1+0x2c0], R2 ;  /* 0x0002c00201007387 */ /* 0x0005e20000100800 */
[----:B0-----:R-:W-:-:S02]  /*80300*/  F2FP.F16.E5M2.UNPACK_B R3, R41.H1 ;  /* 0x00000029ff03723e */ /* 0x001fc400030004ff */
[-C--:B-1----:R-:W-:Y:S02]  /*80310*/  F2FP.F16.E5M2.UNPACK_B R4, R42.reuse ;  /* 0x0000002aff04723e */ /* 0x082fe400020004ff */
[----:B--2---:R-:W-:Y:S01]  /*80320*/  F2FP.F16.E5M2.UNPACK_B R2, R42.H1 ;  /* 0x0000002aff02723e */ /* 0x004fe200030004ff */
[----:B------:R0:W-:Y:S04]  /*80330*/  STL [R1+0x2c4], R3 ;  /* 0x0002c40301007387 */ /* 0x0001e80000100800 */
[----:B------:R1:W-:Y:S04]  /*80340*/  STL [R1+0x2b8], R4 ;  /* 0x0002b80401007387 */ /* 0x0003e80000100800 */
[----:B------:R2:W-:Y:S01]  /*80350*/  STL [R1+0x2b0], R2 ;  /* 0x0002b00201007387 */ /* 0x0005e20000100800 */
[----:B0-----:R-:W-:-:S02]  /*80360*/  F2FP.F16.E5M2.UNPACK_B R3, R43 ;  /* 0x0000002bff03723e */ /* 0x001fc400020004ff */
[----:B-1----:R-:W-:Y:S02]  /*80370*/  F2FP.F16.E5M2.UNPACK_B R4, R43.H1 ;  /* 0x0000002bff04723e */ /* 0x002fe400030004ff */
        /* <DEDUP_REMOVED lines=8> */
[----:B------:R-:W-:Y:S04]  /*80400*/  STL [R1+0x298], R4 ;  /* 0x0002980401007387 */ /* 0x000fe80000100800 */
[----:B------:R-:W2:Y:S04]  /*80410*/  LDL.LU R58, [R1+0xd94] ;  /* 0x000d9400013a7983 */ /* 0x000ea80000300800 */
[----:B------:R1:W-:Y:S01]  /*80420*/  STL [R1+0x290], R2 ;  /* 0x0002900201007387 */ /* 0x0003e20000100800 */
[----:B0-----:R-:W-:-:S02]  /*80430*/  F2FP.F16.E5M2.UNPACK_B R3, R47 ;  /* 0x0000002fff03723e */ /* 0x001fc400020004ff */
[----:B-1----:R-:W-:-:S03]  /*80440*/  F2FP.F16.E5M2.UNPACK_B R2, R47.H1 ;  /* 0x0000002fff02723e */ /* 0x002fc600030004ff */
[----:B------:R0:W-:Y:S04]  /*80450*/  STL [R1+0x29c], R3 ;  /* 0x00029c0301007387 */ /* 0x0001e80000100800 */
[----:B------:R-:W3:Y:S04]  /*80460*/  LDL.LU R59, [R1+0xd7c] ;  /* 0x000d7c00013b7983 */ /* 0x000ee80000300800 */
[----:B------:R1:W-:Y:S04]  /*80470*/  STL [R1+0x294], R2 ;  /* 0x0002940201007387 */ /* 0x0003e80000100800 */
[----:B------:R-:W4:Y:S01]  /*80480*/  LDL.LU R13, [R1+0xd84] ;  /* 0x000d8400010d7983 */ /* 0x000f220000300800 */
[----:B0-----:R-:W-:-:S02]  /*80490*/  F2FP.F16.E5M2.UNPACK_B R3, R48.H1 ;  /* 0x00000030ff03723e */ /* 0x001fc400030004ff */
[----:B-1----:R-:W-:-:S03]  /*804a0*/  F2FP.F16.E5M2.UNPACK_B R2, R49.H1 ;  /* 0x00000031ff02723e */ /* 0x002fc600030004ff */
[----:B------:R0:W-:Y:S04]  /*804b0*/  STL [R1+0x280], R3 ;  /* 0x0002800301007387 */ /* 0x0001e80000100800 */
[----:B------:R-:W4:Y:S04]  /*804c0*/  LDL.LU R20, [R1+0xd8c] ;  /* 0x000d8c0001147983 */ /* 0x000f280000300800 */
[----:B------:R1:W-:Y:S04]  /*804d0*/  STL [R1+0x284], R2 ;  /* 0x0002840201007387 */ /* 0x0003e80000100800 */
[----:B------:R-:W4:Y:S04]  /*804e0*/  LDL.LU R12, [R1+0xd90] ;  /* 0x000d9000010c7983 */ /* 0x000f280000300800 */
[----:B------:R-:W4:Y:S04]  /*804f0*/  LDL.LU R21, [R1+0xd98] ;  /* 0x000d980001157983 */ /* 0x000f280000300800 */
[----:B------:R-:W4:Y:S04]  /*80500*/  LDL.LU R19, [R1+0xd80] ;  /* 0x000d800001137983 */ /* 0x000f280000300800 */
[----:B------:R-:W4:Y:S01]  /*80510*/  LDL.LU R22, [R1+0xd88] ;  /* 0x000d880001167983 */ /* 0x000f220000300800 */
[----:B------:R-:W-:-:S02]  /*80520*/  F2FP.F16.E5M2.UNPACK_B R4, R50 ;  /* 0x00000032ff04723e */ /* 0x000fc400020004ff */
[----:B0-----:R-:W-:-:S03]  /*80530*/  F2FP.F16.E5M2.UNPACK_B R3, R50.H1 ;  /* 0x00000032ff03723e */ /* 0x001fc600030004ff */
[----:B------:R-:W-:Y:S04]  /*80540*/  STL [R1+0x278], R4 ;  /* 0x0002780401007387 */ /* 0x000fe80000100800 */
[----:B------:R-:W4:Y:S04]  /*80550*/  LDL.LU R25, [R1+0xd0c] ;  /* 0x000d0c0001197983 */ /* 0x000f280000300800 */
[----:B------:R0:W-:Y:S01]  /*80560*/  STL [R1+0x270], R3 ;  /* 0x0002700301007387 */ /* 0x0001e20000100800 */
[----:B-1----:R-:W-:-:S03]  /*80570*/  F2FP.F16.E5M2.UNPACK_B R2, R51 ;  /* 0x00000033ff02723e */ /* 0x002fc600020004ff */
[----:B------:R-:W4:Y:S04]  /*80580*/  LDL.LU R26, [R1+0xd18] ;  /* 0x000d1800011a7983 */ /* 0x000f280000300800 */
[----:B------:R1:W-:Y:S04]  /*80590*/  STL [R1+0x27c], R2 ;  /* 0x00027c0201007387 */ /* 0x0003e80000100800 */
[----:B------:R-:W4:Y:S01]  /*805a0*/  LDL.LU R23, [R1+0xd30] ;  /* 0x000d300001177983 */ /* 0x000f220000300800 */
[----:B0-----:R-:W-:Y:S02]  /*805b0*/  F2FP.F16.E5M2.UNPACK_B R3, R52.H1 ;  /* 0x00000034ff03723e */ /* 0x001fe400030004ff */
[----:B-1----:R-:W-:-:S05]  /*805c0*/  F2FP.F16.E5M2.UNPACK_B R2, R51.H1 ;  /* 0x00000033ff02723e */ /* 0x002fca00030004ff */
[----:B------:R0:W-:Y:S04]  /*805d0*/  STL [R1+0x274], R2 ;  /* 0x0002740201007387 */ /* 0x0001e80000100800 */
[----:B------:R-:W4:Y:S04]  /*805e0*/  LDL.LU R56, [R1+0xd4c] ;  /* 0x000d4c0001387983 */ /* 0x000f280000300800 */
[----:B------:R-:W-:Y:S04]  /*805f0*/  STL [R1+0x260], R3 ;  /* 0x0002600301007387 */ /* 0x000fe80000100800 */
[----:B------:R-:W4:Y:S01]  /*80600*/  LDL.LU R18, [R1+0xd64] ;  /* 0x000d640001127983 */ /* 0x000f220000300800 */
[----:B0-----:R-:W-:-:S05]  /*80610*/  F2FP.F16.E5M2.UNPACK_B R2, R53.H1 ;  /* 0x00000035ff02723e */ /* 0x001fca00030004ff */
[----:B------:R-:W-:Y:S04]  /*80620*/  STL [R1+0x264], R2 ;  /* 0x0002640201007387 */ /* 0x000fe80000100800 */
[----:B------:R-:W4:Y:S04]  /*80630*/  LDL.LU R17, [R1+0xd14] ;  /* 0x000d140001117983 */ /* 0x000f280000300800 */
[----:B------:R-:W4:Y:S04]  /*80640*/  LDL.LU R16, [R1+0xd2c] ;  /* 0x000d2c0001107983 */ /* 0x000f280000300800 */
[----:B------:R-:W4:Y:S04]  /*80650*/  LDL.LU R27, [R1+0xd48] ;  /* 0x000d4800011b7983 */ /* 0x000f280000300800 */
[----:B------:R-:W4:Y:S01]  /*80660*/  LDL.LU R57, [R1+0xd60] ;  /* 0x000d600001397983 */ /* 0x000f220000300800 */
[----:B------:R-:W-:-:S02]  /*80670*/  F2FP.F16.E5M2.UNPACK_B R60, R54 ;  /* 0x00000036ff3c723e */ /* 0x000fc400020004ff */
[----:B------:R-:W-:-:S05]  /*80680*/  F2FP.F16.E5M2.UNPACK_B R61, R55 ;  /* 0x00000037ff3d723e */ /* 0x000fca00020004ff */
[----:B------:R-:W-:Y:S01]  /*80690*/  STL.64 [R1+0x4468], R60 ;  /* 0x0044683c01007387 */ /* 0x000fe20000100a00 */
[----:B--2---:R-:W-:-:S03]  /*806a0*/  F2FP.F16.E5M2.UNPACK_B R5, R58 ;  /* 0x0000003aff05723e */ /* 0x004fc600020004ff */
[----:B------:R-:W2:Y:S04]  /*806b0*/  LDL.LU R58, [R1+0xd74] ;  /* 0x000d7400013a7983 */ /* 0x000ea80000300800 */
[----:B------:R4:W-:Y:S04]  /*806c0*/  STL [R1+0x250], R5 ;  /* 0x0002500501007387 */ /* 0x0009e80000100800 */
[----:B------:R-:W2:Y:S01]  /*806d0*/  LDL.LU R24, [R1+0xd28] ;  /* 0x000d280001187983 */ /* 0x000ea20000300800 */
[----:B---3--:R-:W-:-:S03]  /*806e0*/  F2FP.F16.E5M2.UNPACK_B R4, R59 ;  /* 0x0000003bff04723e */ /* 0x008fc600020004ff */
[----:B------:R-:W3:Y:S04]  /*806f0*/  LDL.LU R59, [R1+0xd44] ;  /* 0x000d4400013b7983 */ /* 0x000ee80000300800 */
[----:B------:R0:W-:Y:S01]  /*80700*/  STL [R1+0x254], R4 ;  /* 0x0002540401007387 */ /* 0x0001e20000100800 */
[----:B----4-:R-:W-:Y:S02]  /*80710*/  F2FP.F16.E5M2.UNPACK_B R5, R13 ;  /* 0x0000000dff05723e */ /* 0x010fe400020004ff */
[----:B0-----:R-:W-:Y:S02]  /*80720*/  F2FP.F16.E5M2.UNPACK_B R4, R20 ;  /* 0x00000014ff04723e */ /* 0x001fe400020004ff */
[----:B------:R-:W4:Y:S04]  /*80730*/  LDL.LU R20, [R1+0xd5c] ;  /* 0x000d5c0001147983 */ /* 0x000f280000300800 */
[----:B------:R-:W-:Y:S04]  /*80740*/  STL [R1+0x258], R5 ;  /* 0x0002580501007387 */ /* 0x000fe80000100800 */
[----:B------:R0:W-:Y:S02]  /*80750*/  STL [R1+0x25c], R4 ;  /* 0x00025c0401007387 */ /* 0x0001e40000100800 */
[----:B0-----:R-:W-:-:S02]  /*80760*/  F2FP.F16.E5M2.UNPACK_B R4, R21 ;  /* 0x00000015ff04723e */ /* 0x001fc400020004ff */
[----:B------:R-:W4:Y:S01]  /*80770*/  LDL.LU R21, [R1+0xd70] ;  /* 0x000d700001157983 */ /* 0x000f220000300800 */
[----:B------:R-:W-:-:S05]  /*80780*/  F2FP.F16.E5M2.UNPACK_B R5, R12 ;  /* 0x0000000cff05723e */ /* 0x000fca00020004ff */
[----:B------:R-:W-:Y:S04]  /*80790*/  STL [R1+0x240], R5 ;  /* 0x0002400501007387 */ /* 0x000fe80000100800 */
[----:B------:R0:W-:Y:S02]  /*807a0*/  STL [R1+0x230], R4 ;  /* 0x0002300401007387 */ /* 0x0001e40000100800 */
[----:B0-----:R-:W-:Y:S02]  /*807b0*/  F2FP.F16.E5M2.UNPACK_B R4, R22 ;  /* 0x00000016ff04723e */ /* 0x001fe400020004ff */
[----:B------:R-:W4:Y:S01]  /*807c0*/  LDL.LU R22, [R1+0xd78] ;  /* 0x000d780001167983 */ /* 0x000f220000300800 */
[----:B------:R-:W-:-:S05]  /*807d0*/  F2FP.F16.E5M2.UNPACK_B R5, R19 ;  /* 0x00000013ff05723e */ /* 0x000fca00020004ff */
[----:B------:R0:W-:Y:S04]  /*807e0*/  STL [R1+0x244], R5 ;  /* 0x0002440501007387 */ /* 0x0001e80000100800 */
[----:B------:R1:W-:Y:S04]  /*807f0*/  STL [R1+0x234], R4 ;  /* 0x0002340401007387 */ /* 0x0003e80000100800 */
[----:B------:R-:W4:Y:S01]  /*80800*/  LDL.LU R12, [R1+0xd40] ;  /* 0x000d4000010c7983 */ /* 0x000f220000300800 */
[----:B0-----:R-:W-:Y:S02]  /*80810*/  F2FP.F16.E5M2.UNPACK_B R5, R25 ;  /* 0x00000019ff05723e */ /* 0x001fe400020004ff */
[----:B-1----:R-:W-:-:S03]  /*80820*/  F2FP.F16.E5M2.UNPACK_B R4, R26 ;  /* 0x0000001aff04723e */ /* 0x002fc600020004ff */
[----:B------:R-:W-:Y:S04]  /*80830*/  STL [R1+0x248], R5 ;  /* 0x0002480501007387 */ /* 0x000fe80000100800 */
[----:B------:R-:W4:Y:S04]  /*80840*/  LDL.LU R25, [R1+0xd58] ;  /* 0x000d580001197983 */ /* 0x000f280000300800 */
[----:B------:R0:W-:Y:S04]  /*80850*/  STL [R1+0x238], R4 ;  /* 0x0002380401007387 */ /* 0x0001e80000100800 */
[----:B------:R-:W4:Y:S04]  /*80860*/  LDL.LU R19, [R1+0xd6c] ;  /* 0x000d6c0001137983 */ /* 0x000f280000300800 */
[----:B------:R-:W4:Y:S01]  /*80870*/  LDL.LU R26, [R1+0xd24] ;  /* 0x000d2400011a7983 */ /* 0x000f220000300800 */
[----:B0-----:R-:W-:-:S02]  /*80880*/  F2FP.F16.E5M2.UNPACK_B R4, R23 ;  /* 0x00000017ff04723e */ /* 0x001fc400020004ff */
[----:B------:R-:W-:-:S03]  /*80890*/  F2FP.F16.E5M2.UNPACK_B R5, R56 ;  /* 0x00000038ff05723e */ /* 0x000fc600020004ff */
[----:B------:R0:W-:Y:S04]  /*808a0*/  STL [R1+0x24c], R4 ;  /* 0x00024c0401007387 */ /* 0x0001e80000100800 */
[----:B------:R-:W4:Y:S04]  /*808b0*/  LDL.LU R23, [R1+0xd3c] ;  /* 0x000d3c0001177983 */ /* 0x000f280000300800 */
[----:B------:R-:W4:Y:S01]  /*808c0*/  LDL.LU R56, [R1+0xd54] ;  /* 0x000d540001387983 */ /* 0x000f220000300800 */
[----:B------:R-:W-:-:S03]  /*808d0*/  F2FP.F16.E5M2.UNPACK_B R6, R17 ;  /* 0x00000011ff06723e */ /* 0x000fc600020004ff */
[----:B------:R1:W-:Y:S01]  /*808e0*/  STL [R1+0x23c], R5 ;  /* 0x00023c0501007387 */ /* 0x0003e20000100800 */
[----:B0-----:R-:W-:Y:S02]  /*808f0*/  F2FP.F16.E5M2.UNPACK_B R4, R18 ;  /* 0x00000012ff04723e */ /* 0x001fe400020004ff */
[----:B-1----:R-:W-:-:S03]  /*80900*/  F2FP.F16.E5M2.UNPACK_B R5, R16 ;  /* 0x00000010ff05723e */ /* 0x002fc600020004ff */
[----:B------:R0:W-:Y:S04]  /*80910*/  STL [R1+0x220], R4 ;  /* 0x0002200401007387 */ /* 0x0001e80000100800 */
[----:B------:R-:W-:Y:S04]  /*80920*/  STL [R1+0x224], R6 ;  /* 0x0002240601007387 */ /* 0x000fe80000100800 */
[----:B------:R-:W4:Y:S04]  /*80930*/  LDL.LU R18, [R1+0xd10] ;  /* 0x000d100001127983 */ /* 0x000f280000300800 */
[----:B------:R1:W-:Y:S01]  /*80940*/  STL [R1+0x228], R5 ;  /* 0x0002280501007387 */ /* 0x0003e20000100800 */
[----:B0-----:R-:W-:-:S03]  /*80950*/  F2FP.F16.E5M2.UNPACK_B R4, R27 ;  /* 0x0000001bff04723e */ /* 0x001fc600020004ff */
[----:B------:R-:W4:Y:S04]  /*80960*/  LDL.LU R27, [R1+0xd20] ;  /* 0x000d2000011b7983 */ /* 0x000f280000300800 */
[----:B------:R2:W-:Y:S01]  /*80970*/  STL [R1+0x22c], R4 ;  /* 0x00022c0401007387 */ /* 0x0005e20000100800 */
[----:B-1----:R-:W-:-:S03]  /*80980*/  F2FP.F16.E5M2.UNPACK_B R5, R57 ;  /* 0x00000039ff05723e */ /* 0x002fc600020004ff */
[----:B------:R-:W4:Y:S04]  /*80990*/  LDL.LU R57, [R1+0xd38] ;  /* 0x000d380001397983 */ /* 0x000f280000300800 */
[----:B------:R0:W-:Y:S01]  /*809a0*/  STL [R1+0x210], R5 ;  /* 0x0002100501007387 */ /* 0x0001e20000100800 */
[----:B--2---:R-:W-:-:S03]  /*809b0*/  F2FP.F16.E5M2.UNPACK_B R4, R58 ;  /* 0x0000003aff04723e */ /* 0x004fc600020004ff */
[----:B------:R-:W2:Y:S01]  /*809c0*/  LDL.LU R58, [R1+0xd50] ;  /* 0x000d5000013a7983 */ /* 0x000ea20000300800 */
[----:B0-----:R-:W-:-:S03]  /*809d0*/  F2FP.F16.E5M2.UNPACK_B R5, R24 ;  /* 0x00000018ff05723e */ /* 0x001fc600020004ff */
[----:B------:R3:W-:Y:S04]  /*809e0*/  STL [R1+0x200], R4 ;  /* 0x0002000401007387 */ /* 0x0007e80000100800 */
[----:B------:R-:W2:Y:S04]  /*809f0*/  LDL.LU R13, [R1+0xd68] ;  /* 0x000d6800010d7983 */ /* 0x000ea80000300800 */
[----:B------:R-:W-:Y:S01]  /*80a00*/  STL [R1+0x214], R5 ;  /* 0x0002140501007387 */ /* 0x000fe20000100800 */
[----:B---3--:R-:W-:-:S03]  /*80a10*/  F2FP.F16.E5M2.UNPACK_B R4, R59 ;  /* 0x0000003bff04723e */ /* 0x008fc600020004ff */
[----:B------:R-:W3:Y:S04]  /*80a20*/  LDL.LU R59, [R1+0xd1c] ;  /* 0x000d1c00013b7983 */ /* 0x000ee80000300800 */
[----:B------:R4:W-:Y:S04]  /*80a30*/  STL [R1+0x204], R4 ;  /* 0x0002040401007387 */ /* 0x0009e80000100800 */
[----:B------:R-:W3:Y:S01]  /*80a40*/  LDL.LU R17, [R1+0xd34] ;  /* 0x000d340001117983 */ /* 0x000ee20000300800 */
[----:B----4-:R-:W-:-:S03]  /*80a50*/  F2FP.F16.E5M2.UNPACK_B R4, R20 ;  /* 0x00000014ff04723e */ /* 0x010fc600020004ff */
[----:B------:R-:W4:Y:S04]  /*80a60*/  LDL.LU R20, [R1+0x488] ;  /* 0x0004880001147983 */ /* 0x000f280000300800 */
[----:B------:R0:W-:Y:S04]  /*80a70*/  STL [R1+0x218], R4 ;  /* 0x0002180401007387 */ /* 0x0001e80000100800 */
[----:B------:R-:W4:Y:S01]  /*80a80*/  LDL.LU R16, [R1+0xce4] ;  /* 0x000ce40001107983 */ /* 0x000f220000300800 */
[----:B0-----:R-:W-:-:S03]  /*80a90*/  F2FP.F16.E5M2.UNPACK_B R4, R21 ;  /* 0x00000015ff04723e */ /* 0x001fc600020004ff */
[----:B------:R-:W4:Y:S04]  /*80aa0*/  LDL.LU R21, [R1+0x474] ;  /* 0x0004740001157983 */ /* 0x000f280000300800 */
[----:B------:R0:W-:Y:S04]  /*80ab0*/  STL [R1+0x208], R4 ;  /* 0x0002080401007387 */ /* 0x0001e80000100800 */
[----:B------:R-:W4:Y:S01]  /*80ac0*/  LDL.LU R24, [R1+0x47c] ;  /* 0x00047c0001187983 */ /* 0x000f220000300800 */
[----:B0-----:R-:W-:-:S03]  /*80ad0*/  F2FP.F16.E5M2.UNPACK_B R4, R22 ;  /* 0x00000016ff04723e */ /* 0x001fc600020004ff */
[----:B------:R-:W4:Y:S04]  /*80ae0*/  LDL.LU R22, [R1+0x484] ;  /* 0x0004840001167983 */ /* 0x000f280000300800 */
[----:B------:R0:W-:Y:S01]  /*80af0*/  STL [R1+0x21c], R4 ;  /* 0x00021c0401007387 */ /* 0x0001e20000100800 */
[----:B------:R-:W-:Y:S02]  /*80b00*/  F2FP.F16.E5M2.UNPACK_B R5, R12 ;  /* 0x0000000cff05723e */ /* 0x000fe400020004ff */
[----:B0-----:R-:W-:Y:S02]  /*80b10*/  F2FP.F16.E5M2.UNPACK_B R4, R25 ;  /* 0x00000019ff04723e */ /* 0x001fe400020004ff */
[----:B------:R-:W4:Y:S01]  /*80b20*/  LDL.LU R25, [R1+0xce0] ;  /* 0x000ce00001197983 */ /* 0x000f220000300800 */
[----:B------:R-:W-:-:S03]  /*80b30*/  F2FP.F16.E5M2.UNPACK_B R6, R19 ;  /* 0x00000013ff06723e */ /* 0x000fc600020004ff */
[----:B------:R-:W-:Y:S04]  /*80b40*/  STL [R1+0x20c], R5 ;  /* 0x00020c0501007387 */ /* 0x000fe80000100800 */
[----:B------:R0:W-:Y:S04]  /*80b50*/  STL [R1+0xd0], R4 ;  /* 0x0000d00401007387 */ /* 0x0001e80000100800 */
[----:B------:R-:W-:Y:S01]  /*80b60*/  STL [R1+0xd4], R6 ;  /* 0x0000d40601007387 */ /* 0x000fe20000100800 */
[----:B0-----:R-:W-:Y:S02]  /*80b70*/  F2FP.F16.E5M2.UNPACK_B R4, R26 ;  /* 0x0000001aff04723e */ /* 0x001fe400020004ff */
[----:B------:R-:W-:-:S02]  /*80b80*/  F2FP.F16.E5M2.UNPACK_B R5, R23 ;  /* 0x00000017ff05723e */ /* 0x000fc400020004ff */
[----:B------:R-:W4:Y:S04]  /*80b90*/  LDL.LU R23, [R1+0x470] ;  /* 0x0004700001177983 */ /* 0x000f280000300800 */
[----:B------:R0:W-:Y:S04]  /*80ba0*/  STL [R1+0xd8], R4 ;  /* 0x0000d80401007387 */ /* 0x0001e80000100800 */
[----:B------:R1:W-:Y:S04]  /*80bb0*/  STL [R1+0xdc], R5 ;  /* 0x0000dc0501007387 */ /* 0x0003e80000100800 */
[----:B------:R-:W4:Y:S04]  /*80bc0*/  LDL.LU R12, [R1+0x478] ;  /* 0x00047800010c7983 */ /* 0x000f280000300800 */
[----:B------:R-:W4:Y:S01]  /*80bd0*/  LDL.LU R19, [R1+0x480] ;  /* 0x0004800001137983 */ /* 0x000f220000300800 */
[----:B0-----:R-:W-:-:S05]  /*80be0*/  F2FP.F16.E5M2.UNPACK_B R4, R56 ;  /* 0x00000038ff04723e */ /* 0x001fca00020004ff */
[----:B------:R0:W-:Y:S04]  /*80bf0*/  STL [R1+0xc0], R4 ;  /* 0x0000c00401007387 */ /* 0x0001e80000100800 */
[----:B------:R-:W4:Y:S04]  /*80c00*/  LDL.LU R26, [R1+0x48c] ;  /* 0x00048c00011a7983 */ /* 0x000f280000300800 */
[----:B------:R-:W4:Y:S01]  /*80c10*/  LDL.LU R56, [R1+0xce8] ;  /* 0x000ce80001387983 */ /* 0x000f220000300800 */
[----:B-1----:R-:W-:Y:S02]  /*80c20*/  F2FP.F16.E5M2.UNPACK_B R5, R18 ;  /* 0x00000012ff05723e */ /* 0x002fe400020004ff */
[----:B0-----:R-:W-:-:S02]  /*80c30*/  F2FP.F16.E5M2.UNPACK_B R4, R27 ;  /* 0x0000001bff04723e */ /* 0x001fc400020004ff */
[----:B------:R-:W4:Y:S04]  /*80c40*/  LDL.LU R27, [R1+0x1f0] ;  /* 0x0001f000011b7983 */ /* 0x000f280000300800 */
[----:B------:R0:W-:Y:S04]  /*80c50*/  STL [R1+0xb0], R5 ;  /* 0x0000b00501007387 */ /* 0x0001e80000100800 */
[----:B------:R2:W-:Y:S01]  /*80c60*/  STL [R1+0xc4], R4 ;  /* 0x0000c40401007387 */ /* 0x0005e20000100800 */
[----:B0-----:R-:W-:-:S03]  /*80c70*/  F2FP.F16.E5M2.UNPACK_B R5, R57 ;  /* 0x00000039ff05723e */ /* 0x001fc600020004ff */
[----:B------:R-:W4:Y:S04]  /*80c80*/  LDL.LU R57, [R1+0x1f4] ;  /* 0x0001f40001397983 */ /* 0x000f280000300800 */
[----:B------:R0:W-:Y:S04]  /*80c90*/  STL [R1+0xb4], R5 ;  /* 0x0000b40501007387 */ /* 0x0001e80000100800 */
[----:B------:R-:W4:Y:S01]  /*80ca0*/  LDL.LU R18, [R1+0x1f8] ;  /* 0x0001f80001127983 */ /* 0x000f220000300800 */
[----:B--2---:R-:W-:-:S03]  /*80cb0*/  F2FP.F16.E5M2.UNPACK_B R4, R58 ;  /* 0x0000003aff04723e */ /* 0x004fc600020004ff */
[----:B------:R-:W2:Y:S01]  /*80cc0*/  LDL.LU R58, [R1+0x1fc] ;  /* 0x0001fc00013a7983 */ /* 0x000ea20000300800 */
[----:B0-----:R-:W-:-:S03]  /*80cd0*/  F2FP.F16.E5M2.UNPACK_B R5, R13 ;  /* 0x0000000dff05723e */ /* 0x001fc600020004ff */
[----:B------:R3:W-:Y:S02]  /*80ce0*/  STL [R1+0xc8], R4 ;  /* 0x0000c80401007387 */ /* 0x0007e40000100800 */
[----:B---3--:R-:W-:Y:S02]  /*80cf0*/  F2FP.F16.E5M2.UNPACK_B R4, R59 ;  /* 0x0000003bff04723e */ /* 0x008fe400020004ff */
[----:B------:R-:W3:Y:S04]  /*80d00*/  LDL.LU R59, [R1+0xcf0] ;  /* 0x000cf000013b7983 */ /* 0x000ee80000300800 */
[----:B------:R0:W-:Y:S04]  /*80d10*/  STL [R1+0xb8], R5 ;  /* 0x0000b80501007387 */ /* 0x0001e80000100800 */
[----:B------:R4:W-:Y:S01]  /*80d20*/  STL [R1+0xcc], R4 ;  /* 0x0000cc0401007387 */ /* 0x0009e20000100800 */
[----:B0-----:R-:W-:-:S02]  /*80d30*/  F2FP.F16.E5M2.UNPACK_B R5, R17 ;  /* 0x00000011ff05723e */ /* 0x001fc400020004ff */
[----:B----4-:R-:W-:Y:S02]  /*80d40*/  F2FP.F16.E5M2.UNPACK_B R4, R20 ;  /* 0x00000014ff04723e */ /* 0x010fe400020004ff */
[----:B------:R-:W4:Y:S04]  /*80d50*/  LDL.LU R20, [R1+0x1e0] ;  /* 0x0001e00001147983 */ /* 0x000f280000300800 */
[----:B------:R0:W-:Y:S04]  /*80d60*/  STL [R1+0xbc], R5 ;  /* 0x0000bc0501007387 */ /* 0x0001e80000100800 */
[----:B------:R1:W-:Y:S01]  /*80d70*/  STL [R1+0xa0], R4 ;  /* 0x0000a00401007387 */ /* 0x0003e20000100800 */
[----:B0-----:R-:W-:-:S02]  /*80d80*/  F2FP.F16.E5M2.UNPACK_B R5, R16 ;  /* 0x00000010ff05723e */ /* 0x001fc400020004ff */
[----:B-1----:R-:W-:Y:S02]  /*80d90*/  F2FP.F16.E5M2.UNPACK_B R4, R21 ;  /* 0x00000015ff04723e */ /* 0x002fe400020004ff */
[----:B------:R-:W4:Y:S04]  /*80da0*/  LDL.LU R21, [R1+0x1e4] ;  /* 0x0001e40001157983 */ /* 0x000f280000300800 */
[----:B------:R0:W-:Y:S04]  /*80db0*/  STL [R1+0xa4], R5 ;  /* 0x0000a40501007387 */ /* 0x0001e80000100800 */
[----:B------:R1:W-:Y:S04]  /*80dc0*/  STL [R1+0xa8], R4 ;  /* 0x0000a80401007387 */ /* 0x0003e80000100800 */
[----:B------:R-:W4:Y:S01]  /*80dd0*/  LDL.LU R17, [R1+0x1e8] ;  /* 0x0001e80001117983 */ /* 0x000f220000300800 */
[----:B0-----:R-:W-:-:S05]  /*80de0*/  F2FP.F16.E5M2.UNPACK_B R5, R24 ;  /* 0x00000018ff05723e */ /* 0x001fca00020004ff */
[----:B------:R-:W-:Y:S01]  /*80df0*/  STL [R1+0xac], R5 ;  /* 0x0000ac0501007387 */ /* 0x000fe20000100800 */
[----:B-1----:R-:W-:-:S03]  /*80e00*/  F2FP.F16.E5M2.UNPACK_B R4, R22 ;  /* 0x00000016ff04723e */ /* 0x002fc600020004ff */
[----:B------:R-:W4:Y:S04]  /*80e10*/  LDL.LU R22, [R1+0x1ec] ;  /* 0x0001ec0001167983 */ /* 0x000f280000300800 */
[----:B------:R0:W-:Y:S04]  /*80e20*/  STL [R1+0x90], R4 ;  /* 0x0000900401007387 */ /* 0x0001e80000100800 */
[----:B------:R-:W4:Y:S04]  /*80e30*/  LDL.LU R16, [R1+0xcfc] ;  /* 0x000cfc0001107983 */ /* 0x000f280000300800 */
[----:B------:R-:W4:Y:S01]  /*80e40*/  LDL.LU R24, [R1+0x1d8] ;  /* 0x0001d80001187983 */ /* 0x000f220000300800 */
[----:B0-----:R-:W-:-:S05]  /*80e50*/  F2FP.F16.E5M2.UNPACK_B R4, R25 ;  /* 0x00000019ff04723e */ /* 0x001fca00020004ff */
[----:B------:R0:W-:Y:S04]  /*80e60*/  STL [R1+0x80], R4 ;  /* 0x0000800401007387 */ /* 0x0001e80000100800 */
[----:B------:R-:W4:Y:S01]  /*80e70*/  LDL.LU R25, [R1+0x1dc] ;  /* 0x0001dc0001197983 */ /* 0x000f220000300800 */
[----:B------:R-:W-:-:S03]  /*80e80*/  F2FP.F16.E5M2.UNPACK_B R5, R23 ;  /* 0x00000017ff05723e */ /* 0x000fc600020004ff */
[----:B------:R-:W4:Y:S01]  /*80e90*/  LDL.LU R23, [R1+0xcec] ;  /* 0x000cec0001177983 */ /* 0x000f220000300800 */
[----:B0-----:R-:W-:Y:S02]  /*80ea0*/  F2FP.F16.E5M2.UNPACK_B R4, R12 ;  /* 0x0000000cff04723e */ /* 0x001fe400020004ff */
[----:B------:R-:W-:Y:S01]  /*80eb0*/  F2FP.F16.E5M2.UNPACK_B R6, R19 ;  /* 0x00000013ff06723e */ /* 0x000fe200020004ff */
[----:B------:R0:W-:Y:S04]  /*80ec0*/  STL [R1+0x94], R5 ;  /* 0x0000940501007387 */ /* 0x0001e80000100800 */
[----:B------:R1:W-:Y:S04]  /*80ed0*/  STL [R1+0x84], R4 ;  /* 0x0000840401007387 */ /* 0x0003e80000100800 */
[----:B------:R-:W-:Y:S01]  /*80ee0*/  STL [R1+0x98], R6 ;  /* 0x0000980601007387 */ /* 0x000fe20000100800 */
[----:B0-----:R-:W-:-:S02]  /*80ef0*/  F2FP.F16.E5M2.UNPACK_B R5, R26 ;  /* 0x0000001aff05723e */ /* 0x001fc400020004ff */
[----:B-1----:R-:W-:Y:S01]  /*80f00*/  F2FP.F16.E5M2.UNPACK_B R4, R56 ;  /* 0x00000038ff04723e */ /* 0x002fe200020004ff */
[----:B------:R-:W4:Y:S04]  /*80f10*/  LDL.LU R26, [R1+0xcf8] ;  /* 0x000cf800011a7983 */ /* 0x000f280000300800 */
[----:B------:R0:W-:Y:S04]  /*80f20*/  STL [R1+0x88], R5 ;  /* 0x0000880501007387 */ /* 0x0001e80000100800 */
[----:B------:R-:W4:Y:S04]  /*80f30*/  LDL.LU R56, [R1+0xd04] ;  /* 0x000d040001387983 */ /* 0x000f280000300800 */
[----:B------:R1:W-:Y:S01]  /*80f40*/  STL [R1+0x9c], R4 ;  /* 0x00009c0401007387 */ /* 0x0003e20000100800 */
[----:B0-----:R-:W-:-:S03]  /*80f50*/  F2FP.F16.E5M2.UNPACK_B R5, R27 ;  /* 0x0000001bff05723e */ /* 0x001fc600020004ff */
[----:B------:R-:W4:Y:S04]  /*80f60*/  LDL.LU R27, [R1+0x1c8] ;  /* 0x0001c800011b7983 */ /* 0x000f280000300800 */
[----:B------:R0:W-:Y:S01]  /*80f70*/  STL [R1+0x8c], R5 ;  /* 0x00008c0501007387 */ /* 0x0001e20000100800 */
[----:B-1----:R-:W-:-:S03]  /*80f80*/  F2FP.F16.E5M2.UNPACK_B R4, R57 ;  /* 0x00000039ff04723e */ /* 0x002fc600020004ff */
[----:B------:R-:W4:Y:S01]  /*80f90*/  LDL.LU R57, [R1+0x1cc] ;  /* 0x0001cc0001397983 */ /* 0x000f220000300800 */
[----:B0-----:R-:W-:-:S03]  /*80fa0*/  F2FP.F16.E5M2.UNPACK_B R5, R18 ;  /* 0x00000012ff05723e */ /* 0x001fc600020004ff */
[----:B------:R2:W-:Y:S04]  /*80fb0*/  STL [R1+0x1f0], R4 ;  /* 0x0001f00401007387 */ /* 0x0005e80000100800 */
[----:B------:R-:W4:Y:S04]  /*80fc0*/  LDL.LU R13, [R1+0xcf4] ;  /* 0x000cf400010d7983 */ /* 0x000f280000300800 */
[----:B------:R-:W-:Y:S01]  /*80fd0*/  STL [R1+0x1f4], R5 ;  /* 0x0001f40501007387 */ /* 0x000fe20000100800 */
[----:B--2---:R-:W-:-:S03]  /*80fe0*/  F2FP.F16.E5M2.UNPACK_B R4, R58 ;  /* 0x0000003aff04723e */ /* 0x004fc600020004ff */
[----:B------:R-:W2:Y:S04]  /*80ff0*/  LDL.LU R58, [R1+0xd00] ;  /* 0x000d0000013a7983 */ /* 0x000ea80000300800 */
[----:B------:R3:W-:Y:S04]  /*81000*/  STL [R1+0x1f8], R4 ;  /* 0x0001f80401007387 */ /* 0x0007e80000100800 */
[----:B------:R-:W2:Y:S01]  /*81010*/  LDL.LU R12, [R1+0xd08] ;  /* 0x000d0800010c7983 */ /* 0x000ea20000300800 */
        /* <DEDUP_REMOVED lines=10> */
[----:B------:R0:W-:Y:S02]  /*810c0*/  STL [R1+0x1d0], R4 ;  /* 0x0001d00401007387 */ /* 0x0001e40000100800 */
[----:B0-----:R-:W-:Y:S02]  /*810d0*/  F2FP.F16.E5M2.UNPACK_B R4, R22 ;  /* 0x00000016ff04723e */ /* 0x001fe400020004ff */
[----:B------:R-:W4:Y:S01]  /*810e0*/  LDL.LU R22, [R1+0x428] ;  /* 0x0004280001167983 */ /* 0x000f220000300800 */
[----:B------:R-:W-:Y:S02]  /*810f0*/  F2FP.F16.E5M2.UNPACK_B R5, R17 ;  /* 0x00000011ff05723e */ /* 0x000fe400020004ff */
[----:B------:R-:W-:-:S03]  /*81100*/  F2FP.F16.E5M2.UNPACK_B R6, R16 ;  /* 0x00000010ff06723e */ /* 0x000fc600020004ff */
[----:B------:R-:W-:Y:S04]  /*81110*/  STL [R1+0x1e4], R5 ;  /* 0x0001e40501007387 */ /* 0x000fe80000100800 */
[----:B------:R0:W-:Y:S04]  /*81120*/  STL [R1+0x1d4], R4 ;  /* 0x0001d40401007387 */ /* 0x0001e80000100800 */
[----:B------:R-:W-:Y:S04]  /*81130*/  STL [R1+0x1e8], R6 ;  /* 0x0001e80601007387 */ /* 0x000fe80000100800 */
[----:B------:R-:W4:Y:S01]  /*81140*/  LDL.LU R17, [R1+0x44c] ;  /* 0x00044c0001117983 */ /* 0x000f220000300800 */
[----:B0-----:R-:W-:-:S05]  /*81150*/  F2FP.F16.E5M2.UNPACK_B R4, R24 ;  /* 0x00000018ff04723e */ /* 0x001fca00020004ff */
[----:B------:R0:W-:Y:S01]  /*81160*/  STL [R1+0x1d8], R4 ;  /* 0x0001d80401007387 */ /* 0x0001e20000100800 */
[----:B------:R-:W-:-:S05]  /*81170*/  F2FP.F16.E5M2.UNPACK_B R5, R25 ;  /* 0x00000019ff05723e */ /* 0x000fca00020004ff */
        /* <DEDUP_REMOVED lines=11> */
[----:B------:R1:W-:Y:S04]  /*81230*/  STL [R1+0x1c4], R4 ;  /* 0x0001c40401007387 */ /* 0x0003e80000100800 */
[----:B------:R-:W4:Y:S01]  /*81240*/  LDL.LU R26, [R1+0x188] ;  /* 0x00018800011a7983 */ /* 0x000f220000300800 */
[----:B0-----:R-:W-:-:S05]  /*81250*/  F2FP.F16.E5M2.UNPACK_B R5, R27 ;  /* 0x0000001bff05723e */ /* 0x001fca00020004ff */
[----:B------:R0:W-:Y:S04]  /*81260*/  STL [R1+0x1c8], R5 ;  /* 0x0001c80501007387 */ /* 0x0001e80000100800 */
[----:B------:R-:W4:Y:S01]  /*81270*/  LDL.LU R27, [R1+0x19c] ;  /* 0x00019c00011b7983 */ /* 0x000f220000300800 */
[----:B-1----:R-:W-:-:S03]  /*81280*/  F2FP.F16.E5M2.UNPACK_B R4, R57 ;  /* 0x00000039ff04723e */ /* 0x002fc600020004ff */
[----:B------:R-:W4:Y:S04]  /*81290*/  LDL.LU R57, [R1+0x444] ;  /* 0x0004440001397983 */ /* 0x000f280000300800 */
[----:B------:R2:W-:Y:S01]  /*812a0*/  STL [R1+0x1cc], R4 ;  /* 0x0001cc0401007387 */ /* 0x0005e20000100800 */
[----:B0-----:R-:W-:Y:S02]  /*812b0*/  F2FP.F16.E5M2.UNPACK_B R5, R13 ;  /* 0x0000000dff05723e */ /* 0x001fe400020004ff */
[----:B--2---:R-:W-:Y:S02]  /*812c0*/  F2FP.F16.E5M2.UNPACK_B R4, R58 ;  /* 0x0000003aff04723e */ /* 0x004fe400020004ff */
[----:B------:R-:W2:Y:S04]  /*812d0*/  LDL.LU R58, [R1+0x45c] ;  /* 0x00045c00013a7983 */ /* 0x000ea80000300800 */
[----:B------:R0:W-:Y:S04]  /*812e0*/  STL [R1+0x1b0], R5 ;  /* 0x0001b00501007387 */ /* 0x0001e80000100800 */
[----:B------:R3:W-:Y:S01]  /*812f0*/  STL [R1+0x1a0], R4 ;  /* 0x0001a00401007387 */ /* 0x0007e20000100800 */
[----:B0-----:R-:W-:-:S02]  /*81300*/  F2FP.F16.E5M2.UNPACK_B R5, R12 ;  /* 0x0000000cff05723e */ /* 0x001fc400020004ff */
        /* <DEDUP_REMOVED lines=8> */
[----:B------:R1:W-:Y:S04]  /*81390*/  STL [R1+0x1a8], R4 ;  /* 0x0001a80401007387 */ /* 0x0003e80000100800 */
[----:B------:R-:W4:Y:S01]  /*813a0*/  LDL.LU R12, [R1+0x440] ;  /* 0x00044000010c7983 */ /* 0x000f220000300800 */
[----:B0-----:R-:W-:-:S02]  /*813b0*/  F2FP.F16.E5M2.UNPACK_B R5, R18 ;  /* 0x00000012ff05723e */ /* 0x001fc400020004ff */
[----:B-1----:R-:W-:-:S03]  /*813c0*/  F2FP.F16.E5M2.UNPACK_B R4, R21 ;  /* 0x00000015ff04723e */ /* 0x002fc600020004ff */
[----:B------:R-:W-:Y:S04]  /*813d0*/  STL [R1+0x1bc], R5 ;  /* 0x0001bc0501007387 */ /* 0x000fe80000100800 */
        /* <DEDUP_REMOVED lines=8> */
[----:B------:R-:W4:Y:S04]  /*81460*/  LDL.LU R17, [R1+0x170] ;  /* 0x0001700001117983 */ /* 0x000f280000300800 */
[----:B------:R1:W-:Y:S01]  /*81470*/  STL [R1+0x74], R5 ;  /* 0x0000740501007387 */ /* 0x0003e20000100800 */
[----:B0-----:R-:W-:Y:S02]  /*81480*/  F2FP.F16.E5M2.UNPACK_B R4, R16 ;  /* 0x00000010ff04723e */ /* 0x001fe400020004ff */
[----:B------:R-:W-:-:S03]  /*81490*/  F2FP.F16.E5M2.UNPACK_B R6, R24 ;  /* 0x00000018ff06723e */ /* 0x000fc600020004ff */
[----:B------:R0:W-:Y:S04]  /*814a0*/  STL [R1+0x78], R4 ;  /* 0x0000780401007387 */ /* 0x0001e80000100800 */
[----:B------:R-:W-:Y:S04]  /*814b0*/  STL [R1+0x7c], R6 ;  /* 0x00007c0601007387 */ /* 0x000fe80000100800 */
[----:B------:R-:W4:Y:S01]  /*814c0*/  LDL.LU R16, [R1+0x180] ;  /* 0x0001800001107983 */ /* 0x000f220000300800 */
[----:B-1----:R-:W-:Y:S02]  /*814d0*/  F2FP.F16.E5M2.UNPACK_B R5, R25 ;  /* 0x00000019ff05723e */ /* 0x002fe400020004ff */
[----:B0-----:R-:W-:-:S03]  /*814e0*/  F2FP.F16.E5M2.UNPACK_B R4, R23 ;  /* 0x00000017ff04723e */ /* 0x001fc600020004ff */
[----:B------:R0:W-:Y:S04]  /*814f0*/  STL [R1+0x60], R5 ;  /* 0x0000600501007387 */ /* 0x0001e80000100800 */
[----:B------:R-:W4:Y:S04]  /*81500*/  LDL.LU R23, [R1+0x190] ;  /* 0x0001900001177983 */ /* 0x000f280000300800 */
[----:B------:R1:W-:Y:S01]  /*81510*/  STL [R1+0x50], R4 ;  /* 0x0000500401007387 */ /* 0x0003e20000100800 */
[----:B0-----:R-:W-:-:S03]  /*81520*/  F2FP.F16.E5M2.UNPACK_B R5, R56 ;  /* 0x00000038ff05723e */ /* 0x001fc600020004ff */
[----:B------:R-:W4:Y:S01]  /*81530*/  LDL.LU R56, [R1+0x438] ;  /* 0x0004380001387983 */ /* 0x000f220000300800 */
[----:B-1----:R-:W-:-:S03]  /*81540*/  F2FP.F16.E5M2.UNPACK_B R4, R26 ;  /* 0x0000001aff04723e */ /* 0x002fc600020004ff */
[----:B------:R0:W-:Y:S04]  /*81550*/  STL [R1+0x64], R5 ;  /* 0x0000640501007387 */ /* 0x0001e80000100800 */
[----:B------:R-:W4:Y:S04]  /*81560*/  LDL.LU R24, [R1+0x458] ;  /* 0x0004580001187983 */ /* 0x000f280000300800 */
        /* <DEDUP_REMOVED lines=9> */
[----:B--2---:R-:W-:-:S05]  /*81600*/  F2FP.F16.E5M2.UNPACK_B R4, R58 ;  /* 0x0000003aff04723e */ /* 0x004fca00020004ff */
[----:B------:R3:W-:Y:S04]  /*81610*/  STL [R1+0x6c], R4 ;  /* 0x00006c0401007387 */ /* 0x0007e80000100800 */
[----:B------:R-:W2:Y:S04]  /*81620*/  LDL.LU R57, [R1+0x158] ;  /* 0x0001580001397983 */ /* 0x000ea80000300800 */
[----:B------:R-:W2:Y:S01]  /*81630*/  LDL.LU R58, [R1+0x168] ;  /* 0x00016800013a7983 */ /* 0x000ea20000300800 */
[----:B---3--:R-:W-:-:S05]  /*81640*/  F2FP.F16.E5M2.UNPACK_B R4, R59 ;  /* 0x0000003bff04723e */ /* 0x008fca00020004ff */
[----:B------:R4:W-:Y:S04]  /*81650*/  STL [R1+0x5c], R4 ;  /* 0x00005c0401007387 */ /* 0x0009e80000100800 */
[----:B------:R-:W3:Y:S01]  /*81660*/  LDL.LU R59, [R1+0x130] ;  /* 0x00013000013b7983 */ /* 0x000ee20000300800 */
[----:B----4-:R-:W-:-:S03]  /*81670*/  F2FP.F16.E5M2.UNPACK_B R4, R20 ;  /* 0x00000014ff04723e */ /* 0x010fc600020004ff */
[----:B------:R-:W4:Y:S04]  /*81680*/  LDL.LU R20, [R1+0x144] ;  /* 0x0001440001147983 */ /* 0x000f280000300800 */
[----:B------:R0:W-:Y:S01]  /*81690*/  STL [R1+0x40], R4 ;  /* 0x0000400401007387 */ /* 0x0001e20000100800 */
[----:B------:R-:W-:Y:S02]  /*816a0*/  F2FP.F16.E5M2.UNPACK_B R5, R12 ;  /* 0x0000000cff05723e */ /* 0x000fe400020004ff */
[----:B0-----:R-:W-:Y:S02]  /*816b0*/  F2FP.F16.E5M2.UNPACK_B R4, R21 ;  /* 0x00000015ff04723e */ /* 0x001fe400020004ff */
[----:B------:R-:W4:Y:S01]  /*816c0*/  LDL.LU R21, [R1+0x154] ;  /* 0x0001540001157983 */ /* 0x000f220000300800 */
[----:B------:R-:W-:-:S03]  /*816d0*/  F2FP.F16.E5M2.UNPACK_B R6, R19 ;  /* 0x00000013ff06723e */ /* 0x000fc600020004ff */
[----:B------:R0:W-:Y:S04]  /*816e0*/  STL [R1+0x44], R5 ;  /* 0x0000440501007387 */ /* 0x0001e80000100800 */
[----:B------:R1:W-:Y:S04]  /*816f0*/  STL [R1+0x48], R4 ;  /* 0x0000480401007387 */ /* 0x0003e80000100800 */
[----:B------:R-:W-:Y:S01]  /*81700*/  STL [R1+0x4c], R6 ;  /* 0x00004c0601007387 */ /* 0x000fe20000100800 */
[----:B0-----:R-:W-:-:S03]  /*81710*/  F2FP.F16.E5M2.UNPACK_B R5, R22 ;  /* 0x00000016ff05723e */ /* 0x001fc600020004ff */
[----:B------:R-:W4:Y:S01]  /*81720*/  LDL.LU R22, [R1+0x164] ;  /* 0x0001640001167983 */ /* 0x000f220000300800 */
[----:B-1----:R-:W-:-:S05]  /*81730*/  F2FP.F16.E5M2.UNPACK_B R4, R18 ;  /* 0x00000012ff04723e */ /* 0x002fca00020004ff */
        /* <DEDUP_REMOVED lines=17> */
[----:B-1----:R-:W-:-:S03]  /*81850*/  F2FP.F16.E5M2.UNPACK_B R4, R24 ;  /* 0x00000018ff04723e */ /* 0x002fc600020004ff */
[----:B------:R-:W4:Y:S04]  /*81860*/  LDL.LU R24, [R1+0x38c] ;  /* 0x00038c0001187983 */ /* 0x000f280000300800 */
[----:B------:R1:W-:Y:S01]  /*81870*/  STL [R1+0x3c], R4 ;  /* 0x00003c0401007387 */ /* 0x0003e20000100800 */
[----:B0-----:R-:W-:Y:S02]  /*81880*/  F2FP.F16.E5M2.UNPACK_B R5, R13 ;  /* 0x0000000dff05723e */ /* 0x001fe400020004ff */
[----:B-1----:R-:W-:Y:S02]  /*81890*/  F2FP.F16.E5M2.UNPACK_B R4, R25 ;  /* 0x00000019ff04723e */ /* 0x002fe400020004ff */
[----:B------:R-:W4:Y:S04]  /*818a0*/  LDL.LU R25, [R1+0x3a4] ;  /* 0x0003a40001197983 */ /* 0x000f280000300800 */
[----:B------:R0:W-:Y:S04]  /*818b0*/  STL [R1+0x2c], R5 ;  /* 0x00002c0501007387 */ /* 0x0001e80000100800 */
[----:B------:R1:W-:Y:S01]  /*818c0*/  STL [R1+0x190], R4 ;  /* 0x0001900401007387 */ /* 0x0003e20000100800 */
[----:B0-----:R-:W-:-:S02]  /*818d0*/  F2FP.F16.E5M2.UNPACK_B R5, R26 ;  /* 0x0000001aff05723e */ /* 0x001fc400020004ff */
[----:B-1----:R-:W-:Y:S01]  /*818e0*/  F2FP.F16.E5M2.UNPACK_B R4, R27 ;  /* 0x0000001bff04723e */ /* 0x002fe200020004ff */
[----:B------:R-:W4:Y:S04]  /*818f0*/  LDL.LU R26, [R1+0x3c0] ;  /* 0x0003c000011a7983 */ /* 0x000f280000300800 */
[----:B------:R2:W-:Y:S04]  /*81900*/  STL [R1+0x194], R5 ;  /* 0x0001940501007387 */ /* 0x0005e80000100800 */
[----:B------:R0:W-:Y:S04]  /*81910*/  STL [R1+0x198], R4 ;  /* 0x0001980401007387 */ /* 0x0001e80000100800 */
[----:B------:R-:W4:Y:S01]  /*81920*/  LDL.LU R27, [R1+0x3dc] ;  /* 0x0003dc00011b7983 */ /* 0x000f220000300800 */
[----:B--2---:R-:W-:-:S02]  /*81930*/  F2FP.F16.E5M2.UNPACK_B R5, R57 ;  /* 0x00000039ff05723e */ /* 0x004fc400020004ff */
[----:B0-----:R-:W-:-:S03]  /*81940*/  F2FP.F16.E5M2.UNPACK_B R4, R58 ;  /* 0x0000003aff04723e */ /* 0x001fc600020004ff */
[----:B------:R3:W-:Y:S04]  /*81950*/  STL [R1+0x19c], R5 ;  /* 0x00019c0501007387 */ /* 0x0007e80000100800 */
[----:B------:R4:W-:Y:S04]  /*81960*/  STL [R1+0x180], R4 ;  /* 0x0001800401007387 */ /* 0x0009e80000100800 */
[----:B------:R-:W2:Y:S01]  /*81970*/  LDL.LU R57, [R1+0x15c] ;  /* 0x00015c0001397983 */ /* 0x000ea20000300800 */
[----:B---3--:R-:W-:-:S05]  /*81980*/  F2FP.F16.E5M2.UNPACK_B R5, R59 ;  /* 0x0000003bff05723e */ /* 0x008fca00020004ff */
[----:B------:R-:W-:Y:S04]  /*81990*/  STL [R1+0x170], R5 ;  /* 0x0001700501007387 */ /* 0x000fe80000100800 */
[----:B------:R-:W3:Y:S01]  /*819a0*/  LDL.LU R58, [R1+0x3a0] ;  /* 0x0003a000013a7983 */ /* 0x000ee20000300800 */
[----:B----4-:R-:W-:-:S05]  /*819b0*/  F2FP.F16.E5M2.UNPACK_B R4, R20 ;  /* 0x00000014ff04723e */ /* 0x010fca00020004ff */
        /* <DEDUP_REMOVED lines=27> */
[----:B------:R-:W-:Y:S04]  /*81b70*/  STL [R1+0x16c], R5 ;  /* 0x00016c0501007387 */ /* 0x000fe80000100800 */
[----:B------:R-:W4:Y:S01]  /*81b80*/  LDL.LU R18, [R1+0x3d0] ;  /* 0x0003d00001127983 */ /* 0x000f220000300800 */
[----:B0-----:R-:W-:-:S05]  /*81b90*/  F2FP.F16.E5M2.UNPACK_B R4, R24 ;  /* 0x00000018ff04723e */ /* 0x001fca00020004ff */
[----:B------:R0:W-:Y:S04]  /*81ba0*/  STL [R1+0x150], R4 ;  /* 0x0001500401007387 */ /* 0x0001e80000100800 */
[----:B------:R-:W4:Y:S04]  /*81bb0*/  LDL.LU R17, [R1+0x3e0] ;  /* 0x0003e00001117983 */ /* 0x000f280000300800 */
[----:B------:R-:W4:Y:S01]  /*81bc0*/  LDL.LU R16, [R1+0x3f0] ;  /* 0x0003f00001107983 */ /* 0x000f220000300800 */
[----:B0-----:R-:W-:-:S05]  /*81bd0*/  F2FP.F16.E5M2.UNPACK_B R4, R25 ;  /* 0x00000019ff04723e */ /* 0x001fca00020004ff */
[----:B------:R0:W-:Y:S04]  /*81be0*/  STL [R1+0x140], R4 ;  /* 0x0001400401007387 */ /* 0x0001e80000100800 */
[----:B------:R-:W4:Y:S04]  /*81bf0*/  LDL.LU R24, [R1+0x400] ;  /* 0x0004000001187983 */ /* 0x000f280000300800 */
[----:B------:R-:W4:Y:S01]  /*81c00*/  LDL.LU R25, [R1+0x3cc] ;  /* 0x0003cc0001197983 */ /* 0x000f220000300800 */
[----:B0-----:R-:W-:-:S05]  /*81c10*/  F2FP.F16.E5M2.UNPACK_B R4, R26 ;  /* 0x0000001aff04723e */ /* 0x001fca00020004ff */
[----:B------:R0:W-:Y:S04]  /*81c20*/  STL [R1+0x154], R4 ;  /* 0x0001540401007387 */ /* 0x0001e80000100800 */
[----:B------:R-:W4:Y:S01]  /*81c30*/  LDL.LU R26, [R1+0xe4] ;  /* 0x0000e400011a7983 */ /* 0x000f220000300800 */
[----:B0-----:R-:W-:-:S03]  /*81c40*/  F2FP.F16.E5M2.UNPACK_B R4, R27 ;  /* 0x0000001bff04723e */ /* 0x001fc600020004ff */
[----:B------:R-:W4:Y:S04]  /*81c50*/  LDL.LU R27, [R1+0xf4] ;  /* 0x0000f400011b7983 */ /* 0x000f280000300800 */
[----:B------:R3:W-:Y:S01]  /*81c60*/  STL [R1+0x144], R4 ;  /* 0x0001440401007387 */ /* 0x0007e20000100800 */
[----:B--2---:R-:W-:-:S03]  /*81c70*/  F2FP.F16.E5M2.UNPACK_B R5, R57 ;  /* 0x00000039ff05723e */ /* 0x004fc600020004ff */
[----:B------:R-:W2:Y:S04]  /*81c80*/  LDL.LU R57, [R1+0x104] ;  /* 0x0001040001397983 */ /* 0x000ea80000300800 */
[----:B------:R4:W-:Y:S01]  /*81c90*/  STL [R1+0x158], R5 ;  /* 0x0001580501007387 */ /* 0x0009e20000100800 */
[----:B---3--:R-:W-:-:S05]  /*81ca0*/  F2FP.F16.E5M2.UNPACK_B R4, R58 ;  /* 0x0000003aff04723e */ /* 0x008fca00020004ff */
[----:B------:R0:W-:Y:S01]  /*81cb0*/  STL [R1+0x148], R4 ;  /* 0x0001480401007387 */ /* 0x0001e20000100800 */
[----:B----4-:R-:W-:Y:S02]  /*81cc0*/  F2FP.F16.E5M2.UNPACK_B R5, R59 ;  /* 0x0000003bff05723e */ /* 0x010fe400020004ff */
[----:B0-----:R-:W-:-:S03]  /*81cd0*/  F2FP.F16.E5M2.UNPACK_B R4, R20 ;  /* 0x00000014ff04723e */ /* 0x001fc600020004ff */
[----:B------:R-:W-:Y:S04]  /*81ce0*/  STL [R1+0x15c], R5 ;  /* 0x00015c0501007387 */ /* 0x000fe80000100800 */
[----:B------:R-:W3:Y:S04]  /*81cf0*/  LDL.LU R20, [R1+0x114] ;  /* 0x0001140001147983 */ /* 0x000ee80000300800 */
[----:B------:R0:W-:Y:S04]  /*81d00*/  STL [R1+0x14c], R4 ;  /* 0x00014c0401007387 */ /* 0x0001e80000100800 */
[----:B------:R-:W4:Y:S04]  /*81d10*/  LDL.LU R58, [R1+0xe0] ;  /* 0x0000e000013a7983 */ /* 0x000f280000300800 */
[----:B------:R-:W4:Y:S01]  /*81d20*/  LDL.LU R59, [R1+0xf0] ;  /* 0x0000f000013b7983 */ /* 0x000f220000300800 */
[----:B------:R-:W-:-:S02]  /*81d30*/  F2FP.F16.E5M2.UNPACK_B R45, R21 ;  /* 0x00000015ff2d723e */ /* 0x000fc400020004ff */
[----:B0-----:R-:W-:-:S05]  /*81d40*/  F2FP.F16.E5M2.UNPACK_B R4, R22 ;  /* 0x00000016ff04723e */ /* 0x001fca00020004ff */
[----:B------:R0:W-:Y:S04]  /*81d50*/  STL [R1], R4 ;  /* 0x0000000401007387 */ /* 0x0001e80000100800 */
[----:B------:R-:W4:Y:S04]  /*81d60*/  LDL.LU R21, [R1+0x100] ;  /* 0x0001000001157983 */ /* 0x000f280000300800 */
[----:B------:R-:W4:Y:S04]  /*81d70*/  LDL.LU R22, [R1+0x110] ;  /* 0x0001100001167983 */ /* 0x000f280000300800 */
[----:B------:R-:W-:Y:S01]  /*81d80*/  STL [R1+0x10], R45 ;  /* 0x0000102d01007387 */ /* 0x000fe20000100800 */
[----:B------:R-:W-:-:S02]  /*81d90*/  F2FP.F16.E5M2.UNPACK_B R44, R13 ;  /* 0x0000000dff2c723e */ /* 0x000fc400020004ff */
[----:B0-----:R-:W-:-:S05]  /*81da0*/  F2FP.F16.E5M2.UNPACK_B R4, R12 ;  /* 0x0000000cff04723e */ /* 0x001fca00020004ff */
[----:B------:R0:W-:Y:S01]  /*81db0*/  STL [R1+0x4], R4 ;  /* 0x0000040401007387 */ /* 0x0001e20000100800 */
[----:B------:R-:W-:Y:S02]  /*81dc0*/  F2FP.F16.E5M2.UNPACK_B R6, R39 ;  /* 0x00000027ff06723e */ /* 0x000fe400020004ff */
[----:B------:R-:W-:Y:S02]  /*81dd0*/  F2FP.F16.E5M2.UNPACK_B R43, R23 ;  /* 0x00000017ff2b723e */ /* 0x000fe400020004ff */
[----:B------:R-:W4:Y:S01]  /*81de0*/  LDL.LU R23, [R1+0x128] ;  /* 0x0001280001177983 */ /* 0x000f220000300800 */
[----:B0-----:R-:W-:-:S03]  /*81df0*/  F2FP.F16.E5M2.UNPACK_B R4, R56 ;  /* 0x00000038ff04723e */ /* 0x001fc600020004ff */
[----:B------:R-:W4:Y:S04]  /*81e00*/  LDL.LU R56, [R1+0xec] ;  /* 0x0000ec0001387983 */ /* 0x000f280000300800 */
[----:B------:R-:W-:Y:S04]  /*81e10*/  STL [R1+0x14], R44 ;  /* 0x0000142c01007387 */ /* 0x000fe80000100800 */
[----:B------:R0:W-:Y:S01]  /*81e20*/  STL [R1+0x8], R4 ;  /* 0x0000080401007387 */ /* 0x0001e20000100800 */
[----:B------:R-:W-:Y:S02]  /*81e30*/  F2FP.F16.E5M2.UNPACK_B R5, R18 ;  /* 0x00000012ff05723e */ /* 0x000fe400020004ff */
[----:B------:R-:W-:Y:S01]  /*81e40*/  F2FP.F16.E5M2.UNPACK_B R42, R19 ;  /* 0x00000013ff2a723e */ /* 0x000fe200020004ff */
[----:B------:R-:W-:Y:S04]  /*81e50*/  STL [R1+0x18], R43 ;  /* 0x0000182b01007387 */ /* 0x000fe80000100800 */
[----:B------:R1:W-:Y:S04]  /*81e60*/  STL [R1+0xc], R5 ;  /* 0x00000c0501007387 */ /* 0x0003e80000100800 */
[----:B------:R-:W-:Y:S01]  /*81e70*/  STL [R1+0x1c], R42 ;  /* 0x00001c2a01007387 */ /* 0x000fe20000100800 */
[----:B0-----:R-:W-:-:S02]  /*81e80*/  F2FP.F16.E5M2.UNPACK_B R4, R17 ;  /* 0x00000011ff04723e */ /* 0x001fc400020004ff */
[----:B-1----:R-:W-:Y:S02]  /*81e90*/  F2FP.F16.E5M2.UNPACK_B R5, R24 ;  /* 0x00000018ff05723e */ /* 0x002fe400020004ff */
[----:B------:R-:W-:Y:S02]  /*81ea0*/  F2FP.F16.E5M2.UNPACK_B R8, R16 ;  /* 0x00000010ff08723e */ /* 0x000fe400020004ff */
[----:B------:R-:W-:Y:S02]  /*81eb0*/  F2FP.F16.E5M2.UNPACK_B R9, R25 ;  /* 0x00000019ff09723e */ /* 0x000fe400020004ff */
[----:B------:R-:W-:-:S05]  /*81ec0*/  F2FP.F16.E5M2.UNPACK_B R7, R27 ;  /* 0x0000001bff07723e */ /* 0x000fca00020004ff */
[----:B------:R-:W-:Y:S04]  /*81ed0*/  STL.64 [R1+0x4460], R6 ;  /* 0x0044600601007387 */ /* 0x000fe80000100a00 */
[----:B------:R0:W-:Y:S01]  /*81ee0*/  STL.64 [R1+0x4458], R4 ;  /* 0x0044580401007387 */ /* 0x0001e20000100a00 */
[----:B------:R-:W-:Y:S02]  /*81ef0*/  F2FP.F16.E5M2.UNPACK_B R10, R26 ;  /* 0x0000001aff0a723e */ /* 0x000fe400020004ff */
[----:B--2---:R-:W-:Y:S02]  /*81f00*/  F2FP.F16.E5M2.UNPACK_B R11, R57 ;  /* 0x00000039ff0b723e */ /* 0x004fe400020004ff */
[----:B------:R-:W2:Y:S04]  /*81f10*/  LDL.LU R57, [R1+0xfc] ;  /* 0x0000fc0001397983 */ /* 0x000ea80000300800 */
[----:B------:R-:W-:Y:S04]  /*81f20*/  STL.64 [R1+0x4478], R10 ;  /* 0x0044780a01007387 */ /* 0x000fe80000100a00 */
[----:B------:R-:W-:Y:S01]  /*81f30*/  STL.64 [R1+0x4470], R8 ;  /* 0x0044700801007387 */ /* 0x000fe20000100a00 */
[----:B---3--:R-:W-:-:S03]  /*81f40*/  F2FP.F16.E5M2.UNPACK_B R12, R20 ;  /* 0x00000014ff0c723e */ /* 0x008fc600020004ff */
[----:B------:R-:W3:Y:S04]  /*81f50*/  LDL.LU R20, [R1+0x10c] ;  /* 0x00010c0001147983 */ /* 0x000ee80000300800 */
[----:B------:R-:W3:Y:S01]  /*81f60*/  LDL.LU R26, [R1+0x124] ;  /* 0x00012400011a7983 */ /* 0x000ee20000300800 */
[----:B----4-:R-:W-:Y:S02]  /*81f70*/  F2FP.F16.E5M2.UNPACK_B R16, R58 ;  /* 0x0000003aff10723e */ /* 0x010fe400020004ff */
[----:B------:R-:W-:Y:S02]  /*81f80*/  F2FP.F16.E5M2.UNPACK_B R13, R59 ;  /* 0x0000003bff0d723e */ /* 0x000fe400020004ff */
[----:B------:R-:W-:Y:S02]  /*81f90*/  F2FP.F16.E5M2.UNPACK_B R17, R21 ;  /* 0x00000015ff11723e */ /* 0x000fe400020004ff */
[----:B------:R-:W4:Y:S04]  /*81fa0*/  LDL.LU R21, [R1+0x35c] ;  /* 0x00035c0001157983 */ /* 0x000f280000300800 */
[----:B------:R-:W4:Y:S01]  /*81fb0*/  LDL.LU R58, [R1+0xf8] ;  /* 0x0000f800013a7983 */ /* 0x000f220000300800 */
[----:B------:R-:W-:-:S03]  /*81fc0*/  F2FP.F16.E5M2.UNPACK_B R14, R22 ;  /* 0x00000016ff0e723e */ /* 0x000fc600020004ff */
[----:B------:R-:W4:Y:S04]  /*81fd0*/  LDL.LU R22, [R1+0x108] ;  /* 0x0001080001167983 */ /* 0x000f280000300800 */
[----:B------:R-:W4:Y:S01]  /*81fe0*/  LDL.LU R59, [R1+0x11c] ;  /* 0x00011c00013b7983 */ /* 0x000f220000300800 */
[----:B------:R-:W-:Y:S02]  /*81ff0*/  F2FP.F16.E5M2.UNPACK_B R3, R55.H1 ;  /* 0x00000037ff03723e */ /* 0x000fe400030004ff */
[----:B------:R-:W-:Y:S02]  /*82000*/  F2FP.F16.E5M2.UNPACK_B R2, R54.H1 ;  /* 0x00000036ff02723e */ /* 0x000fe400030004ff */
[----:B------:R-:W-:Y:S02]  /*82010*/  F2FP.F16.E5M2.UNPACK_B R18, R23 ;  /* 0x00000017ff12723e */ /* 0x000fe400020004ff */
[----:B------:R-:W4:Y:S04]  /*82020*/  LDL.LU R23, [R1+0x13c] ;  /* 0x00013c0001177983 */ /* 0x000f280000300800 */
[----:B------:R-:W4:Y:S04]  /*82030*/  LDL.LU R27, [R1+0x36c] ;  /* 0x00036c00011b7983 */ /* 0x000f280000300800 */
[----:B------:R-:W0:Y:S04]  /*82040*/  LDL.LU R55, [R1+0x118] ;  /* 0x0001180001377983 */ /* 0x000e280000300800 */
        /* <DEDUP_REMOVED lines=8> */
[----:B------:R-:W-:-:S03]  /*820d0*/  F2FP.F16.E5M2.UNPACK_B R15, R56 ;  /* 0x00000038ff0f723e */ /* 0x000fc600020004ff */
[----:B------:R-:W4:Y:S04]  /*820e0*/  LDL.LU R48, [R1+0x39c] ;  /* 0x00039c0001307983 */ /* 0x000f280000300800 */
[----:B------:R-:W4:Y:S04]  /*820f0*/  LDL.LU R47, [R1+0x360] ;  /* 0x00036000012f7983 */ /* 0x000f280000300800 */
[----:B------:R-:W4:Y:S04]  /*82100*/  LDL.LU R46, [R1+0x374] ;  /* 0x00037400012e7983 */ /* 0x000f280000300800 */
[----:B------:R-:W-:Y:S04]  /*82110*/  STL.64 [R1+0x4488], R14 ;  /* 0x0044880e01007387 */ /* 0x000fe80000100a00 */
[----:B------:R-:W-:Y:S01]  /*82120*/  STL.64 [R1+0x4480], R12 ;  /* 0x0044800c01007387 */ /* 0x000fe20000100a00 */
[----:B--2---:R-:W-:-:S05]  /*82130*/  F2FP.F16.E5M2.UNPACK_B R19, R57 ;  /* 0x00000039ff13723e */ /* 0x004fca00020004ff */
[----:B------:R-:W-:Y:S04]  /*82140*/  STL.64 [R1+0x4498], R18 ;  /* 0x0044981201007387 */ /* 0x000fe80000100a00 */
[----:B------:R-:W-:Y:S04]  /*82150*/  STL.64 [R1+0x4490], R16 ;  /* 0x0044901001007387 */ /* 0x000fe80000100a00 */
[----:B------:R-:W2:Y:S04]  /*82160*/  LDL.LU R41, [R1+0x380] ;  /* 0x0003800001297983 */ /* 0x000ea80000300800 */
[----:B------:R-:W2:Y:S04]  /*82170*/  LDL.LU R40, [R1+0x398] ;  /* 0x0003980001287983 */ /* 0x000ea80000300800 */
[----:B------:R-:W2:Y:S04]  /*82180*/  LDL.LU R56, [R1+0x3b8] ;  /* 0x0003b80001387983 */ /* 0x000ea80000300800 */
[----:B------:R-:W2:Y:S01]  /*82190*/  LDL.LU R57, [R1+0x370] ;  /* 0x0003700001397983 */ /* 0x000ea20000300800 */
[----:B---3--:R-:W-:-:S02]  /*821a0*/  F2FP.F16.E5M2.UNPACK_B R24, R26 ;  /* 0x0000001aff18723e */ /* 0x008fc400020004ff */
[----:B----4-:R-:W-:Y:S02]  /*821b0*/  F2FP.F16.E5M2.UNPACK_B R25, R58 ;  /* 0x0000003aff19723e */ /* 0x010fe400020004ff */
[----:B------:R-:W3:Y:S01]  /*821c0*/  LDL.LU R58, [R1+0xe8] ;  /* 0x0000e800013a7983 */ /* 0x000ee20000300800 */
[----:B------:R-:W-:-:S03]  /*821d0*/  F2FP.F16.E5M2.UNPACK_B R26, R59 ;  /* 0x0000003bff1a723e */ /* 0x000fc600020004ff */
[----:B------:R-:W4:Y:S01]  /*821e0*/  LDL.LU R59, [R1+0x350] ;  /* 0x00035000013b7983 */ /* 0x000f220000300800 */
[----:B------:R-:W-:Y:S02]  /*821f0*/  F2FP.F16.E5M2.UNPACK_B R22, R22 ;  /* 0x00000016ff16723e */ /* 0x000fe400020004ff */
[----:B------:R-:W-:Y:S02]  /*82200*/  F2FP.F16.E5M2.UNPACK_B R20, R20 ;  /* 0x00000014ff14723e */ /* 0x000fe400020004ff */
[----:B------:R-:W-:Y:S02]  /*82210*/  F2FP.F16.E5M2.UNPACK_B R21, R21 ;  /* 0x00000015ff15723e */ /* 0x000fe400020004ff */
[----:B------:R-:W-:Y:S02]  /*82220*/  F2FP.F16.E5M2.UNPACK_B R23, R23 ;  /* 0x00000017ff17723e */ /* 0x000fe400020004ff */
[----:B0-----:R-:W-:Y:S02]  /*82230*/  F2FP.F16.E5M2.UNPACK_B R4, R55 ;  /* 0x00000037ff04723e */ /* 0x001fe400020004ff */
[----:B------:R-:W-:-:S02]  /*82240*/  F2FP.F16.E5M2.UNPACK_B R5, R60 ;  /* 0x0000003cff05723e */ /* 0x000fc400020004ff */
[----:B------:R-:W-:Y:S01]  /*82250*/  F2FP.F16.E5M2.UNPACK_B R6, R61 ;  /* 0x0000003dff06723e */ /* 0x000fe200020004ff */
[----:B------:R-:W-:Y:S04]  /*82260*/  STL.64 [R1+0x44b8], R22 ;  /* 0x0044b81601007387 */ /* 0x000fe80000100a00 */
[----:B------:R-:W-:Y:S04]  /*82270*/  STL.64 [R1+0x44b0], R20 ;  /* 0x0044b01401007387 */ /* 0x000fe80000100a00 */
[----:B------:R0:W-:Y:S04]  /*82280*/  STL [R1+0x130], R4 ;  /* 0x0001300401007387 */ /* 0x0001e80000100800 */
[----:B------:R1:W-:Y:S04]  /*82290*/  STL [R1+0x134], R5 ;  /* 0x0001340501007387 */ /* 0x0003e80000100800 */
[----:B------:R1:W-:Y:S01]  /*822a0*/  STL [R1+0x138], R6 ;  /* 0x0001380601007387 */ /* 0x0003e20000100800 */
[----:B0-----:R-:W-:-:S02]  /*822b0*/  F2FP.F16.E5M2.UNPACK_B R4, R54 ;  /* 0x00000036ff04723e */ /* 0x001fc400020004ff */
[----:B-1----:R-:W-:Y:S02]  /*822c0*/  F2FP.F16.E5M2.UNPACK_B R5, R53 ;  /* 0x00000035ff05723e */ /* 0x002fe400020004ff */
[----:B------:R-:W-:Y:S01]  /*822d0*/  F2FP.F16.E5M2.UNPACK_B R6, R52 ;  /* 0x00000034ff06723e */ /* 0x000fe200020004ff */
        /* <DEDUP_REMOVED lines=12> */
[----:B------:R-:W-:Y:S04]  /*823a0*/  STL [R1+0x118], R4 ;  /* 0x0001180401007387 */ /* 0x000fe80000100800 */
[----:B------:R-:W-:Y:S04]  /*823b0*/  STL [R1+0x12c], R5 ;  /* 0x00012c0501007387 */ /* 0x000fe80000100800 */
[----:B------:R-:W-:Y:S01]  /*823c0*/  STL [R1+0x11c], R6 ;  /* 0x00011c0601007387 */ /* 0x000fe20000100800 */
[----:B------:R-:W-:-:S02]  /*823d0*/  IMAD.MOV.U32 R60, RZ, RZ, R34 ;  /* 0x000000ffff3c7224 */ /* 0x000fc400078e0022 */
[----:B------:R-:W-:Y:S01]  /*823e0*/  IMAD.MOV.U32 R61, RZ, RZ, R31 ;  /* 0x000000ffff3d7224 */ /* 0x000fe200078e001f */
[----:B--2---:R-:W-:Y:S02]  /*823f0*/  F2FP.F16.E5M2.UNPACK_B R10, R41 ;  /* 0x00000029ff0a723e */ /* 0x004fe400020004ff */
[----:B------:R-:W-:Y:S02]  /*82400*/  F2FP.F16.E5M2.UNPACK_B R9, R40 ;  /* 0x00000028ff09723e */ /* 0x000fe400020004ff */
[----:B------:R-:W-:Y:S01]  /*82410*/  F2FP.F16.E5M2.UNPACK_B R8, R56 ;  /* 0x00000038ff08723e */ /* 0x000fe200020004ff */
[----:B------:R0:W-:Y:S04]  /*82420*/  STL [R1+0x100], R10 ;  /* 0x0001000a01007387 */ /* 0x0001e80000100800 */
[----:B------:R1:W-:Y:S04]  /*82430*/  STL [R1+0x104], R9 ;  /* 0x0001040901007387 */ /* 0x0003e80000100800 */
[----:B------:R2:W-:Y:S01]  /*82440*/  STL [R1+0x108], R8 ;  /* 0x0001080801007387 */ /* 0x0005e20000100800 */
[----:B0-----:R-:W-:-:S02]  /*82450*/  F2FP.F16.E5M2.UNPACK_B R10, R57 ;  /* 0x00000039ff0a723e */ /* 0x001fc400020004ff */
[----:B-1----:R-:W-:Y:S02]  /*82460*/  F2FP.F16.E5M2.UNPACK_B R9, R28 ;  /* 0x0000001cff09723e */ /* 0x002fe400020004ff */
[----:B--2---:R-:W-:Y:S01]  /*82470*/  F2FP.F16.E5M2.UNPACK_B R8, R30 ;  /* 0x0000001eff08723e */ /* 0x004fe200020004ff */
[----:B------:R0:W-:Y:S04]  /*82480*/  STL [R1+0x10c], R10 ;  /* 0x00010c0a01007387 */ /* 0x0001e80000100800 */
[----:B------:R1:W-:Y:S04]  /*82490*/  STL [R1+0xf0], R9 ;  /* 0x0000f00901007387 */ /* 0x0003e80000100800 */
[----:B------:R-:W-:Y:S01]  /*824a0*/  STL [R1+0xe0], R8 ;  /* 0x0000e00801007387 */ /* 0x000fe20000100800 */
[----:B0-----:R-:W-:-:S02]  /*824b0*/  F2FP.F16.E5M2.UNPACK_B R10, R33 ;  /* 0x00000021ff0a723e */ /* 0x001fc400020004ff */
[----:B-1----:R-:W-:-:S03]  /*824c0*/  F2FP.F16.E5M2.UNPACK_B R9, R36 ;  /* 0x00000024ff09723e */ /* 0x002fc600020004ff */
[----:B------:R0:W-:Y:S04]  /*824d0*/  STL [R1+0xf4], R10 ;  /* 0x0000f40a01007387 */ /* 0x0001e80000100800 */
[----:B------:R1:W-:Y:S01]  /*824e0*/  STL [R1+0xe4], R9 ;  /* 0x0000e40901007387 */ /* 0x0003e20000100800 */
[----:B0-----:R-:W-:Y:S02]  /*824f0*/  F2FP.F16.E5M2.UNPACK_B R10, R29 ;  /* 0x0000001dff0a723e */ /* 0x001fe400020004ff */
[----:B-1----:R-:W-:Y:S02]  /*82500*/  F2FP.F16.E5M2.UNPACK_B R9, R32 ;  /* 0x00000020ff09723e */ /* 0x002fe400020004ff */
[----:B---3--:R-:W-:-:S05]  /*82510*/  F2FP.F16.E5M2.UNPACK_B R8, R58 ;  /* 0x0000003aff08723e */ /* 0x008fca00020004ff */
[----:B------:R0:W-:Y:S04]  /*82520*/  STL [R1+0xf8], R8 ;  /* 0x0000f80801007387 */ /* 0x0001e80000100800 */
[----:B------:R-:W-:Y:S04]  /*82530*/  STL [R1+0xe8], R10 ;  /* 0x0000e80a01007387 */ /* 0x000fe80000100800 */
[----:B------:R-:W-:Y:S01]  /*82540*/  STL [R1+0xfc], R9 ;  /* 0x0000fc0901007387 */ /* 0x000fe20000100800 */
[----:B----4-:R-:W-:Y:S02]  /*82550*/  F2FP.F16.E5M2.UNPACK_B R32, R59 ;  /* 0x0000003bff20723e */ /* 0x010fe400020004ff */
[----:B0-----:R-:W-:-:S05]  /*82560*/  F2FP.F16.E5M2.UNPACK_B R8, R35 ;  /* 0x00000023ff08723e */ /* 0x001fca00020004ff */
[----:B------:R0:W-:Y:S04]  /*82570*/  STL [R1+0xec], R8 ;  /* 0x0000ec0801007387 */ /* 0x0001e80000100800 */
[----:B------:R-:W2:Y:S04]  /*82580*/  LDL.LU R34, [R1+0x44c4] ;  /* 0x0044c40001227983 */ /* 0x000ea80000300800 */
[----:B------:R-:W3:Y:S04]  /*82590*/  LDL.LU R31, [R1+0x44c0] ;  /* 0x0044c000011f7983 */ /* 0x000ee80000300800 */
[----:B------:R-:W4:Y:S04]  /*825a0*/  LDL R14, [R1+0x340] ;  /* 0x00034000010e7983 */ /* 0x000f280000100800 */
[----:B------:R-:W4:Y:S04]  /*825b0*/  LDL R15, [R1+0x344] ;  /* 0x00034400010f7983 */ /* 0x000f280000100800 */
[----:B------:R-:W2:Y:S04]  /*825c0*/  LDL R58, [R1+0x348] ;  /* 0x00034800013a7983 */ /* 0x000ea80000100800 */
[----:B------:R-:W2:Y:S04]  /*825d0*/  LDL R59, [R1+0x34c] ;  /* 0x00034c00013b7983 */ /* 0x000ea80000100800 */
[----:B------:R-:W2:Y:S04]  /*825e0*/  LDL.LU R20, [R1+0xb40] ;  /* 0x000b400001147983 */ /* 0x000ea80000300800 */
[----:B------:R-:W2:Y:S04]  /*825f0*/  LDL.LU R21, [R1+0xb44] ;  /* 0x000b440001157983 */ /* 0x000ea80000300800 */
[----:B------:R-:W2:Y:S04]  /*82600*/  LDL.LU R22, [R1+0xb48] ;  /* 0x000b480001167983 */ /* 0x000ea80000300800 */
[----:B------:R-:W2:Y:S01]  /*82610*/  LDL.LU R23, [R1+0xb4c] ;  /* 0x000b4c0001177983 */ /* 0x000ea20000300800 */
[----:B------:R-:W-:-:S02]  /*82620*/  IMAD.MOV.U32 R4, RZ, RZ, R45 ;  /* 0x000000ffff047224 */ /* 0x000fc400078e002d */
[----:B------:R-:W-:Y:S02]  /*82630*/  IMAD.MOV.U32 R5, RZ, RZ, R44 ;  /* 0x000000ffff057224 */ /* 0x000fe400078e002c */
[----:B------:R-:W-:Y:S02]  /*82640*/  IMAD.MOV.U32 R6, RZ, RZ, R43 ;  /* 0x000000ffff067224 */ /* 0x000fe400078e002b */
[----:B------:R-:W-:Y:S01]  /*82650*/  IMAD.MOV.U32 R7, RZ, RZ, R42 ;  /* 0x000000ffff077224 */ /* 0x000fe200078e002a */
[----:B------:R-:W3:Y:S04]  /*82660*/  LDL.LU R13, [R1+0x354] ;  /* 0x00035400010d7983 */ /* 0x000ee80000300800 */
        /* <DEDUP_REMOVED lines=27> */
[----:B--2---:R-:W-:Y:S03]  /*82820*/  HMMA.16816.F32 R56, R4, R58, R20 ;  /* 0x0000003a0438723c */ /* 0x004fe60000001814 */
[----:B------:R-:W2:Y:S04]  /*82830*/  LDL.LU.64 R22, [R1+0x44b8] ;  /* 0x0044b80001167983 */ /* 0x000ea80000300a00 */
[----:B------:R-:W2:-:S15]  /*82840*/  LDL.LU.64 R20, [R1+0x44b0] ;  /* 0x0044b00001147983 */ /* 0x000e9e0000300a00 */
[----:B------:R-:W-:-:S01]  /*82850*/  NOP ;  /* 0x0000000000007918 */ /* 0x000fc20000000000 */
[----:B------:R-:W-:Y:S04]  /*82860*/  STL.64 [R1+0x480], R56 ;  /* 0x0004803801007387 */ /* 0x000fe80000100a00 */
[----:B------:R0:W-:Y:S04]  /*82870*/  STL.64 [R1+0x488], R58 ;  /* 0x0004883a01007387 */ /* 0x0001e80000100a00 */
[----:B0-----:R-:W2:Y:S04]  /*82880*/  LDL.LU.64 R58, [R1+0x44a8] ;  /* 0x0044a800013a7983 */ /* 0x001ea80000300a00 */
[----:B------:R-:W2:Y:S01]  /*82890*/  LDL.LU.64 R56, [R1+0x44a0] ;  /* 0x0044a00001387983 */ /* 0x000ea20000300a00 */
[----:B------:R-:W-:-:S02]  /*828a0*/  F2FP.F16.E5M2.UNPACK_B R33, R34 ;  /* 0x00000022ff21723e */ /* 0x000fc400020004ff */
[----:B---3--:R-:W-:Y:S02]  /*828b0*/  F2FP.F16.E5M2.UNPACK_B R34, R13 ;  /* 0x0000000dff22723e */ /* 0x008fe400020004ff */
[----:B----4-:R-:W-:Y:S01]  /*828c0*/  HMMA.16816.F32 R12, R4, R14, R16 ;  /* 0x0000000e040c723c */ /* 0x010fe20000001810 */
[----:B------:R-:W-:Y:S02]  /*828d0*/  F2FP.F16.E5M2.UNPACK_B R29, R31 ;  /* 0x0000001fff1d723e */ /* 0x000fe400020004ff */
[----:B------:R-:W-:-:S03]  /*828e0*/  F2FP.F16.E5M2.UNPACK_B R31, R40 ;  /* 0x00000028ff1f723e */ /* 0x000fc600020004ff */
[----:B------:R-:W-:Y:S01]  /*828f0*/  HMMA.16816.F32 R4, R4, R60, R8 ;  /* 0x0000003c0404723c */ /* 0x000fe20000001808 */
[----:B--2---:R-:W-:Y:S02]  /*82900*/  F2FP.F16.E5M2.UNPACK_B R35, R56 ;  /* 0x00000038ff23723e */ /* 0x004fe400020004ff */
[----:B------:R-:W-:Y:S01]  /*82910*/  F2FP.F16.E5M2.UNPACK_B R36, R57 ;  /* 0x00000039ff24723e */ /* 0x000fe200020004ff */
[----:B------:R-:W2:Y:S04]  /*82920*/  LDL.LU R56, [R1+0x430] ;  /* 0x0004300001387983 */ /* 0x000ea80000300800 */
[----:B------:R-:W3:Y:S01]  /*82930*/  LDL.LU R57, [R1+0x404] ;  /* 0x0004040001397983 */ /* 0x000ee20000300800 */
[----:B------:R-:W-:-:S03]  /*82940*/  F2FP.F16.E5M2.UNPACK_B R40, R58 ;  /* 0x0000003aff28723e */ /* 0x000fc600020004ff */
[----:B------:R-:W4:Y:S04]  /*82950*/  LDL.LU R58, [R1+0x42c] ;  /* 0x00042c00013a7983 */ /* 0x000f280000300800 */
[----:B------:R-:W2:Y:S04]  /*82960*/  LDL.LU.64 R18, [R1+0x4498] ;  /* 0x0044980001127983 */ /* 0x000ea80000300a00 */
[----:B------:R-:W3:Y:S04]  /*82970*/  LDL.LU.64 R16, [R1+0x4490] ;  /* 0x0044900001107983 */ /* 0x000ee80000300a00 */
[----:B------:R-:W-:Y:S04]  /*82980*/  STL.64 [R1+0x470], R12 ;  /* 0x0004700c01007387 */ /* 0x000fe80000100a00 */
[----:B------:R0:W-:Y:S04]  /*82990*/  STL.64 [R1+0x478], R14 ;  /* 0x0004780e01007387 */ /* 0x0001e80000100a00 */
[----:B0-----:R-:W4:Y:S04]  /*829a0*/  LDL.LU.64 R14, [R1+0x4488] ;  /* 0x00448800010e7983 */ /* 0x001f280000300a00 */
[----:B------:R-:W4:Y:S04]  /*829b0*/  LDL.LU.64 R12, [R1+0x4480] ;  /* 0x00448000010c7983 */ /* 0x000f280000300a00 */
[----:B------:R-:W4:Y:S04]  /*829c0*/  LDL.LU.64 R10, [R1+0x4478] ;  /* 0x00447800010a7983 */ /* 0x000f280000300a00 */
[----:B------:R-:W4:Y:S04]  /*829d0*/  LDL.LU.64 R8, [R1+0x4470] ;  /* 0x0044700001087983 */ /* 0x000f280000300a00 */
[----:B------:R-:W4:Y:S04]  /*829e0*/  LDL.LU.64 R60, [R1+0x4468] ;  /* 0x00446800013c7983 */ /* 0x000f280000300a00 */
[----:B------:R-:W-:Y:S04]  /*829f0*/  STL.64 [R1+0x460], R4 ;  /* 0x0004600401007387 */ /* 0x000fe80000100a00 */
[----:B------:R0:W-:Y:S04]  /*82a00*/  STL.64 [R1+0x468], R6 ;  /* 0x0004680601007387 */ /* 0x0001e80000100a00 */
[----:B0-----:R-:W4:Y:S04]  /*82a10*/  LDL.LU.64 R6, [R1+0x4460] ;  /* 0x0044600001067983 */ /* 0x001f280000300a00 */
[----:B------:R-:W4:Y:S01]  /*82a20*/  LDL.LU.64 R4, [R1+0x4458] ;  /* 0x0044580001047983 */ /* 0x000f220000300a00 */
[----:B------:R-:W-:-:S02]  /*82a30*/  F2FP.F16.E5M2.UNPACK_B R30, R37 ;  /* 0x00000025ff1e723e */ /* 0x000fc400020004ff */
[----:B------:R-:W-:Y:S02]  /*82a40*/  F2FP.F16.E5M2.UNPACK_B R46, R46 ;  /* 0x0000002eff2e723e */ /* 0x000fe400020004ff */
[----:B------:R-:W-:Y:S02]  /*82a50*/  F2FP.F16.E5M2.UNPACK_B R47, R47 ;  /* 0x0000002fff2f723e */ /* 0x000fe400020004ff */
[----:B------:R-:W-:Y:S02]  /*82a60*/  F2FP.F16.E5M2.UNPACK_B R37, R38 ;  /* 0x00000026ff25723e */ /* 0x000fe400020004ff */
[----:B------:R-:W-:Y:S02]  /*82a70*/  F2FP.F16.E5M2.UNPACK_B R44, R44 ;  /* 0x0000002cff2c723e */ /* 0x000fe400020004ff */
[----:B------:R-:W-:Y:S02]  /*82a80*/  F2FP.F16.E5M2.UNPACK_B R45, R45 ;  /* 0x0000002dff2d723e */ /* 0x000fe400020004ff */
[----:B------:R-:W-:-:S02]  /*82a90*/  F2FP.F16.E5M2.UNPACK_B R38, R59 ;  /* 0x0000003bff26723e */ /* 0x000fc400020004ff */
[----:B------:R-:W-:Y:S02]  /*82aa0*/  F2FP.F16.E5M2.UNPACK_B R59, R0 ;  /* 0x00000000ff3b723e */ /* 0x000fe400020004ff */
[----:B------:R-:W4:Y:S04]  /*82ab0*/  LDL.LU R0, [R1+0x4454] ;  /* 0x0044540001007983 */ /* 0x000f280000300800 */
[----:B------:R-:W-:Y:S04]  /*82ac0*/  STL.64 [R1+0x5418], R46 ;  /* 0x0054182e01007387 */ /* 0x000fe80000100a00 */
[----:B------:R-:W-:Y:S01]  /*82ad0*/  STL.64 [R1+0x5410], R44 ;  /* 0x0054102c01007387 */ /* 0x000fe20000100a00 */
        /* <DEDUP_REMOVED lines=8> */
[----:B------:R-:W-:Y:S02]  /*82b60*/  F2FP.F16.E5M2.UNPACK_B R55, R55 ;  /* 0x00000037ff37723e */ /* 0x000fe400020004ff */
[----:B------:R-:W-:Y:S02]  /*82b70*/  F2FP.F16.E5M2.UNPACK_B R27, R27 ;  /* 0x0000001bff1b723e */ /* 0x000fe400020004ff */
[----:B------:R-:W-:Y:S02]  /*82b80*/  F2FP.F16.E5M2.UNPACK_B R42, R42 ;  /* 0x0000002aff2a723e */ /* 0x000fe400020004ff */
[----:B------:R-:W-:Y:S02]  /*82b90*/  F2FP.F16.E5M2.UNPACK_B R43, R43 ;  /* 0x0000002bff2b723e */ /* 0x000fe400020004ff */
[----:B------:R-:W-:Y:S01]  /*82ba0*/  F2FP.F16.E5M2.UNPACK_B R41, R41 ;  /* 0x00000029ff29723e */ /* 0x000fe200020004ff */
[----:B---3--:R-:W-:Y:S04]  /*82bb0*/  STL [R1+0x4fcc], R16 ;  /* 0x004fcc1001007387 */ /* 0x008fe80000100800 */
[----:B------:R-:W-:Y:S04]  /*82bc0*/  STL [R1+0x4fc8], R17 ;  /* 0x004fc81101007387 */ /* 0x000fe80000100800 */
[----:B--2---:R-:W-:Y:S04]  /*82bd0*/  STL [R1+0x4fc4], R18 ;  /* 0x004fc41201007387 */ /* 0x004fe80000100800 */
[----:B------:R-:W-:Y:S04]  /*82be0*/  STL [R1+0x4fc0], R19 ;  /* 0x004fc01301007387 */ /* 0x000fe80000100800 */
[----:B------:R-:W-:Y:S04]  /*82bf0*/  STL.64 [R1+0x4f68], R34 ;  /* 0x004f682201007387 */ /* 0x000fe80000100a00 */
[----:B------:R-:W-:Y:S04]  /*82c00*/  STL.64 [R1+0x4f60], R32 ;  /* 0x004f602001007387 */ /* 0x000fe80000100a00 */
[----:B------:R-:W-:Y:S04]  /*82c10*/  STL [R1+0x4f34], R48 ;  /* 0x004f343001007387 */ /* 0x000fe80000100800 */
[----:B------:R-:W-:Y:S04]  /*82c20*/  STL [R1+0x4f30], R49 ;  /* 0x004f303101007387 */ /* 0x000fe80000100800 */
[----:B------:R-:W-:Y:S04]  /*82c30*/  STL [R1+0x4f2c], R50 ;  /* 0x004f2c3201007387 */ /* 0x000fe80000100800 */
[----:B------:R-:W-:Y:S04]  /*82c40*/  STL [R1+0x4f28], R51 ;  /* 0x004f283301007387 */ /* 0x000fe80000100800 */
[----:B----4-:R0:W-:Y:S04]  /*82c50*/  STL [R1+0x4f1c], R60 ;  /* 0x004f1c3c01007387 */ /* 0x0101e80000100800 */
[----:B------:R1:W-:Y:S04]  /*82c60*/  STL [R1+0x4f18], R61 ;  /* 0x004f183d01007387 */ /* 0x0003e80000100800 */
[----:B0-----:R-:W2:Y:S04]  /*82c70*/  LDL.LU R60, [R1+0x268] ;  /* 0x00026800013c7983 */ /* 0x001ea80000300800 */
[----:B-1----:R-:W2:Y:S04]  /*82c80*/  LDL.LU R61, [R1+0x26c] ;  /* 0x00026c00013d7983 */ /* 0x002ea80000300800 */
[----:B------:R-:W3:Y:S04]  /*82c90*/  LDL.LU R48, [R1+0x340] ;  /* 0x0003400001307983 */ /* 0x000ee80000300800 */
[----:B------:R-:W3:Y:S04]  /*82ca0*/  LDL.LU R49, [R1+0x344] ;  /* 0x0003440001317983 */ /* 0x000ee80000300800 */
[----:B------:R-:W4:Y:S04]  /*82cb0*/  LDL.LU R32, [R1+0x10] ;  /* 0x0000100001207983 */ /* 0x000f280000300800 */
[----:B------:R-:W4:Y:S04]  /*82cc0*/  LDL.LU R33, [R1+0x14] ;  /* 0x0000140001217983 */ /* 0x000f280000300800 */
[----:B------:R-:W4:Y:S04]  /*82cd0*/  LDL.LU R34, [R1+0x18] ;  /* 0x0000180001227983 */ /* 0x000f280000300800 */
[----:B------:R-:W4:Y:S04]  /*82ce0*/  LDL.LU R35, [R1+0x1c] ;  /* 0x00001c0001237983 */ /* 0x000f280000300800 */
[----:B------:R-:W2:Y:S04]  /*82cf0*/  LDL.LU.64 R18, [R1+0x2c8] ;  /* 0x0002c80001127983 */ /* 0x000ea80000300a00 */
[----:B------:R-:W4:Y:S04]  /*82d00*/  LDL.LU.64 R16, [R1+0x2a8] ;  /* 0x0002a80001107983 */ /* 0x000f280000300a00 */
[----:B------:R-:W-:Y:S04]  /*82d10*/  STL.64 [R1+0x4b70], R6 ;  /* 0x004b700601007387 */ /* 0x000fe80000100a00 */
[----:B------:R-:W-:Y:S04]  /*82d20*/  STL.64 [R1+0x4b68], R4 ;  /* 0x004b680401007387 */ /* 0x000fe80000100a00 */
        /* <DEDUP_REMOVED lines=9> */
[----:B------:R0:W-:Y:S04]  /*82dc0*/  STL.64 [R1+0x4a80], R52 ;  /* 0x004a803401007387 */ /* 0x0001e80000100a00 */
        /* <DEDUP_REMOVED lines=16> */
[----:B------:R-:W-:Y:S04]  /*82ed0*/  STL [R1+0x4a78], R55 ;  /* 0x004a783701007387 */ /* 0x000fe80000100800 */
[----:B------:R-:W-:Y:S04]  /*82ee0*/  STL [R1+0x4a5c], R2 ;  /* 0x004a5c0201007387 */ /* 0x000fe80000100800 */
[----:B------:R-:W-:Y:S04]  /*82ef0*/  STL [R1+0x4a58], R3 ;  /* 0x004a580301007387 */ /* 0x000fe80000100800 */
[----:B------:R0:W-:Y:S01]  /*82f00*/  STL.64 [R1+0x45f0], R10 ;  /* 0x0045f00a01007387 */ /* 0x0001e20000100a00 */
[----:B------:R-:W-:-:S02]  /*82f10*/  F2FP.F16.E5M2.UNPACK_B R56, R56 ;  /* 0x00000038ff38723e */ /* 0x000fc400020004ff */
[----:B------:R-:W-:Y:S01]  /*82f20*/  F2FP.F16.E5M2.UNPACK_B R57, R57 ;  /* 0x00000039ff39723e */ /* 0x000fe200020004ff */
[----:B0-----:R-:W3:Y:S04]  /*82f30*/  LDL.LU.64 R10, [R1+0x330] ;  /* 0x00033000010a7983 */ /* 0x001ee80000300a00 */
[----:B------:R-:W-:Y:S04]  /*82f40*/  STL.64 [R1+0x45e8], R8 ;  /* 0x0045e80801007387 */ /* 0x000fe80000100a00 */
[----:B------:R-:W-:Y:S04]  /*82f50*/  STL.64 [R1+0x4570], R26 ;  /* 0x0045701a01007387 */ /* 0x000fe80000100a00 */
[----:B------:R0:W-:Y:S04]  /*82f60*/  STL.64 [R1+0x4568], R24 ;  /* 0x0045681801007387 */ /* 0x0001e80000100a00 */
[----:B0-----:R-:W2:Y:S04]  /*82f70*/  LDL.LU R24, [R1+0xcc0] ;  /* 0x000cc00001187983 */ /* 0x001ea80000300800 */
[----:B------:R-:W2:Y:S04]  /*82f80*/  LDL.LU R25, [R1+0xcc4] ;  /* 0x000cc40001197983 */ /* 0x000ea80000300800 */
[----:B------:R-:W2:Y:S04]  /*82f90*/  LDL.LU R26, [R1+0xcc8] ;  /* 0x000cc800011a7983 */ /* 0x000ea80000300800 */
[----:B------:R-:W2:Y:S04]  /*82fa0*/  LDL.LU R27, [R1+0xccc] ;  /* 0x000ccc00011b7983 */ /* 0x000ea80000300800 */
[----:B------:R-:W-:Y:S04]  /*82fb0*/  STL [R1+0x4564], R56 ;  /* 0x0045643801007387 */ /* 0x000fe80000100800 */
[----:B------:R-:W-:Y:S04]  /*82fc0*/  STL [R1+0x4560], R57 ;  /* 0x0045603901007387 */ /* 0x000fe80000100800 */
[----:B------:R-:W-:Y:S04]  /*82fd0*/  STL.64 [R1+0x44e8], R42 ;  /* 0x0044e82a01007387 */ /* 0x000fe80000100a00 */
[----:B------:R0:W-:Y:S04]  /*82fe0*/  STL.64 [R1+0x44e0], R40 ;  /* 0x0044e02801007387 */ /* 0x0001e80000100a00 */
[----:B0-----:R-:W3:Y:S04]  /*82ff0*/  LDL.LU R40, [R1+0xcd0] ;  /* 0x000cd00001287983 */ /* 0x001ee80000300800 */
[----:B------:R-:W3:Y:S04]  /*83000*/  LDL.LU R41, [R1+0xcd4] ;  /* 0x000cd40001297983 */ /* 0x000ee80000300800 */
[----:B------:R-:W3:Y:S04]  /*83010*/  LDL.LU R42, [R1+0xcd8] ;  /* 0x000cd800012a7983 */ /* 0x000ee80000300800 */
[----:B------:R-:W3:Y:S01]  /*83020*/  LDL.LU R43, [R1+0xcdc] ;  /* 0x000cdc00012b7983 */ /* 0x000ee20000300800 */
[----:B------:R-:W-:-:S05]  /*83030*/  F2FP.F16.E5M2.UNPACK_B R58, R58 ;  /* 0x0000003aff3a723e */ /* 0x000fca00020004ff */
[----:B------:R0:W-:Y:S04]  /*83040*/  STL.64 [R1+0x4488], R58 ;  /* 0x0044883a01007387 */ /* 0x0001e80000100a00 */
[----:B0-----:R-:W3:Y:S04]  /*83050*/  LDL.LU R58, [R1+0x348] ;  /* 0x00034800013a7983 */ /* 0x001ee80000300800 */
[----:B------:R-:W3:Y:S04]  /*83060*/  LDL.LU R59, [R1+0x34c] ;  /* 0x00034c00013b7983 */ /* 0x000ee80000300800 */
[----:B------:R-:W3:Y:S04]  /*83070*/  LDL.LU R44, [R1+0xc80] ;  /* 0x000c8000012c7983 */ /* 0x000ee80000300800 */
[----:B------:R-:W3:Y:S04]  /*83080*/  LDL.LU R45, [R1+0xc84] ;  /* 0x000c8400012d7983 */ /* 0x000ee80000300800 */
[----:B------:R-:W3:Y:S04]  /*83090*/  LDL.LU R46, [R1+0xc88] ;  /* 0x000c8800012e7983 */ /* 0x000ee80000300800 */
[----:B------:R-:W3:Y:S04]  /*830a0*/  LDL.LU R47, [R1+0xc8c] ;  /* 0x000c8c00012f7983 */ /* 0x000ee80000300800 */
[----:B------:R-:W-:Y:S01]  /*830b0*/  STL [R1+0x4454], R0 ;  /* 0x0044540001007387 */ /* 0x000fe20000100800 */
[C---:B----4-:R-:W-:Y:S06]  /*830c0*/  HMMA.16816.F32 R4, R32.reuse, R16, R4 ;  /* 0x000000102004723c */ /* 0x050fec0000001804 */
[C---:B--2---:R-:W-:Y:S06]  /*830d0*/  HMMA.16816.F32 R24, R32.reuse, R18, R24 ;  /* 0x000000122018723c */ /* 0x044fec0000001818 */
[----:B---3--:R-:W-:-:S15]  /*830e0*/  HMMA.16816.F32 R40, R32, R10, R40 ;  /* 0x0000000a2028723c */ /* 0x008fde0000001828 */
[----:B------:R-:W-:-:S08]  /*830f0*/  NOP ;  /* 0x0000000000007918 */ /* 0x000fd00000000000 */
[----:B------:R-:W-:Y:S04]  /*83100*/  STL.64 [R1+0x450], R40 ;  /* 0x0004502801007387 */ /* 0x000fe80000100a00 */
[----:B------:R-:W-:Y:S04]  /*83110*/  STL.64 [R1+0x458], R42 ;  /* 0x0004582a01007387 */ /* 0x000fe80000100a00 */
[----:B------:R0:W-:Y:S04]  /*83120*/  STL [R1+0x4fec], R4 ;  /* 0x004fec0401007387 */ /* 0x0001e80000100800 */
[----:B------:R-:W-:Y:S04]  /*83130*/  STL.64 [R1+0x440], R24 ;  /* 0x0004401801007387 */ /* 0x000fe80000100a00 */
[----:B------:R-:W-:Y:S04]  /*83140*/  STL.64 [R1+0x448], R26 ;  /* 0x0004481a01007387 */ /* 0x000fe80000100a00 */
[----:B------:R1:W-:Y:S04]  /*83150*/  STL [R1+0x4fe8], R5 ;  /* 0x004fe80501007387 */ /* 0x0003e80000100800 */
[----:B------:R2:W-:Y:S04]  /*83160*/  STL [R1+0x4fe4], R6 ;  /* 0x004fe40601007387 */ /* 0x0005e80000100800 */
[----:B------:R3:W-:Y:S04]  /*83170*/  STL [R1+0x4fe0], R7 ;  /* 0x004fe00701007387 */ /* 0x0007e80000100800 */
[----:B0-----:R-:W4:Y:S04]  /*83180*/  LDL.LU R4, [R1+0xc70] ;  /* 0x000c700001047983 */ /* 0x001f280000300800 */
[----:B-1----:R-:W4:Y:S04]  /*83190*/  LDL.LU R5, [R1+0xc74] ;  /* 0x000c740001057983 */ /* 0x002f280000300800 */
[----:B--2---:R-:W4:Y:S04]  /*831a0*/  LDL.LU R6, [R1+0xc78] ;  /* 0x000c780001067983 */ /* 0x004f280000300800 */
[----:B---3--:R-:W4:Y:S01]  /*831b0*/  LDL.LU R7, [R1+0xc7c] ;  /* 0x000c7c0001077983 */ /* 0x008f220000300800 */
[C---:B------:R-:W-:Y:S06]  /*831c0*/  HMMA.16816.F32 R24, R32.reuse, R52, R36 ;  /* 0x000000342018723c */ /* 0x040fec0000001824 */
[----:B------:R-:W-:Y:S01]  /*831d0*/  HMMA.16816.F32 R20, R32, R60, R20 ;  /* 0x0000003c2014723c */ /* 0x000fe20000001814 */
[----:B------:R-:W2:-:S15]  /*831e0*/  LDL.LU R40, [R1+0xc60] ;  /* 0x000c600001287983 */ /* 0x000e9e0000300800 */
[----:B------:R-:W-:-:S01]  /*831f0*/  NOP ;  /* 0x0000000000007918 */ /* 0x000fc20000000000 */
[----:B------:R0:W-:Y:S04]  /*83200*/  STL.64 [R1+0x420], R24 ;  /* 0x0004201801007387 */ /* 0x0001e80000100a00 */
[----:B------:R1:W-:Y:S04]  /*83210*/  STL.64 [R1+0x428], R26 ;  /* 0x0004281a01007387 */ /* 0x0003e80000100a00 */
[----:B------:R-:W2:Y:S04]  /*83220*/  LDL.LU R41, [R1+0xc64] ;  /* 0x000c640001297983 */ /* 0x000ea80000300800 */
[----:B------:R-:W2:Y:S04]  /*83230*/  LDL.LU R42, [R1+0xc68] ;  /* 0x000c6800012a7983 */ /* 0x000ea80000300800 */
[----:B------:R-:W2:Y:S04]  /*83240*/  LDL.LU R43, [R1+0xc6c] ;  /* 0x000c6c00012b7983 */ /* 0x000ea80000300800 */
[----:B0-----:R-:W3:Y:S04]  /*83250*/  LDL.LU R24, [R1+0xc50] ;  /* 0x000c500001187983 */ /* 0x001ee80000300800 */
[----:B------:R-:W3:Y:S04]  /*83260*/  LDL.LU R25, [R1+0xc54] ;  /* 0x000c540001197983 */ /* 0x000ee80000300800 */
[----:B-1----:R-:W3:Y:S04]  /*83270*/  LDL.LU R26, [R1+0xc58] ;  /* 0x000c5800011a7983 */ /* 0x002ee80000300800 */
[----:B------:R-:W3:Y:S04]  /*83280*/  LDL.LU R27, [R1+0xc5c] ;  /* 0x000c5c00011b7983 */ /* 0x000ee80000300800 */
[----:B------:R-:W2:Y:S04]  /*83290*/  LDL.LU R36, [R1+0xc40] ;  /* 0x000c400001247983 */ /* 0x000ea80000300800 */
[----:B------:R-:W-:Y:S04]  /*832a0*/  STL.64 [R1+0x410], R20 ;  /* 0x0004101401007387 */ /* 0x000fe80000100a00 */
[----:B------:R0:W-:Y:S04]  /*832b0*/  STL.64 [R1+0x418], R22 ;  /* 0x0004181601007387 */ /* 0x0001e80000100a00 */
        /* <DEDUP_REMOVED lines=8> */
[----:B0-----:R-:W-:-:S15]  /*83340*/  HMMA.16816.F32 R20, R12, R58, R44 ;  /* 0x0000003a0c14723c */ /* 0x001fde000000182c */
[----:B------:R-:W-:-:S08]  /*83350*/  NOP ;  /* 0x0000000000007918 */ /* 0x000fd00000000000 */
[----:B------:R0:W-:Y:S04]  /*83360*/  STL.64 [R1+0x400], R20 ;  /* 0x0004001401007387 */ /* 0x0001e80000100a00 */
[----:B------:R1:W-:Y:S04]  /*83370*/  STL.64 [R1+0x408], R22 ;  /* 0x0004081601007387 */ /* 0x0003e80000100a00 */
[----:B------:R-:W2:Y:S04]  /*83380*/  LDL.LU R3, [R1+0x264] ;  /* 0x0002640001037983 */ /* 0x000ea80000300800 */
[----:B0-----:R-:W2:Y:S04]  /*83390*/  LDL.LU R20, [R1+0xc20] ;  /* 0x000c200001147983 */ /* 0x001ea80000300800 */
[----:B------:R-:W2:Y:S04]  /*833a0*/  LDL.LU R21, [R1+0xc24] ;  /* 0x000c240001157983 */ /* 0x000ea80000300800 */
[----:B-1----:R-:W2:Y:S04]  /*833b0*/  LDL.LU R22, [R1+0xc28] ;  /* 0x000c280001167983 */ /* 0x002ea80000300800 */
[----:B------:R-:W2:Y:S04]  /*833c0*/  LDL.LU R23, [R1+0xc2c] ;  /* 0x000c2c0001177983 */ /* 0x000ea80000300800 */
[----:B------:R-:W2:Y:S04]  /*833d0*/  LDL.LU R44, [R1+0xc10] ;  /* 0x000c1000012c7983 */ /* 0x000ea80000300800 */
[----:B------:R-:W2:Y:S04]  /*833e0*/  LDL.LU R45, [R1+0xc14] ;  /* 0x000c1400012d7983 */ /* 0x000ea80000300800 */
[----:B------:R-:W2:Y:S04]  /*833f0*/  LDL.LU R46, [R1+0xc18] ;  /* 0x000c1800012e7983 */ /* 0x000ea80000300800 */
[----:B------:R-:W2:Y:S01]  /*83400*/  LDL.LU R47, [R1+0xc1c] ;  /* 0x000c1c00012f7983 */ /* 0x000ea20000300800 */
[----:B----4-:R-:W-:-:S15]  /*83410*/  HMMA.16816.F32 R4, R12, R48, R4 ;  /* 0x000000300c04723c */ /* 0x010fde0000001804 */
[----:B------:R-:W-:-:S08]  /*83420*/  NOP ;  /* 0x0000000000007918 */ /* 0x000fd00000000000 */
[----:B------:R0:W-:Y:S04]  /*83430*/  STL.64 [R1+0x3f0], R4 ;  /* 0x0003f00401007387 */ /* 0x0001e80000100a00 */
[----:B------:R-:W-:Y:S01]  /*83440*/  STL [R1+0x3f8], R6 ;  /* 0x0003f80601007387 */ /* 0x000fe20000100800 */
[----:B0-----:R-:W-:-:S05]  /*83450*/  IMAD.MOV.U32 R4, RZ, RZ, R7 ;  /* 0x000000ffff047224 */ /* 0x001fca00078e0007 */
[----:B------:R2:W-:Y:S04]  /*83460*/  STL [R1+0x4ff0], R4 ;  /* 0x004ff00401007387 */ /* 0x0005e80000100800 */
[----:B------:R-:W4:Y:S04]  /*83470*/  LDL.LU R54, [R1+0x328] ;  /* 0x0003280001367983 */ /* 0x000f280000300800 */
[----:B------:R-:W4:Y:S04]  /*83480*/  LDL.LU R55, [R1+0x32c] ;  /* 0x00032c0001377983 */ /* 0x000f280000300800 */
[----:B------:R-:W4:Y:S04]  /*83490*/  LDL.LU R56, [R1+0x2f8] ;  /* 0x0002f80001387983 */ /* 0x000f280000300800 */
[----:B------:R-:W4:Y:S01]  /*834a0*/  LDL.LU R57, [R1+0x2fc] ;  /* 0x0002fc0001397983 */ /* 0x000f220000300800 */
[C---:B---3--:R-:W-:Y:S06]  /*834b0*/  HMMA.16816.F32 R24, R12.reuse, R10, R24 ;  /* 0x0000000a0c18723c */ /* 0x048fec0000001818 */
[C---:B--2---:R-:W-:Y:S06]  /*834c0*/  HMMA.16816.F32 R4, R12.reuse, R50, R40 ;  /* 0x000000320c04723c */ /* 0x044fec0000001828 */
[----:B------:R-:W-:Y:S01]  /*834d0*/  HMMA.16816.F32 R32, R12, R16, R32 ;  /* 0x000000100c20723c */ /* 0x000fe20000001820 */
[----:B------:R-:W-:-:S05]  /*834e0*/  IMAD.MOV.U32 R0, RZ, RZ, R19 ;  /* 0x000000ffff007224 */ /* 0x000fca00078e0013 */
[----:B------:R-:W-:Y:S01]  /*834f0*/  HMMA.16816.F32 R20, R12, R52, R20 ;  /* 0x000000340c14723c */ /* 0x000fe20000001814 */
[----:B----4-:R-:W-:Y:S10]  /*83500*/  STL.64 [R1+0x53f8], R56 ;  /* 0x0053f83801007387 */ /* 0x010ff40000100a00 */
[----:B------:R-:W-:Y:S04]  /*83510*/  STL.64 [R1+0x3e0], R4 ;  /* 0x0003e00401007387 */ /* 0x000fe80000100a00 */
[----:B------:R0:W-:Y:S04]  /*83520*/  STL [R1+0x3e8], R6 ;  /* 0x0003e80601007387 */ /* 0x0001e80000100800 */
[----:B------:R1:W-:Y:S01]  /*83530*/  STL [R1+0x3dc], R27 ;  /* 0x0003dc1b01007387 */ /* 0x0003e20000100800 */
[----:B0-----:R-:W-:-:S02]  /*83540*/  IMAD.MOV.U32 R6, RZ, RZ, R25 ;  /* 0x000000ffff067224 */ /* 0x001fc400078e0019 */
[----:B------:R-:W-:Y:S02]  /*83550*/  IMAD.MOV.U32 R4, RZ, RZ, R7 ;  /* 0x000000ffff047224 */ /* 0x000fe400078e0007 */
[----:B------:R-:W-:Y:S02]  /*83560*/  IMAD.MOV.U32 R5, RZ, RZ, R24 ;  /* 0x000000ffff057224 */ /* 0x000fe400078e0018 */
[----:B------:R-:W-:Y:S02]  /*83570*/  IMAD.MOV.U32 R7, RZ, RZ, R26 ;  /* 0x000000ffff077224 */ /* 0x000fe400078e001a */
[----:B-1----:R-:W-:Y:S03]  /*83580*/  HMMA.16816.F32 R24, R12, R18, R36 ;  /* 0x000000120c18723c */ /* 0x002fe60000001824 */
[----:B------:R0:W-:Y:S04]  /*83590*/  STL.64 [R1+0x5000], R6 ;  /* 0x0050000601007387 */ /* 0x0001e80000100a00 */
[----:B------:R1:W-:Y:S01]  /*835a0*/  STL.64 [R1+0x4ff8], R4 ;  /* 0x004ff80401007387 */ /* 0x0003e20000100a00 */
[----:B0-----:R-:W-:-:S02]  /*835b0*/  IMAD.MOV.U32 R6, RZ, RZ, R16 ;  /* 0x000000ffff067224 */ /* 0x001fc400078e0010 */
[----:B-1----:R-:W-:Y:S02]  /*835c0*/  IMAD.MOV.U32 R5, RZ, RZ, R17 ;  /* 0x000000ffff057224 */ /* 0x002fe400078e0011 */
[----:B------:R-:W-:-:S11]  /*835d0*/  IMAD.MOV.U32 R4, RZ, RZ, R18 ;  /* 0x000000ffff047224 */ /* 0x000fd600078e0012 */
[----:B------:R-:W-:Y:S04]  /*835e0*/  STL.64 [R1+0x3c0], R24 ;  /* 0x0003c01801007387 */ /* 0x000fe80000100a00 */
[----:B------:R-:W-:Y:S04]  /*835f0*/  STL.64 [R1+0x3c8], R26 ;  /* 0x0003c81a01007387 */ /* 0x000fe80000100a00 */
[----:B------:R-:W-:Y:S04]  /*83600*/  STL.64 [R1+0x4f78], R34 ;  /* 0x004f782201007387 */ /* 0x000fe80000100a00 */
[----:B------:R-:W2:Y:S04]  /*83610*/  LDL.LU R16, [R1+0xc00] ;  /* 0x000c000001107983 */ /* 0x000ea80000300800 */
[----:B------:R-:W2:Y:S04]  /*83620*/  LDL.LU R17, [R1+0xc04] ;  /* 0x000c040001117983 */ /* 0x000ea80000300800 */
[----:B------:R-:W2:Y:S04]  /*83630*/  LDL.LU R18, [R1+0xc08] ;  /* 0x000c080001127983 */ /* 0x000ea80000300800 */
[----:B------:R-:W2:Y:S04]  /*83640*/  LDL.LU R19, [R1+0xc0c] ;  /* 0x000c0c0001137983 */ /* 0x000ea80000300800 */
[----:B------:R-:W-:Y:S04]  /*83650*/  STL.64 [R1+0x4f70], R32 ;  /* 0x004f702001007387 */ /* 0x000fe80000100a00 */
[----:B------:R-:W-:Y:S04]  /*83660*/  STL.64 [R1+0x4f88], R22 ;  /* 0x004f881601007387 */ /* 0x000fe80000100a00 */
[----:B------:R0:W-:Y:S01]  /*83670*/  STL.64 [R1+0x4f80], R20 ;  /* 0x004f801401007387 */ /* 0x0001e20000100a00 */
[----:B------:R-:W-:Y:S03]  /*83680*/  HMMA.16816.F32 R40, R12, R60, R44 ;  /* 0x0000003c0c28723c */ /* 0x000fe6000000182c */
        /* <DEDUP_REMOVED lines=17> */
[----:B------:R1:W-:Y:S04]  /*837a0*/  STL [R1+0x4f98], R41 ;  /* 0x004f982901007387 */ /* 0x0003e80000100800 */
[----:B------:R1:W-:Y:S04]  /*837b0*/  STL [R1+0x4f94], R42 ;  /* 0x004f942a01007387 */ /* 0x0003e80000100800 */
[----:B------:R1:W-:Y:S04]  /*837c0*/  STL [R1+0x4f90], R43 ;  /* 0x004f902b01007387 */ /* 0x0003e80000100800 */
[----:B0-----:R-:W4:Y:S04]  /*837d0*/  LDL.LU R40, [R1+0xbd0] ;  /* 0x000bd00001287983 */ /* 0x001f280000300800 */
[----:B-1----:R-:W4:Y:S04]  /*837e0*/  LDL.LU R41, [R1+0xbd4] ;  /* 0x000bd40001297983 */ /* 0x002f280000300800 */
[----:B------:R-:W4:Y:S04]  /*837f0*/  LDL.LU R42, [R1+0xbd8] ;  /* 0x000bd800012a7983 */ /* 0x000f280000300800 */
[----:B------:R-:W4:Y:S01]  /*83800*/  LDL.LU R43, [R1+0xbdc] ;  /* 0x000bdc00012b7983 */ /* 0x000f220000300800 */
[----:B------:R-:W-:-:S02]  /*83810*/  IMAD.MOV.U32 R34, RZ, RZ, R6 ;  /* 0x000000ffff227224 */ /* 0x000fc400078e0006 */
[----:B------:R-:W-:Y:S02]  /*83820*/  IMAD.MOV.U32 R35, RZ, RZ, R5 ;  /* 0x000000ffff237224 */ /* 0x000fe400078e0005 */
[----:B------:R-:W-:Y:S02]  /*83830*/  IMAD.MOV.U32 R32, RZ, RZ, R4 ;  /* 0x000000ffff207224 */ /* 0x000fe400078e0004 */
[----:B--2---:R-:W-:-:S15]  /*83840*/  HMMA.16816.F32 R4, R28, R58, R16 ;  /* 0x0000003a1c04723c */ /* 0x004fde0000001810 */
[----:B------:R-:W-:-:S08]  /*83850*/  NOP ;  /* 0x0000000000007918 */ /* 0x000fd00000000000 */
[----:B------:R0:W-:Y:S01]  /*83860*/  STL [R1+0x380], R4 ;  /* 0x0003800401007387 */ /* 0x0001e20000100800 */
[----:B------:R-:W-:Y:S02]  /*83870*/  IMAD.MOV.U32 R16, RZ, RZ, R5 ;  /* 0x000000ffff107224 */ /* 0x000fe400078e0005 */
[----:B------:R-:W-:Y:S02]  /*83880*/  IMAD.MOV.U32 R17, RZ, RZ, R6 ;  /* 0x000000ffff117224 */ /* 0x000fe400078e0006 */
[----:B------:R-:W-:Y:S01]  /*83890*/  IMAD.MOV.U32 R18, RZ, RZ, R7 ;  /* 0x000000ffff127224 */ /* 0x000fe200078e0007 */
        /* <DEDUP_REMOVED lines=9> */
[----:B------:R-:W-:-:S05]  /*83930*/  IMAD.MOV.U32 R33, RZ, RZ, R0 ;  /* 0x000000ffff217224 */ /* 0x000fca00078e0000 */
[C---:B----4-:R-:W-:Y:S06]  /*83940*/  HMMA.16816.F32 R36, R28.reuse, R50, R36 ;  /* 0x000000321c24723c */ /* 0x050fec0000001824 */
[----:B------:R-:W-:Y:S11]  /*83950*/  HMMA.16816.F32 R12, R28, R32, R12 ;  /* 0x000000201c0c723c */ /* 0x000ff6000000180c */
[----:B------:R-:W-:Y:S01]  /*83960*/  STL [R1+0x374], R45 ;  /* 0x0003742d01007387 */ /* 0x000fe20000100800 */
[----:B------:R-:W-:-:S03]  /*83970*/  IMAD.MOV.U32 R19, RZ, RZ, R44 ;  /* 0x000000ffff137224 */ /* 0x000fc600078e002c */
[----:B------:R0:W-:Y:S04]  /*83980*/  STL.64 [R1+0x378], R46 ;  /* 0x0003782e01007387 */ /* 0x0001e80000100a00 */
[----:B0-----:R-:W3:Y:S04]  /*83990*/  LDL.LU.64 R46, [R1+0x5418] ;  /* 0x00541800012e7983 */ /* 0x001ee80000300a00 */
[----:B------:R-:W3:Y:S04]  /*839a0*/  LDL.LU.64 R44, [R1+0x5410] ;  /* 0x00541000012c7983 */ /* 0x000ee80000300a00 */
[----:B------:R-:W-:Y:S04]  /*839b0*/  STL.64 [R1+0x4fd8], R18 ;  /* 0x004fd81201007387 */ /* 0x000fe80000100a00 */
[----:B------:R0:W-:Y:S02]  /*839c0*/  STL.64 [R1+0x4fd0], R16 ;  /* 0x004fd01001007387 */ /* 0x0001e40000100a00 */
[----:B0-----:R-:W-:Y:S02]  /*839d0*/  HMMA.16816.F32 R16, R28, R10, R40 ;  /* 0x0000000a1c10723c */ /* 0x001fe40000001828 */
[----:B------:R-:W-:Y:S04]  /*839e0*/  STL.64 [R1+0x5408], R50 ;  /* 0x0054083201007387 */ /* 0x000fe80000100a00 */
[----:B------:R-:W-:Y:S04]  /*839f0*/  STL.64 [R1+0x5400], R48 ;  /* 0x0054003001007387 */ /* 0x000fe80000100a00 */
[----:B------:R0:W-:Y:S02]  /*83a00*/  STL [R1+0x4f58], R39 ;  /* 0x004f582701007387 */ /* 0x0001e40000100800 */
[----:B0-----:R-:W-:-:S12]  /*83a10*/  IMAD.MOV.U32 R39, RZ, RZ, R12 ;  /* 0x000000ffff277224 */ /* 0x001fd800078e000c */
[----:B------:R-:W-:Y:S02]  /*83a20*/  IMAD.MOV.U32 R42, RZ, RZ, R18 ;  /* 0x000000ffff2a7224 */ /* 0x000fe400078e0012 */
[----:B------:R-:W-:Y:S02]  /*83a30*/  IMAD.MOV.U32 R43, RZ, RZ, R19 ;  /* 0x000000ffff2b7224 */ /* 0x000fe400078e0013 */
[----:B------:R-:W-:Y:S02]  /*83a40*/  IMAD.MOV.U32 R40, RZ, RZ, R16 ;  /* 0x000000ffff287224 */ /* 0x000fe400078e0010 */
[----:B------:R-:W-:Y:S01]  /*83a50*/  IMAD.MOV.U32 R41, RZ, RZ, R17 ;  /* 0x000000ffff297224 */ /* 0x000fe200078e0011 */
[----:B------:R-:W-:Y:S04]  /*83a60*/  STL.64 [R1+0x4fa8], R42 ;  /* 0x004fa82a01007387 */ /* 0x000fe80000100a00 */
[----:B------:R-:W-:Y:S04]  /*83a70*/  STL.64 [R1+0x4fa0], R40 ;  /* 0x004fa02801007387 */ /* 0x000fe80000100a00 */
[----:B------:R-:W-:Y:S04]  /*83a80*/  STL [R1+0x14], R13 ;  /* 0x0000140d01007387 */ /* 0x000fe80000100800 */
[----:B------:R0:W-:Y:S02]  /*83a90*/  STL.64 [R1+0x18], R14 ;  /* 0x0000180e01007387 */ /* 0x0001e40000100a00 */
[----:B0-----:R-:W-:Y:S02]  /*83aa0*/  HMMA.16816.F32 R12, R28, R34, R20 ;  /* 0x000000221c0c723c */ /* 0x001fe40000001814 */
[----:B------:R-:W-:Y:S04]  /*83ab0*/  STL.64 [R1+0x4fb8], R38 ;  /* 0x004fb82601007387 */ /* 0x000fe80000100a00 */
[----:B------:R-:W-:Y:S04]  /*83ac0*/  STL.64 [R1+0x4fb0], R36 ;  /* 0x004fb02401007387 */ /* 0x000fe80000100a00 */
[----:B------:R-:W-:Y:S04]  /*83ad0*/  STL.64 [R1+0x53f0], R34 ;  /* 0x0053f02201007387 */ /* 0x000fe80000100a00 */
[----:B------:R-:W-:Y:S09]  /*83ae0*/  STL.64 [R1+0x53e8], R32 ;  /* 0x0053e82001007387 */ /* 0x000ff20000100a00 */
[----:B------:R-:W-:Y:S04]  /*83af0*/  STL [R1+0x4f4c], R12 ;  /* 0x004f4c0c01007387 */ /* 0x000fe80000100800 */
[----:B------:R-:W-:Y:S04]  /*83b00*/  STL [R1+0x4f48], R13 ;  /* 0x004f480d01007387 */ /* 0x000fe80000100800 */
[----:B------:R-:W-:Y:S04]  /*83b10*/  STL [R1+0x4f44], R14 ;  /* 0x004f440e01007387 */ /* 0x000fe80000100800 */
[----:B------:R2:W-:Y:S04]  /*83b20*/  STL [R1+0x4f40], R15 ;  /* 0x004f400f01007387 */ /* 0x0005e80000100800 */
[----:B------:R-:W4:Y:S01]  /*83b30*/  LDL.LU.64 R42, [R1+0x310] ;  /* 0x00031000012a7983 */ /* 0x000f220000300a00 */
[----:B------:R-:W-:-:S02]  /*83b40*/  IMAD.MOV.U32 R8, RZ, RZ, R10 ;  /* 0x000000ffff087224 */ /* 0x000fc400078e000a */
[----:B------:R-:W-:Y:S02]  /*83b50*/  IMAD.MOV.U32 R0, RZ, RZ, R11 ;  /* 0x000000ffff007224 */ /* 0x000fe400078e000b */
[----:B------:R-:W-:Y:S01]  /*83b60*/  IMAD.MOV.U32 R40, RZ, RZ, R8 ;  /* 0x000000ffff287224 */ /* 0x000fe200078e0008 */
[C---:B--2---:R-:W-:Y:S06]  /*83b70*/  HMMA.16816.F32 R12, R28.reuse, R52, R4 ;  /* 0x000000341c0c723c */ /* 0x044fec0000001804 */
[----:B------:R-:W-:-:S15]  /*83b80*/  HMMA.16816.F32 R4, R28, R60, R24 ;  /* 0x0000003c1c04723c */ /* 0x000fde0000001818 */
[----:B------:R-:W-:-:S02]  /*83b90*/  NOP ;  /* 0x0000000000007918 */ /* 0x000fc40000000000 */
[----:B------:R0:W-:Y:S04]  /*83ba0*/  STL.64 [R1+0xfb0], R12 ;  /* 0x000fb00c01007387 */ /* 0x0001e80000100a00 */
[----:B------:R1:W-:Y:S04]  /*83bb0*/  STL.64 [R1+0xfb8], R14 ;  /* 0x000fb80e01007387 */ /* 0x0003e80000100a00 */
[----:B------:R-:W2:Y:S04]  /*83bc0*/  LDL.LU R24, [R1+0xae0] ;  /* 0x000ae00001187983 */ /* 0x000ea80000300800 */
[----:B------:R-:W2:Y:S04]  /*83bd0*/  LDL.LU R25, [R1+0xae4] ;  /* 0x000ae40001197983 */ /* 0x000ea80000300800 */
[----:B------:R-:W2:Y:S04]  /*83be0*/  LDL.LU R26, [R1+0xae8] ;  /* 0x000ae800011a7983 */ /* 0x000ea80000300800 */
[----:B------:R-:W2:Y:S01]  /*83bf0*/  LDL.LU R27, [R1+0xaec] ;  /* 0x000aec00011b7983 */ /* 0x000ea20000300800 */
[----:B0-----:R-:W-:-:S02]  /*83c00*/  IMAD.MOV.U32 R12, RZ, RZ, R4 ;  /* 0x000000ffff0c7224 */ /* 0x001fc400078e0004 */
[----:B------:R-:W-:Y:S01]  /*83c10*/  IMAD.MOV.U32 R13, RZ, RZ, R5 ;  /* 0x000000ffff0d7224 */ /* 0x000fe200078e0005 */
[----:B------:R-:W4:Y:S01]  /*83c20*/  LDL.LU R4, [R1+0xaf0] ;  /* 0x000af00001047983 */ /* 0x000f220000300800 */
[----:B-1----:R-:W-:-:S03]  /*83c30*/  IMAD.MOV.U32 R14, RZ, RZ, R6 ;  /* 0x000000ffff0e7224 */ /* 0x002fc600078e0006 */
[----:B------:R-:W4:Y:S01]  /*83c40*/  LDL.LU R5, [R1+0xaf4] ;  /* 0x000af40001057983 */ /* 0x000f220000300800 */
[----:B------:R-:W-:-:S03]  /*83c50*/  IMAD.MOV.U32 R15, RZ, RZ, R7 ;  /* 0x000000ffff0f7224 */ /* 0x000fc600078e0007 */
        /* <DEDUP_REMOVED lines=30> */
[----:B------:R0:W-:Y:S04]  /*83e40*/  STL.64 [R1+0x4f50], R12 ;  /* 0x004f500c01007387 */ /* 0x0001e80000100a00 */
[----:B0-----:R-:W2:Y:S04]  /*83e50*/  LDL.LU.64 R12, [R1+0x2e0] ;  /* 0x0002e000010c7983 */ /* 0x001ea80000300a00 */
[----:B------:R-:W-:Y:S01]  /*83e60*/  STL.64 [R1+0x53d0], R14 ;  /* 0x0053d00e01007387 */ /* 0x000fe20000100a00 */
[C---:B---3--:R-:W-:Y:S03]  /*83e70*/  HMMA.16816.F32 R56, R44.reuse, R58, R48 ;  /* 0x0000003a2c38723c */ /* 0x048fe60000001830 */
[----:B--2---:R0:W-:Y:S04]  /*83e80*/  STL.64 [R1+0x53c8], R12 ;  /* 0x0053c80c01007387 */ /* 0x0041e80000100a00 */
[----:B0-----:R-:W2:Y:S04]  /*83e90*/  LDL.LU R12, [R1+0xb30] ;  /* 0x000b3000010c7983 */ /* 0x001ea80000300800 */
[----:B------:R-:W2:Y:S04]  /*83ea0*/  LDL.LU R13, [R1+0xb34] ;  /* 0x000b3400010d7983 */ /* 0x000ea80000300800 */
[----:B------:R-:W2:Y:S04]  /*83eb0*/  LDL.LU R14, [R1+0xb38] ;  /* 0x000b3800010e7983 */ /* 0x000ea80000300800 */
[----:B------:R-:W2:Y:S04]  /*83ec0*/  LDL.LU R15, [R1+0xb3c] ;  /* 0x000b3c00010f7983 */ /* 0x000ea80000300800 */
[----:B------:R-:W2:Y:S04]  /*83ed0*/  LDL.LU.64 R50, [R1+0x5408] ;  /* 0x0054080001327983 */ /* 0x000ea80000300a00 */
[----:B------:R-:W3:Y:S04]  /*83ee0*/  LDL.LU.64 R48, [R1+0x5400] ;  /* 0x0054000001307983 */ /* 0x000ee80000300a00 */
[----:B------:R0:W-:Y:S04]  /*83ef0*/  STL.64 [R1+0xf90], R56 ;  /* 0x000f903801007387 */ /* 0x0001e80000100a00 */
[----:B------:R1:W-:Y:S04]  /*83f00*/  STL.64 [R1+0xf98], R58 ;  /* 0x000f983a01007387 */ /* 0x0003e80000100a00 */
[----:B0-----:R-:W4:Y:S01]  /*83f10*/  LDL.LU.64 R56, [R1+0x53f8] ;  /* 0x0053f80001387983 */ /* 0x001f220000300a00 */
[C---:B---3--:R-:W-:Y:S06]  /*83f20*/  HMMA.16816.F32 R32, R44.reuse, R48, R32 ;  /* 0x000000302c20723c */ /* 0x048fec0000001820 */
[----:B--2---:R-:W-:-:S15]  /*83f30*/  HMMA.16816.F32 R12, R44, R50, R12 ;  /* 0x000000322c0c723c */ /* 0x004fde000000180c */
[----:B------:R-:W-:-:S02]  /*83f40*/  NOP ;  /* 0x0000000000007918 */ /* 0x000fc40000000000 */
[----:B------:R0:W-:Y:S01]  /*83f50*/  STL [R1+0xf80], R32 ;  /* 0x000f802001007387 */ /* 0x0001e20000100800 */
[----:B-1----:R-:W-:Y:S02]  /*83f60*/  IMAD.MOV.U32 R59, RZ, RZ, R34 ;  /* 0x000000ffff3b7224 */ /* 0x002fe400078e0022 */
[----:B------:R-:W-:Y:S02]  /*83f70*/  IMAD.MOV.U32 R58, RZ, RZ, R35 ;  /* 0x000000ffff3a7224 */ /* 0x000fe400078e0023 */
[----:B------:R-:W-:Y:S01]  /*83f80*/  IMAD.MOV.U32 R48, RZ, RZ, R33 ;  /* 0x000000ffff307224 */ /* 0x000fe200078e0021 */
[----:B------:R-:W2:Y:S04]  /*83f90*/  LDL.LU.64 R34, [R1+0x53f0] ;  /* 0x0053f00001227983 */ /* 0x000ea80000300a00 */
[----:B0-----:R-:W3:Y:S01]  /*83fa0*/  LDL.LU.64 R32, [R1+0x53e8] ;  /* 0x0053e80001207983 */ /* 0x001ee20000300a00 */
[----:B------:R-:W-:-:S02]  /*83fb0*/  IMAD.MOV.U32 R50, RZ, RZ, R13 ;  /* 0x000000ffff327224 */ /* 0x000fc400078e000d */
[----:B------:R-:W-:Y:S01]  /*83fc0*/  IMAD.MOV.U32 R51, RZ, RZ, R14 ;  /* 0x000000ffff337224 */ /* 0x000fe200078e000e */
[----:B------:R-:W-:Y:S04]  /*83fd0*/  STL.64 [R1+0x53e0], R58 ;  /* 0x0053e03a01007387 */ /* 0x000fe80000100a00 */
[----:B----4-:R-:W-:Y:S04]  /*83fe0*/  STL.64 [R1+0x53d8], R56 ;  /* 0x0053d83801007387 */ /* 0x010fe80000100a00 */
[----:B------:R0:W-:Y:S04]  /*83ff0*/  STL.64 [R1+0x4f38], R50 ;  /* 0x004f383201007387 */ /* 0x0001e80000100a00 */
[----:B0-----:R-:W4:Y:S01]  /*84000*/  LDL.LU.64 R50, [R1+0x2c0] ;  /* 0x0002c00001327983 */ /* 0x001f220000300a00 */
[----:B------:R-:W-:-:S02]  /*84010*/  IMAD.MOV.U32 R41, RZ, RZ, R0 ;  /* 0x000000ffff297224 */ /* 0x000fc400078e0000 */
[----:B------:R-:W-:Y:S02]  /*84020*/  IMAD.MOV.U32 R49, RZ, RZ, R12 ;  /* 0x000000ffff317224 */ /* 0x000fe400078e000c */
[----:B------:R-:W-:-:S03]  /*84030*/  IMAD.MOV.U32 R0, RZ, RZ, R15 ;  /* 0x000000ffff007224 */ /* 0x000fc600078e000f */
[C---:B------:R-:W-:Y:S06]  /*84040*/  HMMA.16816.F32 R36, R44.reuse, R40, R36 ;  /* 0x000000282c24723c */ /* 0x040fec0000001824 */
[C---:B------:R-:W-:Y:S06]  /*84050*/  HMMA.16816.F32 R4, R44.reuse, R52, R4 ;  /* 0x000000342c04723c */ /* 0x040fec0000001804 */
[C---:B--2---:R-:W-:Y:S06]  /*84060*/  HMMA.16816.F32 R12, R44.reuse, R34, R20 ;  /* 0x000000222c0c723c */ /* 0x044fec0000001814 */
[C---:B---3--:R-:W-:Y:S06]  /*84070*/  HMMA.16816.F32 R16, R44.reuse, R32, R16 ;  /* 0x000000202c10723c */ /* 0x048fec0000001810 */
[----:B------:R-:W-:Y:S01]  /*84080*/  HMMA.16816.F32 R44, R44, R60, R24 ;  /* 0x0000003c2c2c723c */ /* 0x000fe20000001818 */
[----:B----4-:R-:W-:Y:S04]  /*84090*/  STL.64 [R1+0x53c0], R50 ;  /* 0x0053c03201007387 */ /* 0x010fe80000100a00 */
[----:B------:R-:W-:Y:S04]  /*840a0*/  STL.64 [R1+0x53b8], R48 ;  /* 0x0053b83001007387 */ /* 0x000fe80000100a00 */
[----:B------:R-:W-:Y:S04]  /*840b0*/  STL.64 [R1+0xf60], R36 ;  /* 0x000f602401007387 */ /* 0x000fe80000100a00 */
[----:B------:R-:W-:Y:S04]  /*840c0*/  STL.64 [R1+0xf68], R38 ;  /* 0x000f682601007387 */ /* 0x000fe80000100a00 */
[----:B------:R-:W-:Y:S04]  /*840d0*/  STL.64 [R1+0xf50], R16 ;  /* 0x000f501001007387 */ /* 0x000fe80000100a00 */
[----:B------:R-:W-:Y:S04]  /*840e0*/  STL.64 [R1+0xf58], R18 ;  /* 0x000f581201007387 */ /* 0x000fe80000100a00 */
[----:B------:R-:W-:Y:S04]  /*840f0*/  STL.64 [R1+0xf40], R12 ;  /* 0x000f400c01007387 */ /* 0x000fe80000100a00 */
[----:B------:R-:W-:Y:S04]  /*84100*/  STL.64 [R1+0xf48], R14 ;  /* 0x000f480e01007387 */ /* 0x000fe80000100a00 */
[----:B------:R0:W-:Y:S04]  /*84110*/  STL.64 [R1+0x4ec0], R46 ;  /* 0x004ec02e01007387 */ /* 0x0001e80000100a00 */
[----:B------:R-:W-:Y:S04]  /*84120*/  STL.64 [R1+0xf30], R4 ;  /* 0x000f300401007387 */ /* 0x000fe80000100a00 */
[----:B------:R-:W-:Y:S04]  /*84130*/  STL.64 [R1+0xf38], R6 ;  /* 0x000f380601007387 */ /* 0x000fe80000100a00 */
[----:B0-----:R-:W2:Y:S04]  /*84140*/  LDL.LU R46, [R1+0x280] ;  /* 0x00028000012e7983 */ /* 0x001ea80000300800 */
[----:B------:R-:W2:Y:S04]  /*84150*/  LDL.LU R47, [R1+0x284] ;  /* 0x00028400012f7983 */ /* 0x000ea80000300800 */
[----:B------:R0:W-:Y:S04]  /*84160*/  STL.64 [R1+0x4eb8], R44 ;  /* 0x004eb82c01007387 */ /* 0x0001e80000100a00 */
[----:B0-----:R-:W3:Y:S04]  /*84170*/  LDL.LU R44, [R1+0x2a0] ;  /* 0x0002a000012c7983 */ /* 0x001ee80000300800 */
[----:B------:R-:W3:Y:S01]  /*84180*/  LDL.LU R45, [R1+0x2a4] ;  /* 0x0002a400012d7983 */ /* 0x000ee20000300800 */
[C---:B------:R-:W-:Y:S03]  /*84190*/  HMMA.16816.F32 R4, R28.reuse, R54, R8 ;  /* 0x000000361c04723c */ /* 0x040fe60000001808 */
[----:B--2---:R-:W-:Y:S04]  /*841a0*/  STL.64 [R1+0x53b0], R46 ;  /* 0x0053b02e01007387 */ /* 0x004fe80000100a00 */
[----:B---3--:R-:W-:Y:S04]  /*841b0*/  STL.64 [R1+0x53a8], R44 ;  /* 0x0053a82c01007387 */ /* 0x008fe80000100a00 */
[----:B------:R0:W-:Y:S04]  /*841c0*/  STL.64 [R1+0x5380], R54 ;  /* 0x0053803601007387 */ /* 0x0001e80000100a00 */
[----:B------:R-:W2:Y:S08]  /*841d0*/  LDL.LU R16, [R1+0xa50] ;  /* 0x000a500001107983 */ /* 0x000eb00000300800 */
        /* <DEDUP_REMOVED lines=9> */
[----:B0-----:R-:W3:Y:S04]  /*84270*/  LDL.LU R54, [R1+0xa68] ;  /* 0x000a680001367983 */ /* 0x001ee80000300800 */
        /* <DEDUP_REMOVED lines=27> */
[----:B------:R-:W3:Y:S04]  /*84430*/  LDL.LU.64 R36, [R1+0x220] ;  /* 0x0002200001247983 */ /* 0x000ee80000300a00 */
[----:B------:R-:W3:Y:S04]  /*84440*/  LDL.LU.64 R38, [R1+0x228] ;  /* 0x0002280001267983 */ /* 0x000ee80000300a00 */
        /* <DEDUP_REMOVED lines=25> */
[----:B------:R-:W4:Y:S02]  /*845e0*/  LDL.LU.64 R56, [R1+0x53d8] ;  /* 0x0053d80001387983 */ /* 0x000f240000300a00 */
[----:B----4-:R-:W-:-:S15]  /*845f0*/  HMMA.16816.F32 R12, R28, R56, R12 ;  /* 0x000000381c0c723c */ /* 0x010fde000000180c */
[----:B------:R-:W-:-:S08]  /*84600*/  NOP ;  /* 0x0000000000007918 */ /* 0x000fd00000000000 */
[----:B------:R-:W-:Y:S04]  /*84610*/  STL.64 [R1+0xf00], R12 ;  /* 0x000f000c01007387 */ /* 0x000fe80000100a00 */
[----:B------:R0:W-:Y:S04]  /*84620*/  STL.64 [R1+0xf08], R14 ;  /* 0x000f080e01007387 */ /* 0x0001e80000100a00 */
[----:B0-----:R-:W4:Y:S04]  /*84630*/  LDL.LU.64 R14, [R1+0x53d0] ;  /* 0x0053d000010e7983 */ /* 0x001f280000300a00 */
[----:B------:R-:W3:Y:S02]  /*84640*/  LDL.LU.64 R12, [R1+0x53c8] ;  /* 0x0053c800010c7983 */ /* 0x000ee40000300a00 */
[----:B---3--:R-:W-:-:S15]  /*84650*/  HMMA.16816.F32 R48, R28, R12, R48 ;  /* 0x0000000c1c30723c */ /* 0x008fde0000001830 */
[----:B------:R-:W-:-:S08]  /*84660*/  NOP ;  /* 0x0000000000007918 */ /* 0x000fd00000000000 */
[----:B------:R0:W-:Y:S01]  /*84670*/  STL.64 [R1+0xef0], R48 ;  /* 0x000ef03001007387 */ /* 0x0001e20000100a00 */
[----:B------:R-:W-:Y:S02]  /*84680*/  IMAD.MOV.U32 R60, RZ, RZ, R50 ;  /* 0x000000ffff3c7224 */ /* 0x000fe400078e0032 */
[----:B------:R-:W-:Y:S02]  /*84690*/  IMAD.MOV.U32 R61, RZ, RZ, R51 ;  /* 0x000000ffff3d7224 */ /* 0x000fe400078e0033 */
[----:B------:R-:W3:Y:S04]  /*846a0*/  LDL.LU.64 R50, [R1+0x53c0] ;  /* 0x0053c00001327983 */ /* 0x000ee80000300a00 */
[----:B0-----:R-:W4:Y:S04]  /*846b0*/  LDL.LU.64 R48, [R1+0x53b8] ;  /* 0x0053b80001307983 */ /* 0x001f280000300a00 */
[----:B------:R-:W-:Y:S04]  /*846c0*/  STL [R1+0x4f24], R60 ;  /* 0x004f243c01007387 */ /* 0x000fe80000100800 */
[----:B------:R-:W-:Y:S01]  /*846d0*/  STL [R1+0x4f20], R61 ;  /* 0x004f203d01007387 */ /* 0x000fe20000100800 */
[----:B---3--:R-:W-:-:S15]  /*846e0*/  HMMA.16816.F32 R44, R28, R50, R44 ;  /* 0x000000321c2c723c */ /* 0x008fde000000182c */
[----:B------:R-:W-:-:S08]  /*846f0*/  NOP ;  /* 0x0000000000007918 */ /* 0x000fd00000000000 */
[----:B------:R-:W-:Y:S04]  /*84700*/  STL.64 [R1+0xee0], R44 ;  /* 0x000ee02c01007387 */ /* 0x000fe80000100a00 */
[----:B------:R0:W-:Y:S04]  /*84710*/  STL.64 [R1+0xee8], R46 ;  /* 0x000ee82e01007387 */ /* 0x0001e80000100a00 */
[----:B0-----:R-:W3:Y:S04]  /*84720*/  LDL.LU.64 R46, [R1+0x53b0] ;  /* 0x0053b000012e7983 */ /* 0x001ee80000300a00 */
[----:B------:R-:W2:Y:S02]  /*84730*/  LDL.LU.64 R44, [R1+0x53a8] ;  /* 0x0053a800012c7983 */ /* 0x000ea40000300a00 */
[----:B--2---:R-:W-:-:S15]  /*84740*/  HMMA.16816.F32 R52, R28, R44, R52 ;  /* 0x0000002c1c34723c */ /* 0x004fde0000001834 */
[----:B------:R-:W-:-:S08]  /*84750*/  NOP ;  /* 0x0000000000007918 */ /* 0x000fd00000000000 */
[----:B------:R-:W-:Y:S04]  /*84760*/  STL.64 [R1+0xed0], R52 ;  /* 0x000ed03401007387 */ /* 0x000fe80000100a00 */
[----:B------:R0:W-:Y:S04]  /*84770*/  STL.64 [R1+0xed8], R54 ;  /* 0x000ed83601007387 */ /* 0x0001e80000100a00 */
[----:B0-----:R-:W2:Y:S04]  /*84780*/  LDL.LU.64 R54, [R1+0x53a0] ;  /* 0x0053a00001367983 */ /* 0x001ea80000300a00 */
[----:B------:R-:W2:Y:S01]  /*84790*/  LDL.LU.64 R52, [R1+0x5398] ;  /* 0x0053980001347983 */ /* 0x000ea20000300a00 */
[----:B---3--:R-:W-:-:S15]  /*847a0*/  HMMA.16816.F32 R16, R28, R46, R16 ;  /* 0x0000002e1c10723c */ /* 0x008fde0000001810 */
[----:B------:R-:W-:-:S08]  /*847b0*/  NOP ;  /* 0x0000000000007918 */ /* 0x000fd00000000000 */
[----:B------:R-:W-:Y:S04]  /*847c0*/  STL.64 [R1+0xec0], R16 ;  /* 0x000ec01001007387 */ /* 0x000fe80000100a00 */
[----:B------:R0:W-:Y:S04]  /*847d0*/  STL.64 [R1+0xec8], R18 ;  /* 0x000ec81201007387 */ /* 0x0001e80000100a00 */
[----:B0-----:R-:W3:Y:S04]  /*847e0*/  LDL.LU.64 R18, [R1+0x5390] ;  /* 0x0053900001127983 */ /* 0x001ee80000300a00 */
[----:B------:R-:W3:Y:S01]  /*847f0*/  LDL.LU.64 R16, [R1+0x5388] ;  /* 0x0053880001107983 */ /* 0x000ee20000300a00 */
[----:B--2---:R-:W-:Y:S03]  /*84800*/  HMMA.16816.F32 R28, R28, R2, R52 ;  /* 0x000000021c1c723c */ /* 0x004fe60000001834 */
[----:B------:R-:W3:-:S15]  /*84810*/  LDL.LU.64 R54, [R1+0x5380] ;  /* 0x0053800001367983 */ /* 0x000ede0000300a00 */
[----:B------:R-:W-:-:S05]  /*84820*/  NOP ;  /* 0x0000000000007918 */ /* 0x000fca0000000000 */
[----:B------:R-:W-:Y:S04]  /*84830*/  STL.64 [R1+0xeb0], R28 ;  /* 0x000eb01c01007387 */ /* 0x000fe80000100a00 */
[----:B------:R3:W-:Y:S02]  /*84840*/  STL.64 [R1+0xeb8], R30 ;  /* 0x000eb81e01007387 */ /* 0x0007e40000100a00 */
[----:B---3--:R-:W-:Y:S07]  /*84850*/  HMMA.16816.F32 R28, R36, R54, R16 ;  /* 0x00000036241c723c */ /* 0x008fee0000001810 */
[----:B------:R-:W-:-:S02]  /*84860*/  IMAD.MOV.U32 R19, RZ, RZ, R36 ;  /* 0x000000ffff137224 */ /* 0x000fc400078e0024 */
[----:B------:R-:W-:Y:S02]  /*84870*/  IMAD.MOV.U32 R18, RZ, RZ, R37 ;  /* 0x000000ffff127224 */ /* 0x000fe400078e0025 */
[----:B------:R-:W-:Y:S02]  /*84880*/  IMAD.MOV.U32 R17, RZ, RZ, R38 ;  /* 0x000000ffff117224 */ /* 0x000fe400078e0026 */
[----:B------:R-:W-:Y:S02]  /*84890*/  IMAD.MOV.U32 R16, RZ, RZ, R39 ;  /* 0x000000ffff107224 */ /* 0x000fe400078e0027 */
[----:B------:R-:W-:Y:S02]  /*848a0*/  IMAD.MOV.U32 R52, RZ, RZ, R19 ;  /* 0x000000ffff347224 */ /* 0x000fe400078e0013 */
[----:B------:R-:W-:-:S06]  /*848b0*/  IMAD.MOV.U32 R53, RZ, RZ, R18 ;  /* 0x000000ffff357224 */ /* 0x000fcc00078e0012 */
[----:B------:R-:W-:Y:S04]  /*848c0*/  STL.64 [R1+0xea0], R28 ;  /* 0x000ea01c01007387 */ /* 0x000fe80000100a00 */
[----:B------:R-:W-:Y:S04]  /*848d0*/  STL.64 [R1+0xea8], R30 ;  /* 0x000ea81e01007387 */ /* 0x000fe80000100a00 */
[----:B------:R0:W-:Y:S02]  /*848e0*/  STL.64 [R1+0x5358], R54 ;  /* 0x0053583601007387 */ /* 0x0001e40000100a00 */
[----:B0-----:R-:W-:-:S02]  /*848f0*/  IMAD.MOV.U32 R54, RZ, RZ, R17 ;  /* 0x000000ffff367224 */ /* 0x001fc400078e0011 */
[----:B------:R-:W-:-:S07]  /*84900*/  IMAD.MOV.U32 R55, RZ, RZ, R16 ;  /* 0x000000ffff377224 */ /* 0x000fce00078e0010 */
[C---:B------:R-:W-:Y:S06]  /*84910*/  HMMA.16816.F32 R16, R52.reuse, R42, R20 ;  /* 0x0000002a3410723c */ /* 0x040fec0000001814 */
[----:B------:R-:W-:-:S15]  /*84920*/  HMMA.16816.F32 R4, R52, R12, R4 ;  /* 0x0000000c3404723c */ /* 0x000fde0000001804 */
[----:B------:R-:W-:-:S02]  /*84930*/  NOP ;  /* 0x0000000000007918 */ /* 0x000fc40000000000 */
[----:B------:R0:W-:Y:S01]  /*84940*/  STL.64 [R1+0xe90], R16 ;  /* 0x000e901001007387 */ /* 0x0001e20000100a00 */
[----:B------:R-:W-:Y:S02]  /*84950*/  IMAD.MOV.U32 R60, RZ, RZ, R18 ;  /* 0x000000ffff3c7224 */ /* 0x000fe400078e0012 */
[----:B------:R-:W-:Y:S02]  /*84960*/  IMAD.MOV.U32 R61, RZ, RZ, R19 ;  /* 0x000000ffff3d7224 */ /* 0x000fe400078e0013 */
[----:B0-----:R-:W-:Y:S01]  /*84970*/  HMMA.16816.F32 R16, R52, R56, R32 ;  /* 0x000000383410723c */ /* 0x001fe20000001820 */
[----:B------:R-:W-:Y:S04]  /*84980*/  STL.64 [R1+0x5350], R42 ;  /* 0x0053502a01007387 */ /* 0x000fe80000100a00 */
[----:B------:R-:W-:Y:S04]  /*84990*/  STL.64 [R1+0x5348], R58 ;  /* 0x0053483a01007387 */ /* 0x000fe80000100a00 */
[----:B------:R-:W-:-:S14]  /*849a0*/  STL.64 [R1+0x5340], R56 ;  /* 0x0053403801007387 */ /* 0x000fdc0000100a00 */
[----:B------:R-:W-:Y:S04]  /*849b0*/  STL.64 [R1+0xe80], R16 ;  /* 0x000e801001007387 */ /* 0x000fe80000100a00 */
[----:B------:R-:W-:Y:S04]  /*849c0*/  STL.64 [R1+0xe88], R18 ;  /* 0x000e881201007387 */ /* 0x000fe80000100a00 */
[----:B----4-:R-:W-:Y:S04]  /*849d0*/  STL.64 [R1+0x5338], R14 ;  /* 0x0053380e01007387 */ /* 0x010fe80000100a00 */
[----:B------:R-:W-:Y:S04]  /*849e0*/  STL.64 [R1+0x5330], R12 ;  /* 0x0053300c01007387 */ /* 0x000fe80000100a00 */
[----:B------:R-:W-:Y:S04]  /*849f0*/  STL.64 [R1+0xe70], R4 ;  /* 0x000e700401007387 */ /* 0x000fe80000100a00 */
[----:B------:R0:W-:Y:S02]  /*84a00*/  STL.64 [R1+0xe78], R6 ;  /* 0x000e780601007387 */ /* 0x0001e40000100a00 */
[----:B0-----:R-:W-:Y:S06]  /*84a10*/  HMMA.16816.F32 R4, R52, R50, R24 ;  /* 0x000000323404723c */ /* 0x001fec0000001818 */
[----:B------:R-:W-:Y:S04]  /*84a20*/  STL.64 [R1+0x5328], R50 ;  /* 0x0053283201007387 */ /* 0x000fe80000100a00 */
[----:B------:R-:W-:-:S13]  /*84a30*/  STL.64 [R1+0x5320], R48 ;  /* 0x0053203001007387 */ /* 0x000fda0000100a00 */
        /* <DEDUP_REMOVED lines=18> */
[----:B------:R-:W2:Y:S04]  /*84b60*/  LDL.LU.64 R36, [R1+0x1c0] ;  /* 0x0001c00001247983 */ /* 0x000ea80000300a00 */
[----:B------:R-:W3:Y:S04]  /*84b70*/  LDL.LU.64 R38, [R1+0x1c8] ;  /* 0x0001c80001267983 */ /* 0x000ee80000300a00 */
        /* <DEDUP_REMOVED lines=70> */
[----:B--2---:R-:W-:Y:S04]  /*84fe0*/  STL.64 [R1+0x5248], R10 ;  /* 0x0052480a01007387 */ /* 0x004fe80000100a00 */
        /* <DEDUP_REMOVED lines=8> */
[----:B------:R-:W3:Y:S04]  /*85070*/  LDL.LU.64 R36, [R1+0x5370] ;  /* 0x0053700001247983 */ /* 0x000ee80000300a00 */
[----:B------:R-:W4:Y:S04]  /*85080*/  LDL.LU.64 R26, [R1+0x5368] ;  /* 0x00536800011a7983 */ /* 0x000f280000300a00 */
[----:B------:R-:W4:Y:S04]  /*85090*/  LDL.LU.64 R24, [R1+0x5360] ;  /* 0x0053600001187983 */ /* 0x000f280000300a00 */
[----:B------:R-:W-:Y:S04]  /*850a0*/  STL.64 [R1+0x7b0], R52 ;  /* 0x0007b03401007387 */ /* 0x000fe80000100a00 */
[----:B------:R0:W-:Y:S04]  /*850b0*/  STL.64 [R1+0x7b8], R54 ;  /* 0x0007b83601007387 */ /* 0x0001e80000100a00 */
[----:B0-----:R-:W2:Y:S02]  /*850c0*/  LDL.LU.64 R54, [R1+0x5358] ;  /* 0x0053580001367983 */ /* 0x001ea40000300a00 */
[----:B--2---:R-:W-:-:S15]  /*850d0*/  HMMA.16816.F32 R40, R8, R54, R40 ;  /* 0x000000360828723c */ /* 0x004fde0000001828 */
[----:B------:R-:W-:-:S08]  /*850e0*/  NOP ;  /* 0x0000000000007918 */ /* 0x000fd00000000000 */
[----:B------:R-:W-:Y:S04]  /*850f0*/  STL.64 [R1+0x7a0], R40 ;  /* 0x0007a02801007387 */ /* 0x000fe80000100a00 */
[----:B------:R0:W-:Y:S04]  /*85100*/  STL.64 [R1+0x7a8], R42 ;  /* 0x0007a82a01007387 */ /* 0x0001e80000100a00 */
[----:B0-----:R-:W2:Y:S02]  /*85110*/  LDL.LU.64 R42, [R1+0x5350] ;  /* 0x00535000012a7983 */ /* 0x001ea40000300a00 */
[----:B--2---:R-:W-:-:S15]  /*85120*/  HMMA.16816.F32 R56, R8, R42, R56 ;  /* 0x0000002a0838723c */ /* 0x004fde0000001838 */
[----:B------:R-:W-:-:S08]  /*85130*/  NOP ;  /* 0x0000000000007918 */ /* 0x000fd00000000000 */
[----:B------:R-:W-:Y:S04]  /*85140*/  STL.64 [R1+0xe40], R56 ;  /* 0x000e403801007387 */ /* 0x000fe80000100a00 */
[----:B------:R0:W-:Y:S04]  /*85150*/  STL.64 [R1+0xe48], R58 ;  /* 0x000e483a01007387 */ /* 0x0001e80000100a00 */
[----:B0-----:R-:W2:Y:S04]  /*85160*/  LDL.LU.64 R58, [R1+0x5348] ;  /* 0x00534800013a7983 */ /* 0x001ea80000300a00 */
[----:B------:R-:W3:Y:S02]  /*85170*/  LDL.LU.64 R56, [R1+0x5340] ;  /* 0x0053400001387983 */ /* 0x000ee40000300a00 */
[----:B---3--:R-:W-:-:S15]  /*85180*/  HMMA.16816.F32 R12, R8, R56, R12 ;  /* 0x00000038080c723c */ /* 0x008fde000000180c */
[----:B------:R-:W-:-:S08]  /*85190*/  NOP ;  /* 0x0000000000007918 */ /* 0x000fd00000000000 */
        /* <DEDUP_REMOVED lines=8> */
[----:B0-----:R-:W4:Y:S01]  /*85220*/  LDL.LU.64 R50, [R1+0x5328] ;  /* 0x0053280001327983 */ /* 0x001f220000300a00 */
[C---:B------:R-:W-:Y:S06]  /*85230*/  HMMA.16816.F32 R36, R8.reuse, R44, R36 ;  /* 0x0000002c0824723c */ /* 0x040fec0000001824 */
[C---:B------:R-:W-:Y:S01]  /*85240*/  HMMA.16816.F32 R28, R8.reuse, R46, R28 ;  /* 0x0000002e081c723c */ /* 0x040fe2000000181c */
[----:B------:R-:W3:Y:S05]  /*85250*/  LDL.LU.64 R48, [R1+0x5320] ;  /* 0x0053200001307983 */ /* 0x000eea0000300a00 */
[----:B----4-:R-:W-:-:S15]  /*85260*/  HMMA.16816.F32 R20, R8, R50, R20 ;  /* 0x000000320814723c */ /* 0x010fde0000001814 */
[----:B------:R-:W-:-:S08]  /*85270*/  NOP ;  /* 0x0000000000007918 */ /* 0x000fd00000000000 */
[----:B------:R-:W-:Y:S04]  /*85280*/  STL.64 [R1+0xe20], R20 ;  /* 0x000e201401007387 */ /* 0x000fe80000100a00 */
[----:B------:R0:W-:Y:S04]  /*85290*/  STL.64 [R1+0xe28], R22 ;  /* 0x000e281601007387 */ /* 0x0001e80000100a00 */
[----:B0-----:R-:W4:Y:S04]  /*852a0*/  LDL.LU.64 R22, [R1+0x5318] ;  /* 0x0053180001167983 */ /* 0x001f280000300a00 */
[----:B------:R-:W4:Y:S04]  /*852b0*/  LDL.LU.64 R20, [R1+0x5310] ;  /* 0x0053100001147983 */ /* 0x000f280000300a00 */
[----:B------:R-:W-:Y:S04]  /*852c0*/  STL.64 [R1+0xe10], R36 ;  /* 0x000e102401007387 */ /* 0x000fe80000100a00 */
[----:B------:R0:W-:Y:S04]  /*852d0*/  STL.64 [R1+0xe18], R38 ;  /* 0x000e182601007387 */ /* 0x0001e80000100a00 */
[----:B0-----:R-:W2:Y:S04]  /*852e0*/  LDL.LU.64 R38, [R1+0x5308] ;  /* 0x0053080001267983 */ /* 0x001ea80000300a00 */
[----:B------:R-:W2:Y:S04]  /*852f0*/  LDL.LU.64 R36, [R1+0x5300] ;  /* 0x0053000001247983 */ /* 0x000ea80000300a00 */
[----:B------:R-:W-:Y:S04]  /*85300*/  STL.64 [R1+0xe00], R28 ;  /* 0x000e001c01007387 */ /* 0x000fe80000100a00 */
[----:B------:R0:W-:Y:S04]  /*85310*/  STL.64 [R1+0xe08], R30 ;  /* 0x000e081e01007387 */ /* 0x0001e80000100a00 */
[----:B0-----:R-:W2:Y:S04]  /*85320*/  LDL.LU.64 R30, [R1+0x52f8] ;  /* 0x0052f800011e7983 */ /* 0x001ea80000300a00 */
[----:B------:R-:W2:Y:S01]  /*85330*/  LDL.LU.64 R28, [R1+0x52f0] ;  /* 0x0052f000011c7983 */ /* 0x000ea20000300a00 */
[----:B------:R-:W-:Y:S03]  /*85340*/  HMMA.16816.F32 R8, R8, R2, R24 ;  /* 0x000000020808723c */ /* 0x000fe60000001818 */
[----:B------:R-:W3:Y:S04]  /*85350*/  LDL.LU.64 R26, [R1+0x52e8] ;  /* 0x0052e800011a7983 */ /* 0x000ee80000300a00 */
[----:B------:R-:W3:-:S15]  /*85360*/  LDL.LU.64 R24, [R1+0x52e0] ;  /* 0x0052e00001187983 */ /* 0x000ede0000300a00 */
[----:B------:R-:W-:-:S01]  /*85370*/  NOP ;  /* 0x0000000000007918 */ /* 0x000fc20000000000 */
[----:B------:R-:W-:Y:S04]  /*85380*/  STL.64 [R1+0xdf0], R8 ;  /* 0x000df00801007387 */ /* 0x000fe80000100a00 */
[----:B------:R0:W-:Y:S01]  /*85390*/  STL.64 [R1+0xdf8], R10 ;  /* 0x000df80a01007387 */ /* 0x0001e20000100a00 */
[----:B--2---:R-:W-:Y:S06]  /*853a0*/  HMMA.16816.F32 R28, R36, R54, R28 ;  /* 0x00000036241c723c */ /* 0x004fec000000181c */
[----:B0-----:R-:W-:-:S02]  /*853b0*/  IMAD.MOV.U32 R11, RZ, RZ, R36 ;  /* 0x000000ffff0b7224 */ /* 0x001fc400078e0024 */
[----:B------:R-:W-:Y:S02]  /*853c0*/  IMAD.MOV.U32 R10, RZ, RZ, R37 ;  /* 0x000000ffff0a7224 */ /* 0x000fe400078e0025 */
[----:B------:R-:W-:Y:S02]  /*853d0*/  IMAD.MOV.U32 R9, RZ, RZ, R38 ;  /* 0x000000ffff097224 */ /* 0x000fe400078e0026 */
[----:B------:R-:W-:Y:S02]  /*853e0*/  IMAD.MOV.U32 R8, RZ, RZ, R39 ;  /* 0x000000ffff087224 */ /* 0x000fe400078e0027 */
[----:B------:R-:W-:Y:S02]  /*853f0*/  IMAD.MOV.U32 R52, RZ, RZ, R11 ;  /* 0x000000ffff347224 */ /* 0x000fe400078e000b */
[----:B------:R-:W-:-:S07]  /*85400*/  IMAD.MOV.U32 R53, RZ, RZ, R10 ;  /* 0x000000ffff357224 */ /* 0x000fce00078e000a */
[----:B------:R-:W-:Y:S04]  /*85410*/  STL.64 [R1+0xde0], R28 ;  /* 0x000de01c01007387 */ /* 0x000fe80000100a00 */
[----:B------:R-:W-:Y:S04]  /*85420*/  STL.64 [R1+0xde8], R30 ;  /* 0x000de81e01007387 */ /* 0x000fe80000100a00 */
[----:B------:R0:W-:Y:S02]  /*85430*/  STL.64 [R1+0x52b8], R54 ;  /* 0x0052b83601007387 */ /* 0x0001e40000100a00 */
[----:B0-----:R-:W-:-:S02]  /*85440*/  IMAD.MOV.U32 R54, RZ, RZ, R9 ;  /* 0x000000ffff367224 */ /* 0x001fc400078e0009 */
[----:B------:R-:W-:-:S07]  /*85450*/  IMAD.MOV.U32 R55, RZ, RZ, R8 ;  /* 0x000000ffff377224 */ /* 0x000fce00078e0008 */
[C---:B------:R-:W-:Y:S06]  /*85460*/  HMMA.16816.F32 R16, R52.reuse, R42, R16 ;  /* 0x0000002a3410723c */ /* 0x040fec0000001810 */
[----:B----4-:R-:W-:Y:S01]  /*85470*/  HMMA.16816.F32 R8, R52, R56, R20 ;  /* 0x000000383408723c */ /* 0x010fe20000001814 */
[----:B------:R-:W-:-:S15]  /*85480*/  STL.64 [R1+0x52b0], R42 ;  /* 0x0052b02a01007387 */ /* 0x000fde0000100a00 */
[----:B------:R-:W-:-:S01]  /*85490*/  NOP ;  /* 0x0000000000007918 */ /* 0x000fc20000000000 */
[----:B------:R-:W-:Y:S04]  /*854a0*/  STL.64 [R1+0xdd0], R16 ;  /* 0x000dd01001007387 */ /* 0x000fe80000100a00 */
[----:B------:R-:W-:Y:S04]  /*854b0*/  STL.64 [R1+0xdd8], R18 ;  /* 0x000dd81201007387 */ /* 0x000fe80000100a00 */
[----:B------:R-:W-:Y:S04]  /*854c0*/  STL.64 [R1+0x52a8], R58 ;  /* 0x0052a83a01007387 */ /* 0x000fe80000100a00 */
[----:B------:R-:W-:Y:S04]  /*854d0*/  STL.64 [R1+0x52a0], R56 ;  /* 0x0052a03801007387 */ /* 0x000fe80000100a00 */
[----:B------:R-:W-:Y:S04]  /*854e0*/  STL.64 [R1+0xdc0], R8 ;  /* 0x000dc00801007387 */ /* 0x000fe80000100a00 */
[----:B------:R0:W-:Y:S02]  /*854f0*/  STL.64 [R1+0xdc8], R10 ;  /* 0x000dc80a01007387 */ /* 0x0001e40000100a00 */
[C---:B0-----:R-:W-:Y:S02]  /*85500*/  HMMA.16816.F32 R8, R52.reuse, R12, R32 ;  /* 0x0000000c3408723c */ /* 0x041fe40000001820 */
[----:B---3--:R-:W-:Y:S04]  /*85510*/  STL.64 [R1+0x5298], R14 ;  /* 0x0052980e01007387 */ /* 0x008fe80000100a00 */
[----:B------:R-:W-:Y:S01]  /*85520*/  STL.64 [R1+0x5290], R12 ;  /* 0x0052900c01007387 */ /* 0x000fe20000100a00 */
[----:B------:R-:W-:-:S15]  /*85530*/  HMMA.16816.F32 R4, R52, R50, R4 ;  /* 0x000000323404723c */ /* 0x000fde0000001804 */
[----:B------:R-:W-:-:S01]  /*85540*/  NOP ;  /* 0x0000000000007918 */ /* 0x000fc20000000000 */
[----:B------:R-:W-:Y:S04]  /*85550*/  STL.64 [R1+0xdb0], R8 ;  /* 0x000db00801007387 */ /* 0x000fe80000100a00 */
[----:B------:R0:W-:Y:S02]  /*85560*/  STL.64 [R1+0xdb8], R10 ;  /* 0x000db80a01007387 */ /* 0x0001e40000100a00 */
[C---:B0-----:R-:W-:Y:S02]  /*85570*/  HMMA.16816.F32 R8, R52.reuse, R44, R24 ;  /* 0x0000002c3408723c */ /* 0x041fe40000001818 */
[----:B------:R-:W-:Y:S04]  /*85580*/  STL.64 [R1+0x5288], R50 ;  /* 0x0052883201007387 */ /* 0x000fe80000100a00 */
[----:B------:R-:W-:Y:S04]  /*85590*/  STL.64 [R1+0x5280], R48 ;  /* 0x0052803001007387 */ /* 0x000fe80000100a00 */
[----:B------:R0:W-:Y:S04]  /*855a0*/  STL.64 [R1+0xda0], R4 ;  /* 0x000da00401007387 */ /* 0x0001e80000100a00 */
[----:B------:R1:W-:Y:S04]  /*855b0*/  STL.64 [R1+0xda8], R6 ;  /* 0x000da80601007387 */ /* 0x0003e80000100a00 */
[----:B0-----:R-:W2:Y:S05]  /*855c0*/  LDL.LU R4, [R1+0x7f0] ;  /* 0x0007f00001047983 */ /* 0x001eaa0000300800 */
[----:B------:R0:W-:Y:S04]  /*855d0*/  STL.64 [R1+0xd90], R8 ;  /* 0x000d900801007387 */ /* 0x0001e80000100a00 */
[----:B------:R3:W-:Y:S04]  /*855e0*/  STL.64 [R1+0xd98], R10 ;  /* 0x000d980a01007387 */ /* 0x0007e80000100a00 */
[----:B------:R-:W2:Y:S04]  /*855f0*/  LDL.LU R5, [R1+0x7f4] ;  /* 0x0007f40001057983 */ /* 0x000ea80000300800 */
[----:B-1----:R-:W4:Y:S04]  /*85600*/  LDL.LU R6, [R1+0x7f8] ;  /* 0x0007f80001067983 */ /* 0x002f280000300800 */
[----:B------:R-:W4:Y:S04]  /*85610*/  LDL.LU R7, [R1+0x7fc] ;  /* 0x0007fc0001077983 */ /* 0x000f280000300800 */
[----:B0-----:R-:W2:Y:S04]  /*85620*/  LDL.LU R8, [R1+0x190] ;  /* 0x0001900001087983 */ /* 0x001ea80000300800 */
[----:B------:R-:W2:Y:S04]  /*85630*/  LDL.LU R9, [R1+0x194] ;  /* 0x0001940001097983 */ /* 0x000ea80000300800 */
[----:B---3--:R-:W3:Y:S04]  /*85640*/  LDL.LU R10, [R1+0x198] ;  /* 0x00019800010a7983 */ /* 0x008ee80000300800 */
[----:B------:R-:W3:Y:S04]  /*85650*/  LDL.LU R11, [R1+0x19c] ;  /* 0x00019c00010b7983 */ /* 0x000ee80000300800 */
[----:B---3--:R-:W-:Y:S04]  /*85660*/  STL.64 [R1+0x52c8], R10 ;  /* 0x0052c80a01007387 */ /* 0x008fe80000100a00 */
[----:B--2---:R-:W-:Y:S04]  /*85670*/  STL.64 [R1+0x52c0], R8 ;  /* 0x0052c00801007387 */ /* 0x004fe80000100a00 */
[----:B----4-:R-:W-:Y:S04]  /*85680*/  STL.64 [R1+0x5228], R6 ;  /* 0x0052280601007387 */ /* 0x010fe80000100a00 */
[----:B------:R0:W-:Y:S04]  /*85690*/  STL.64 [R1+0x5220], R4 ;  /* 0x0052200401007387 */ /* 0x0001e80000100a00 */
        /* <DEDUP_REMOVED lines=85> */
[----:B------:R-:W4:Y:S04]  /*85bf0*/  LDL.LU.64 R10, [R1+0x52c8] ;  /* 0x0052c800010a7983 */ /* 0x000f280000300a00 */
[----:B------:R-:W4:Y:S04]  /*85c00*/  LDL.LU.64 R8, [R1+0x52c0] ;  /* 0x0052c00001087983 */ /* 0x000f280000300a00 */
[----:B------:R-:W-:Y:S04]  /*85c10*/  STL.64 [R1+0xd70], R52 ;  /* 0x000d703401007387 */ /* 0x000fe80000100a00 */
[----:B------:R0:W-:Y:S04]  /*85c20*/  STL.64 [R1+0xd78], R54 ;  /* 0x000d783601007387 */ /* 0x0001e80000100a00 */
[----:B0-----:R-:W4:Y:S02]  /*85c30*/  LDL.LU.64 R54, [R1+0x52b8] ;  /* 0x0052b80001367983 */ /* 0x001f240000300a00 */
[----:B----4-:R-:W-:-:S15]  /*85c40*/  HMMA.16816.F32 R40, R8, R54, R40 ;  /* 0x000000360828723c */ /* 0x010fde0000001828 */
[----:B------:R-:W-:-:S08]  /*85c50*/  NOP ;  /* 0x0000000000007918 */ /* 0x000fd00000000000 */
[----:B------:R-:W-:Y:S04]  /*85c60*/  STL.64 [R1+0xd60], R40 ;  /* 0x000d602801007387 */ /* 0x000fe80000100a00 */
[----:B------:R0:W-:Y:S04]  /*85c70*/  STL.64 [R1+0xd68], R42 ;  /* 0x000d682a01007387 */ /* 0x0001e80000100a00 */
[----:B0-----:R-:W4:Y:S02]  /*85c80*/  LDL.LU.64 R42, [R1+0x52b0] ;  /* 0x0052b000012a7983 */ /* 0x001f240000300a00 */
        /* <DEDUP_REMOVED lines=17> */
[----:B------:R-:W3:Y:S01]  /*85da0*/  LDL.LU.64 R48, [R1+0x5280] ;  /* 0x0052800001307983 */ /* 0x000ee20000300a00 */
[----:B--2---:R-:W-:-:S15]  /*85db0*/  HMMA.16816.F32 R16, R8, R50, R16 ;  /* 0x000000320810723c */ /* 0x004fde0000001810 */
[----:B------:R-:W-:-:S08]  /*85dc0*/  NOP ;  /* 0x0000000000007918 */ /* 0x000fd00000000000 */
[----:B------:R-:W-:Y:S04]  /*85dd0*/  STL.64 [R1+0xd30], R16 ;  /* 0x000d301001007387 */ /* 0x000fe80000100a00 */
[----:B------:R0:W-:Y:S04]  /*85de0*/  STL.64 [R1+0xd38], R18 ;  /* 0x000d381201007387 */ /* 0x0001e80000100a00 */
[----:B0-----:R-:W2:Y:S04]  /*85df0*/  LDL.LU.64 R18, [R1+0x5278] ;  /* 0x0052780001127983 */ /* 0x001ea80000300a00 */
[----:B------:R-:W2:Y:S01]  /*85e00*/  LDL.LU.64 R16, [R1+0x5270] ;  /* 0x0052700001107983 */ /* 0x000ea20000300a00 */
[C---:B------:R-:W-:Y:S06]  /*85e10*/  HMMA.16816.F32 R4, R8.reuse, R46, R4 ;  /* 0x0000002e0804723c */ /* 0x040fec0000001804 */
[----:B--2---:R-:W-:-:S15]  /*85e20*/  HMMA.16816.F32 R16, R8, R44, R16 ;  /* 0x0000002c0810723c */ /* 0x004fde0000001810 */
[----:B------:R-:W-:-:S08]  /*85e30*/  NOP ;  /* 0x0000000000007918 */ /* 0x000fd00000000000 */
        /* <DEDUP_REMOVED lines=10> */
[----:B----4-:R-:W-:Y:S02]  /*85ee0*/  HMMA.16816.F32 R8, R8, R2, R4 ;  /* 0x000000020808723c */ /* 0x010fe40000001804 */
[----:B------:R-:W4:Y:S04]  /*85ef0*/  LDL.LU.64 R6, [R1+0x5258] ;  /* 0x0052580001067983 */ /* 0x000f280000300a00 */
[----:B------:R-:W4:-:S15]  /*85f00*/  LDL.LU.64 R4, [R1+0x5250] ;  /* 0x0052500001047983 */ /* 0x000f1e0000300a00 */
[----:B------:R-:W-:-:S02]  /*85f10*/  NOP ;  /* 0x0000000000007918 */ /* 0x000fc40000000000 */
[----:B------:R-:W-:Y:S04]  /*85f20*/  STL.64 [R1+0xd00], R8 ;  /* 0x000d000801007387 */ /* 0x000fe80000100a00 */
[----:B------:R0:W-:Y:S04]  /*85f30*/  STL.64 [R1+0xd08], R10 ;  /* 0x000d080a01007387 */ /* 0x0001e80000100a00 */
[----:B0-----:R-:W3:Y:S04]  /*85f40*/  LDL.LU.64 R10, [R1+0x5248] ;  /* 0x00524800010a7983 */ /* 0x001ee80000300a00 */
[----:B------:R-:W3:Y:S02]  /*85f50*/  LDL.LU.64 R8, [R1+0x5240] ;  /* 0x0052400001087983 */ /* 0x000ee40000300a00 */
[----:B---3--:R-:W-:-:S15]  /*85f60*/  HMMA.16816.F32 R28, R8, R54, R28 ;  /* 0x00000036081c723c */ /* 0x008fde000000181c */
        /* <DEDUP_REMOVED lines=10> */
[----:B------:R-:W4:Y:S04]  /*86010*/  LDL.LU.64 R4, [R1+0x5220] ;  /* 0x0052200001047983 */ /* 0x000f280000300a00 */
[----:B------:R-:W-:Y:S04]  /*86020*/  STL.64 [R1+0x5218], R42 ;  /* 0x0052182a01007387 */ /* 0x000fe80000100a00 */
[----:B------:R-:W-:Y:S04]  /*86030*/  STL.64 [R1+0x5210], R58 ;  /* 0x0052103a01007387 */ /* 0x000fe80000100a00 */
[----:B------:R-:W-:Y:S01]  /*86040*/  STL.64 [R1+0x5208], R56 ;  /* 0x0052083801007387 */ /* 0x000fe20000100a00 */
[----:B---3--:R-:W-:-:S15]  /*86050*/  HMMA.16816.F32 R28, R8, R56, R28 ;  /* 0x00000038081c723c */ /* 0x008fde000000181c */
[----:B------:R-:W-:-:S08]  /*86060*/  NOP ;  /* 0x0000000000007918 */ /* 0x000fd00000000000 */
[----:B------:R-:W-:Y:S04]  /*86070*/  STL.64 [R1+0xcd0], R28 ;  /* 0x000cd01c01007387 */ /* 0x000fe80000100a00 */
[----:B------:R0:W-:Y:S04]  /*86080*/  STL.64 [R1+0xcd8], R30 ;  /* 0x000cd81e01007387 */ /* 0x0001e80000100a00 */
[----:B------:R-:W-:Y:S04]  /*86090*/  STL.64 [R1+0x5200], R14 ;  /* 0x0052000e01007387 */ /* 0x000fe80000100a00 */
[----:B------:R1:W-:Y:S01]  /*860a0*/  STL.64 [R1+0x51f8], R12 ;  /* 0x0051f80c01007387 */ /* 0x0003e20000100a00 */
[C---:B0-----:R-:W-:Y:S06]  /*860b0*/  HMMA.16816.F32 R28, R8.reuse, R12, R36 ;  /* 0x0000000c081c723c */ /* 0x041fec0000001824 */
[C---:B-1----:R-:W-:Y:S06]  /*860c0*/  HMMA.16816.F32 R12, R8.reuse, R50, R20 ;  /* 0x00000032080c723c */ /* 0x042fec0000001814 */
[C---:B----4-:R-:W-:Y:S11]  /*860d0*/  HMMA.16816.F32 R4, R8.reuse, R46, R4 ;  /* 0x0000002e0804723c */ /* 0x050ff60000001804 */
[----:B------:R-:W-:Y:S04]  /*860e0*/  STL.64 [R1+0xcc0], R28 ;  /* 0x000cc01c01007387 */ /* 0x000fe80000100a00 */
[----:B------:R-:W-:Y:S04]  /*860f0*/  STL.64 [R1+0xcc8], R30 ;  /* 0x000cc81e01007387 */ /* 0x000fe80000100a00 */
[----:B------:R-:W-:Y:S04]  /*86100*/  STL.64 [R1+0x51f0], R50 ;  /* 0x0051f03201007387 */ /* 0x000fe80000100a00 */
[----:B------:R-:W-:Y:S04]  /*86110*/  STL.64 [R1+0x51e8], R48 ;  /* 0x0051e83001007387 */ /* 0x000fe80000100a00 */
[----:B------:R-:W-:Y:S04]  /*86120*/  STL.64 [R1+0xcb0], R12 ;  /* 0x000cb00c01007387 */ /* 0x000fe80000100a00 */
[----:B------:R0:W-:Y:S02]  /*86130*/  STL.64 [R1+0xcb8], R14 ;  /* 0x000cb80e01007387 */ /* 0x0001e40000100a00 */
[----:B0-----:R-:W-:Y:S02]  /*86140*/  HMMA.16816.F32 R12, R8, R44, R32 ;  /* 0x0000002c080c723c */ /* 0x001fe40000001820 */
[----:B------:R-:W-:-:S15]  /*86150*/  STL.64 [R1+0x51e0], R46 ;  /* 0x0051e02e01007387 */ /* 0x000fde0000100a00 */
[----:B------:R-:W-:-:S06]  /*86160*/  NOP ;  /* 0x0000000000007918 */ /* 0x000fcc0000000000 */
[----:B------:R-:W-:Y:S04]  /*86170*/  STL.64 [R1+0xca0], R12 ;  /* 0x000ca00c01007387 */ /* 0x000fe80000100a00 */
[----:B------:R-:W-:Y:S04]  /*86180*/  STL.64 [R1+0xca8], R14 ;  /* 0x000ca80e01007387 */ /* 0x000fe80000100a00 */
[----:B------:R-:W-:Y:S04]  /*86190*/  STL.64 [R1+0x51d8], R44 ;  /* 0x0051d82c01007387 */ /* 0x000fe80000100a00 */
[----:B------:R-:W-:Y:S04]  /*861a0*/  STL.64 [R1+0xc90], R4 ;  /* 0x000c900401007387 */ /* 0x000fe80000100a00 */
[----:B------:R0:W-:Y:S02]  /*861b0*/  STL.64 [R1+0xc98], R6 ;  /* 0x000c980601007387 */ /* 0x0001e40000100a00 */
[----:B0-----:R-:W-:Y:S02]  /*861c0*/  HMMA.16816.F32 R4, R8, R2, R24 ;  /* 0x000000020804723c */ /* 0x001fe40000001818 */
[----:B------:R-:W3:-:S15]  /*861d0*/  LDL.LU R8, [R1+0x700] ;  /* 0x0007000001087983 */ /* 0x000ede0000300800 */
[----:B------:R-:W-:-:S06]  /*861e0*/  NOP ;  /* 0x0000000000007918 */ /* 0x000fcc0000000000 */
[----:B------:R-:W-:Y:S04]  /*861f0*/  STL.64 [R1+0xc80], R4 ;  /* 0x000c800401007387 */ /* 0x000fe80000100a00 */
[----:B------:R-:W-:Y:S04]  /*86200*/  STL.64 [R1+0xc88], R6 ;  /* 0x000c880601007387 */ /* 0x000fe80000100a00 */
        /* <DEDUP_REMOVED lines=27> */
[----:B----4-:R-:W-:Y:S04]  /*863c0*/  STL.64 [R1+0x51d0], R10 ;  /* 0x0051d00a01007387 */ /* 0x010fe80000100a00 */
[----:B---3--:R0:W-:Y:S04]  /*863d0*/  STL.64 [R1+0x51c8], R8 ;  /* 0x0051c80801007387 */ /* 0x0081e80000100a00 */
        /* <DEDUP_REMOVED lines=10> */
[----:B------:R-:W3:Y:S01]  /*86480*/  LDL.LU R22, [R1+0x718] ;  /* 0x0007180001167983 */ /* 0x000ee20000300800 */
[C---:B--2---:R-:W-:Y:S03]  /*86490*/  HMMA.16816.F32 R40, R16.reuse, R54, R40 ;  /* 0x000000361028723c */ /* 0x044fe60000001828 */
        /* <DEDUP_REMOVED lines=42> */
[----:B------:R0:W-:Y:S04]  /*86740*/  STL.64 [R1+0xc20], R28 ;  /* 0x000c201c01007387 */ /* 0x0001e80000100a00 */
[----:B------:R1:W-:Y:S04]  /*86750*/  STL.64 [R1+0xc28], R30 ;  /* 0x000c281e01007387 */ /* 0x0003e80000100a00 */
[----:B0-----:R-:W4:Y:S04]  /*86760*/  LDL.LU R28, [R1+0xd0] ;  /* 0x0000d000011c7983 */ /* 0x001f280000300800 */
[----:B------:R-:W4:Y:S04]  /*86770*/  LDL.LU R29, [R1+0xd4] ;  /* 0x0000d400011d7983 */ /* 0x000f280000300800 */
[----:B-1----:R-:W3:Y:S04]  /*86780*/  LDL.LU R30, [R1+0xd8] ;  /* 0x0000d800011e7983 */ /* 0x002ee80000300800 */
[----:B------:R-:W3:Y:S01]  /*86790*/  LDL.LU R31, [R1+0xdc] ;  /* 0x0000dc00011f7983 */ /* 0x000ee20000300800 */
[C---:B--2---:R-:W-:Y:S03]  /*867a0*/  HMMA.16816.F32 R8, R16.reuse, R46, R8 ;  /* 0x0000002e1008723c */ /* 0x044fe60000001808 */
[----:B---3--:R-:W-:Y:S04]  /*867b0*/  STL.64 [R1+0x5198], R30 ;  /* 0x0051981e01007387 */ /* 0x008fe80000100a00 */
[----:B----4-:R0:W-:Y:S04]  /*867c0*/  STL.64 [R1+0x5190], R28 ;  /* 0x0051901c01007387 */ /* 0x0101e80000100a00 */
[----:B0-----:R-:W2:Y:S04]  /*867d0*/  LDL.LU R28, [R1+0x100] ;  /* 0x00010000011c7983 */ /* 0x001ea80000300800 */
[----:B------:R-:W2:Y:S04]  /*867e0*/  LDL.LU R29, [R1+0x104] ;  /* 0x00010400011d7983 */ /* 0x000ea80000300800 */
[----:B------:R-:W2:Y:S04]  /*867f0*/  LDL.LU R30, [R1+0x108] ;  /* 0x00010800011e7983 */ /* 0x000ea80000300800 */
[----:B------:R-:W2:Y:S04]  /*86800*/  LDL.LU R31, [R1+0x10c] ;  /* 0x00010c00011f7983 */ /* 0x000ea80000300800 */
[----:B------:R-:W-:Y:S04]  /*86810*/  STL.64 [R1+0xc10], R8 ;  /* 0x000c100801007387 */ /* 0x000fe80000100a00 */
[----:B------:R0:W-:Y:S04]  /*86820*/  STL.64 [R1+0xc18], R10 ;  /* 0x000c180a01007387 */ /* 0x0001e80000100a00 */
[----:B0-----:R-:W3:Y:S04]  /*86830*/  LDL.LU.64 R10, [R1+0x51d0] ;  /* 0x0051d000010a7983 */ /* 0x001ee80000300a00 */
[----:B------:R-:W3:Y:S01]  /*86840*/  LDL.LU.64 R8, [R1+0x51c8] ;  /* 0x0051c80001087983 */ /* 0x000ee20000300a00 */
[----:B------:R-:W-:Y:S03]  /*86850*/  HMMA.16816.F32 R36, R16, R2, R36 ;  /* 0x000000021024723c */ /* 0x000fe60000001824 */
[----:B------:R-:W-:-:S15]  /*86860*/  STL.64 [R1+0x51a0], R54 ;  /* 0x0051a03601007387 */ /* 0x000fde0000100a00 */
[----:B------:R-:W-:-:S05]  /*86870*/  NOP ;  /* 0x0000000000007918 */ /* 0x000fca0000000000 */
[----:B------:R-:W-:Y:S04]  /*86880*/  STL.64 [R1+0xc00], R36 ;  /* 0x000c002401007387 */ /* 0x000fe80000100a00 */
[----:B------:R-:W-:Y:S01]  /*86890*/  STL.64 [R1+0xc08], R38 ;  /* 0x000c082601007387 */ /* 0x000fe20000100a00 */
[C---:B--2---:R-:W-:Y:S06]  /*868a0*/  HMMA.16816.F32 R16, R28.reuse, R54, R20 ;  /* 0x000000361c10723c */ /* 0x044fec0000001814 */
[----:B---3--:R-:W-:-:S15]  /*868b0*/  HMMA.16816.F32 R8, R28, R42, R8 ;  /* 0x0000002a1c08723c */ /* 0x008fde0000001808 */
[----:B------:R-:W-:-:S02]  /*868c0*/  NOP ;  /* 0x0000000000007918 */ /* 0x000fc40000000000 */
[----:B------:R-:W-:Y:S04]  /*868d0*/  STL.64 [R1+0xbf0], R16 ;  /* 0x000bf01001007387 */ /* 0x000fe80000100a00 */
[----:B------:R-:W-:Y:S04]  /*868e0*/  STL.64 [R1+0xbf8], R18 ;  /* 0x000bf81201007387 */ /* 0x000fe80000100a00 */
[----:B------:R-:W-:Y:S01]  /*868f0*/  STL.64 [R1+0x5188], R42 ;  /* 0x0051882a01007387 */ /* 0x000fe20000100a00 */
[C---:B------:R-:W-:Y:S03]  /*86900*/  HMMA.16816.F32 R4, R28.reuse, R12, R4 ;  /* 0x0000000c1c04723c */ /* 0x040fe60000001804 */
[----:B------:R-:W-:Y:S04]  /*86910*/  STL.64 [R1+0x4cd8], R10 ;  /* 0x004cd80a01007387 */ /* 0x000fe80000100a00 */
[----:B------:R0:W-:Y:S02]  /*86920*/  STL.64 [R1+0x4cd0], R8 ;  /* 0x004cd00801007387 */ /* 0x0001e40000100a00 */
[----:B0-----:R-:W-:Y:S02]  /*86930*/  HMMA.16816.F32 R8, R28, R56, R32 ;  /* 0x000000381c08723c */ /* 0x001fe40000001820 */
[----:B------:R-:W-:Y:S04]  /*86940*/  STL.64 [R1+0x51b0], R58 ;  /* 0x0051b03a01007387 */ /* 0x000fe80000100a00 */
[----:B------:R-:W-:-:S15]  /*86950*/  STL.64 [R1+0x51a8], R56 ;  /* 0x0051a83801007387 */ /* 0x000fde0000100a00 */
[----:B------:R-:W-:-:S02]  /*86960*/  NOP ;  /* 0x0000000000007918 */ /* 0x000fc40000000000 */
[----:B------:R-:W-:Y:S04]  /*86970*/  STL.64 [R1+0xbd0], R8 ;  /* 0x000bd00801007387 */ /* 0x000fe80000100a00 */
[----:B------:R-:W-:Y:S04]  /*86980*/  STL.64 [R1+0xbd8], R10 ;  /* 0x000bd80a01007387 */ /* 0x000fe80000100a00 */
[----:B------:R-:W-:Y:S04]  /*86990*/  STL.64 [R1+0x5180], R14 ;  /* 0x0051800e01007387 */ /* 0x000fe80000100a00 */
[----:B------:R-:W-:Y:S04]  /*869a0*/  STL.64 [R1+0x5178], R12 ;  /* 0x0051780c01007387 */ /* 0x000fe80000100a00 */
[----:B------:R-:W-:Y:S04]  /*869b0*/  STL.64 [R1+0xbc0], R4 ;  /* 0x000bc00401007387 */ /* 0x000fe80000100a00 */
[----:B------:R0:W-:Y:S02]  /*869c0*/  STL.64 [R1+0xbc8], R6 ;  /* 0x000bc80601007387 */ /* 0x0001e40000100a00 */
[----:B0-----:R-:W-:Y:S06]  /*869d0*/  HMMA.16816.F32 R4, R28, R50, R24 ;  /* 0x000000321c04723c */ /* 0x001fec0000001818 */
[----:B------:R-:W-:Y:S04]  /*869e0*/  STL.64 [R1+0x5170], R50 ;  /* 0x0051703201007387 */ /* 0x000fe80000100a00 */
[----:B------:R-:W-:-:S13]  /*869f0*/  STL.64 [R1+0x5168], R48 ;  /* 0x0051683001007387 */ /* 0x000fda0000100a00 */
        /* <DEDUP_REMOVED lines=78> */
[----:B------:R-:W2:Y:S04]  /*86ee0*/  LDL.LU.64 R54, [R1+0x51a0] ;  /* 0x0051a00001367983 */ /* 0x000ea80000300a00 */
[----:B------:R-:W-:Y:S04]  /*86ef0*/  STL.64 [R1+0xb80], R28 ;  /* 0x000b801c01007387 */ /* 0x000fe80000100a00 */
[----:B------:R0:W-:Y:S04]  /*86f00*/  STL.64 [R1+0xb88], R30 ;  /* 0x000b881e01007387 */ /* 0x0001e80000100a00 */
[----:B0-----:R-:W2:Y:S04]  /*86f10*/  LDL.LU.64 R30, [R1+0x5198] ;  /* 0x00519800011e7983 */ /* 0x001ea80000300a00 */
[----:B------:R-:W2:Y:S02]  /*86f20*/  LDL.LU.64 R28, [R1+0x5190] ;  /* 0x00519000011c7983 */ /* 0x000ea40000300a00 */
[----:B--2---:R-:W-:-:S15]  /*86f30*/  HMMA.16816.F32 R40, R28, R54, R40 ;  /* 0x000000361c28723c */ /* 0x004fde0000001828 */
[----:B------:R-:W-:-:S08]  /*86f40*/  NOP ;  /* 0x0000000000007918 */ /* 0x000fd00000000000 */
[----:B------:R-:W-:Y:S04]  /*86f50*/  STL.64 [R1+0xb70], R40 ;  /* 0x000b702801007387 */ /* 0x000fe80000100a00 */
[----:B------:R0:W-:Y:S04]  /*86f60*/  STL.64 [R1+0xb78], R42 ;  /* 0x000b782a01007387 */ /* 0x0001e80000100a00 */
[----:B0-----:R-:W2:Y:S02]  /*86f70*/  LDL.LU.64 R42, [R1+0x5188] ;  /* 0x00518800012a7983 */ /* 0x001ea40000300a00 */
[----:B--2---:R-:W-:-:S15]  /*86f80*/  HMMA.16816.F32 R24, R28, R42, R24 ;  /* 0x0000002a1c18723c */ /* 0x004fde0000001818 */
[----:B------:R-:W-:-:S08]  /*86f90*/  NOP ;  /* 0x0000000000007918 */ /* 0x000fd00000000000 */
[----:B------:R0:W-:Y:S04]  /*86fa0*/  STL.64 [R1+0xb60], R24 ;  /* 0x000b601801007387 */ /* 0x0001e80000100a00 */
[----:B------:R1:W-:Y:S04]  /*86fb0*/  STL.64 [R1+0xb68], R26 ;  /* 0x000b681a01007387 */ /* 0x0003e80000100a00 */
[----:B0-----:R-:W2:Y:S04]  /*86fc0*/  LDL.LU R24, [R1] ;  /* 0x0000000001187983 */ /* 0x001ea80000300800 */
[----:B------:R-:W2:Y:S04]  /*86fd0*/  LDL.LU R25, [R1+0x4] ;  /* 0x0000040001197983 */ /* 0x000ea80000300800 */
[----:B-1----:R-:W3:Y:S04]  /*86fe0*/  LDL.LU R26, [R1+0x8] ;  /* 0x00000800011a7983 */ /* 0x002ee80000300800 */
[----:B------:R-:W3:Y:S01]  /*86ff0*/  LDL.LU R27, [R1+0xc] ;  /* 0x00000c00011b7983 */ /* 0x000ee20000300800 */
[C---:B----4-:R-:W-:Y:S03]  /*87000*/  HMMA.16816.F32 R12, R28.reuse, R56, R12 ;  /* 0x000000381c0c723c */ /* 0x050fe6000000180c */
[----:B---3--:R-:W-:Y:S04]  /*87010*/  STL.64 [R1+0x5010], R26 ;  /* 0x0050101a01007387 */ /* 0x008fe80000100a00 */
[----:B--2---:R0:W-:Y:S04]  /*87020*/  STL.64 [R1+0x5008], R24 ;  /* 0x0050081801007387 */ /* 0x0041e80000100a00 */
[----:B0-----:R-:W2:Y:S04]  /*87030*/  LDL.LU R24, [R1+0x620] ;  /* 0x0006200001187983 */ /* 0x001ea80000300800 */
[----:B------:R-:W2:Y:S04]  /*87040*/  LDL.LU R25, [R1+0x624] ;  /* 0x0006240001197983 */ /* 0x000ea80000300800 */
[----:B------:R-:W2:Y:S04]  /*87050*/  LDL.LU R26, [R1+0x628] ;  /* 0x00062800011a7983 */ /* 0x000ea80000300800 */
[----:B------:R-:W2:Y:S04]  /*87060*/  LDL.LU R27, [R1+0x62c] ;  /* 0x00062c00011b7983 */ /* 0x000ea80000300800 */
        /* <DEDUP_REMOVED lines=9> */
[C---:B------:R-:W-:Y:S03]  /*87100*/  HMMA.16816.F32 R36, R28.reuse, R44, R36 ;  /* 0x0000002c1c24723c */ /* 0x040fe60000001824 */
[----:B------:R-:W3:Y:S03]  /*87110*/  LDL.LU.64 R48, [R1+0x5168] ;  /* 0x0051680001307983 */ /* 0x000ee60000300a00 */
        /* <DEDUP_REMOVED lines=10> */
[----:B--2---:R-:W-:Y:S06]  /*871c0*/  HMMA.16816.F32 R24, R28, R46, R24 ;  /* 0x0000002e1c18723c */ /* 0x004fec0000001818 */
[----:B------:R-:W-:Y:S04]  /*871d0*/  STL.64 [R1+0x5140], R46 ;  /* 0x0051402e01007387 */ /* 0x000fe80000100a00 */
[----:B------:R-:W-:-:S13]  /*871e0*/  STL.64 [R1+0x5138], R44 ;  /* 0x0051382c01007387 */ /* 0x000fda0000100a00 */
[----:B------:R-:W-:Y:S04]  /*871f0*/  STL.64 [R1+0xb10], R24 ;  /* 0x000b101801007387 */ /* 0x000fe80000100a00 */
[----:B------:R3:W-:Y:S01]  /*87200*/  STL.64 [R1+0xb18], R26 ;  /* 0x000b181a01007387 */ /* 0x0007e20000100a00 */
[----:B----4-:R-:W-:Y:S06]  /*87210*/  HMMA.16816.F32 R28, R28, R2, R8 ;  /* 0x000000021c1c723c */ /* 0x010fec0000001808 */
[----:B---3--:R-:W-:Y:S06]  /*87220*/  HMMA.16816.F32 R24, R16, R54, R36 ;  /* 0x000000361018723c */ /* 0x008fec0000001824 */
[----:B------:R-:W-:-:S02]  /*87230*/  IMAD.MOV.U32 R11, RZ, RZ, R16 ;  /* 0x000000ffff0b7224 */ /* 0x000fc400078e0010 */
[----:B------:R-:W-:Y:S02]  /*87240*/  IMAD.MOV.U32 R10, RZ, RZ, R17 ;  /* 0x000000ffff0a7224 */ /* 0x000fe400078e0011 */
[----:B------:R-:W-:Y:S02]  /*87250*/  IMAD.MOV.U32 R9, RZ, RZ, R18 ;  /* 0x000000ffff097224 */ /* 0x000fe400078e0012 */
[----:B------:R-:W-:-:S05]  /*87260*/  IMAD.MOV.U32 R8, RZ, RZ, R19 ;  /* 0x000000ffff087224 */ /* 0x000fca00078e0013 */
[----:B------:R-:W-:Y:S04]  /*87270*/  STL.64 [R1+0xb00], R28 ;  /* 0x000b001c01007387 */ /* 0x000fe80000100a00 */
[----:B------:R-:W-:Y:S01]  /*87280*/  STL.64 [R1+0xb08], R30 ;  /* 0x000b081e01007387 */ /* 0x000fe20000100a00 */
[----:B------:R-:W-:Y:S02]  /*87290*/  IMAD.MOV.U32 R52, RZ, RZ, R11 ;  /* 0x000000ffff347224 */ /* 0x000fe400078e000b */
[----:B------:R-:W-:Y:S01]  /*872a0*/  IMAD.MOV.U32 R53, RZ, RZ, R10 ;  /* 0x000000ffff357224 */ /* 0x000fe200078e000a */
[----:B------:R-:W-:Y:S04]  /*872b0*/  STL.64 [R1+0xaf0], R24 ;  /* 0x000af01801007387 */ /* 0x000fe80000100a00 */
[----:B------:R-:W-:Y:S04]  /*872c0*/  STL.64 [R1+0xaf8], R26 ;  /* 0x000af81a01007387 */ /* 0x000fe80000100a00 */
[----:B------:R0:W-:Y:S02]  /*872d0*/  STL.64 [R1+0x5100], R54 ;  /* 0x0051003601007387 */ /* 0x0001e40000100a00 */
[----:B0-----:R-:W-:-:S02]  /*872e0*/  IMAD.MOV.U32 R54, RZ, RZ, R9 ;  /* 0x000000ffff367224 */ /* 0x001fc400078e0009 */
[----:B------:R-:W-:-:S07]  /*872f0*/  IMAD.MOV.U32 R55, RZ, RZ, R8 ;  /* 0x000000ffff377224 */ /* 0x000fce00078e0008 */
[C---:B------:R-:W-:Y:S06]  /*87300*/  HMMA.16816.F32 R16, R52.reuse, R42, R20 ;  /* 0x0000002a3410723c */ /* 0x040fec0000001814 */
[C---:B------:R-:W-:Y:S06]  /*87310*/  HMMA.16816.F32 R8, R52.reuse, R56, R32 ;  /* 0x000000383408723c */ /* 0x040fec0000001820 */
[C---:B------:R-:W-:Y:S01]  /*87320*/  HMMA.16816.F32 R4, R52.reuse, R12, R4 ;  /* 0x0000000c3404723c */ /* 0x040fe20000001804 */
[----:B------:R-:W-:Y:S10]  /*87330*/  STL.64 [R1+0x50f8], R42 ;  /* 0x0050f82a01007387 */ /* 0x000ff40000100a00 */
[----:B------:R-:W-:Y:S04]  /*87340*/  STL.64 [R1+0xae0], R16 ;  /* 0x000ae01001007387 */ /* 0x000fe80000100a00 */
[----:B------:R-:W-:Y:S04]  /*87350*/  STL.64 [R1+0xae8], R18 ;  /* 0x000ae81201007387 */ /* 0x000fe80000100a00 */
[----:B------:R-:W-:Y:S04]  /*87360*/  STL.64 [R1+0x50f0], R58 ;  /* 0x0050f03a01007387 */ /* 0x000fe80000100a00 */
[----:B------:R-:W-:Y:S04]  /*87370*/  STL.64 [R1+0x50e8], R56 ;  /* 0x0050e83801007387 */ /* 0x000fe80000100a00 */
[----:B------:R0:W-:Y:S04]  /*87380*/  STL.64 [R1+0xad0], R8 ;  /* 0x000ad00801007387 */ /* 0x0001e80000100a00 */
[----:B------:R1:W-:Y:S04]  /*87390*/  STL.64 [R1+0xad8], R10 ;  /* 0x000ad80a01007387 */ /* 0x0003e80000100a00 */
[----:B------:R-:W-:Y:S04]  /*873a0*/  STL.64 [R1+0x50e0], R14 ;  /* 0x0050e00e01007387 */ /* 0x000fe80000100a00 */
[----:B------:R-:W-:Y:S04]  /*873b0*/  STL.64 [R1+0x50d8], R12 ;  /* 0x0050d80c01007387 */ /* 0x000fe80000100a00 */
[----:B------:R2:W-:Y:S04]  /*873c0*/  STL.64 [R1+0xac0], R4 ;  /* 0x000ac00401007387 */ /* 0x0005e80000100a00 */
[----:B------:R3:W-:Y:S04]  /*873d0*/  STL.64 [R1+0xac8], R6 ;  /* 0x000ac80601007387 */ /* 0x0007e80000100a00 */
[----:B0-----:R-:W4:Y:S04]  /*873e0*/  LDL.LU R8, [R1+0x40] ;  /* 0x0000400001087983 */ /* 0x001f280000300800 */
[----:B------:R-:W4:Y:S04]  /*873f0*/  LDL.LU R9, [R1+0x44] ;  /* 0x0000440001097983 */ /* 0x000f280000300800 */
[----:B-1----:R-:W2:Y:S04]  /*87400*/  LDL.LU R10, [R1+0x48] ;  /* 0x00004800010a7983 */ /* 0x002ea80000300800 */
[----:B------:R-:W2:Y:S04]  /*87410*/  LDL.LU R11, [R1+0x4c] ;  /* 0x00004c00010b7983 */ /* 0x000ea80000300800 */
[----:B--2---:R-:W-:Y:S04]  /*87420*/  STL.64 [R1+0x5080], R10 ;  /* 0x0050800a01007387 */ /* 0x004fe80000100a00 */
[----:B----4-:R-:W-:Y:S04]  /*87430*/  STL.64 [R1+0x5078], R8 ;  /* 0x0050780801007387 */ /* 0x010fe80000100a00 */
        /* <DEDUP_REMOVED lines=14> */
[----:B---3--:R-:W3:Y:S04]  /*87520*/  LDL.LU R6, [R1+0x498] ;  /* 0x0004980001067983 */ /* 0x008ee80000300800 */
        /* <DEDUP_REMOVED lines=24> */
[----:B----4-:R-:W-:Y:S04]  /*876b0*/  STL.64 [R1+0x5108], R8 ;  /* 0x0051080801007387 */ /* 0x010fe80000100a00 */
[----:B---3--:R-:W-:Y:S04]  /*876c0*/  STL.64 [R1+0x5070], R6 ;  /* 0x0050700601007387 */ /* 0x008fe80000100a00 */
[----:B------:R1:W-:Y:S04]  /*876d0*/  STL.64 [R1+0x5068], R4 ;  /* 0x0050680401007387 */ /* 0x0003e80000100a00 */
        /* <DEDUP_REMOVED lines=94> */
[----:B0-----:R-:W3:Y:S04]  /*87cc0*/  LDL.LU.64 R46, [R1+0x5140] ;  /* 0x00514000012e7983 */ /* 0x001ee80000300a00 */
[----:B------:R-:W4:Y:S02]  /*87cd0*/  LDL.LU.64 R44, [R1+0x5138] ;  /* 0x00513800012c7983 */ /* 0x000f240000300a00 */
[C---:B----4-:R-:W-:Y:S06]  /*87ce0*/  HMMA.16816.F32 R56, R52.reuse, R44, R56 ;  /* 0x0000002c3438723c */ /* 0x050fec0000001838 */
[C---:B---3--:R-:W-:Y:S06]  /*87cf0*/  HMMA.16816.F32 R28, R52.reuse, R46, R28 ;  /* 0x0000002e341c723c */ /* 0x048fec000000181c */
[----:B------:R-:W-:Y:S11]  /*87d00*/  HMMA.16816.F32 R52, R52, R2, R8 ;  /* 0x000000023434723c */ /* 0x000ff60000001808 */
        /* <DEDUP_REMOVED lines=52> */
[----:B0-----:R-:W2:Y:S04]  /*88050*/  LDL.LU.64 R6, [R1+0x50a0] ;  /* 0x0050a00001067983 */ /* 0x001ea80000300a00 */
[----:B------:R-:W2:Y:S01]  /*88060*/  LDL.LU.64 R4, [R1+0x5098] ;  /* 0x0050980001047983 */ /* 0x000ea20000300a00 */
[----:B---3--:R-:W-:Y:S03]  /*88070*/  HMMA.16816.F32 R8, R8, R2, R28 ;  /* 0x000000020808723c */ /* 0x008fe6000000181c */
[----:B------:R-:W3:Y:S04]  /*88080*/  LDL.LU.64 R30, [R1+0x5090] ;  /* 0x00509000011e7983 */ /* 0x000ee80000300a00 */
[----:B------:R-:W3:-:S15]  /*88090*/  LDL.LU.64 R28, [R1+0x5088] ;  /* 0x00508800011c7983 */ /* 0x000ede0000300a00 */
[----:B------:R-:W-:-:S01]  /*880a0*/  NOP ;  /* 0x0000000000007918 */ /* 0x000fc20000000000 */
        /* <DEDUP_REMOVED lines=8> */
[----:B0-----:R-:W2:Y:S04]  /*88130*/  LDL.LU.64 R6, [R1+0x5070] ;  /* 0x0050700001067983 */ /* 0x001ea80000300a00 */
        /* <DEDUP_REMOVED lines=13> */
[----:B--2---:R-:W-:-:S15]  /*88210*/  HMMA.16816.F32 R4, R8, R12, R4 ;  /* 0x0000000c0804723c */ /* 0x004fde0000001804 */
[----:B------:R-:W-:-:S08]  /*88220*/  NOP ;  /* 0x0000000000007918 */ /* 0x000fd00000000000 */
        /* <DEDUP_REMOVED lines=19> */
[----:B--2---:R-:W-:Y:S03]  /*88360*/  HMMA.16816.F32 R8, R8, R2, R4 ;  /* 0x000000020808723c */ /* 0x004fe60000001804 */
[----:B------:R-:W2:Y:S04]  /*88370*/  LDL.LU.64 R6, [R1+0x5000] ;  /* 0x0050000001067983 */ /* 0x000ea80000300a00 */
[----:B------:R-:W2:-:S15]  /*88380*/  LDL.LU.64 R4, [R1+0x4ff8] ;  /* 0x004ff80001047983 */ /* 0x000e9e0000300a00 */
[----:B------:R-:W-:-:S01]  /*88390*/  NOP ;  /* 0x0000000000007918 */ /* 0x000fc20000000000 */
[----:B------:R-:W-:Y:S04]  /*883a0*/  STL.64 [R1+0x9c0], R8 ;  /* 0x0009c00801007387 */ /* 0x000fe80000100a00 */
[----:B------:R4:W-:Y:S01]  /*883b0*/  STL.64 [R1+0x9c8], R10 ;  /* 0x0009c80a01007387 */ /* 0x0009e20000100a00 */
[C---:B---3--:R-:W-:Y:S06]  /*883c0*/  HMMA.16816.F32 R28, R24.reuse, R54, R28 ;  /* 0x00000036181c723c */ /* 0x048fec000000181c */
[C---:B----4-:R-:W-:Y:S06]  /*883d0*/  HMMA.16816.F32 R8, R24.reuse, R42, R36 ;  /* 0x0000002a1808723c */ /* 0x050fec0000001824 */
[C---:B------:R-:W-:Y:S06]  /*883e0*/  HMMA.16816.F32 R16, R24.reuse, R56, R16 ;  /* 0x000000381810723c */ /* 0x040fec0000001810 */
[C---:B------:R-:W-:Y:S05]  /*883f0*/  HMMA.16816.F32 R20, R24.reuse, R12, R20 ;  /* 0x0000000c1814723c */ /* 0x040fea0000001814 */
[----:B------:R-:W-:Y:S04]  /*88400*/  STL.64 [R1+0x1f0], R28 ;  /* 0x0001f01c01007387 */ /* 0x000fe80000100a00 */
[----:B------:R-:W-:Y:S04]  /*88410*/  STL.64 [R1+0x1f8], R30 ;  /* 0x0001f81e01007387 */ /* 0x000fe80000100a00 */
[----:B------:R0:W-:Y:S04]  /*88420*/  STL.64 [R1+0x9b0], R8 ;  /* 0x0009b00801007387 */ /* 0x0001e80000100a00 */
[----:B------:R1:W-:Y:S04]  /*88430*/  STL.64 [R1+0x9b8], R10 ;  /* 0x0009b80a01007387 */ /* 0x0003e80000100a00 */
[----:B0-----:R-:W3:Y:S04]  /*88440*/  LDL.LU R8, [R1+0x410] ;  /* 0x0004100001087983 */ /* 0x001ee80000300800 */
[----:B------:R-:W-:Y:S04]  /*88450*/  STL.64 [R1+0x1c0], R16 ;  /* 0x0001c01001007387 */ /* 0x000fe80000100a00 */
[----:B------:R0:W-:Y:S04]  /*88460*/  STL.64 [R1+0x1c8], R18 ;  /* 0x0001c81201007387 */ /* 0x0001e80000100a00 */
[----:B------:R-:W3:Y:S04]  /*88470*/  LDL.LU R9, [R1+0x414] ;  /* 0x0004140001097983 */ /* 0x000ee80000300800 */
[----:B-1----:R-:W3:Y:S04]  /*88480*/  LDL.LU R10, [R1+0x418] ;  /* 0x00041800010a7983 */ /* 0x002ee80000300800 */
[----:B------:R-:W3:Y:S04]  /*88490*/  LDL.LU R11, [R1+0x41c] ;  /* 0x00041c00010b7983 */ /* 0x000ee80000300800 */
[----:B------:R-:W4:Y:S01]  /*884a0*/  LDL.LU R28, [R1+0x3e0] ;  /* 0x0003e000011c7983 */ /* 0x000f220000300800 */
[----:B0-----:R-:W-:Y:S03]  /*884b0*/  HMMA.16816.F32 R16, R24, R50, R32 ;  /* 0x000000321810723c */ /* 0x001fe60000001820 */
[----:B------:R0:W-:Y:S04]  /*884c0*/  STL.64 [R1+0x9a0], R20 ;  /* 0x0009a01401007387 */ /* 0x0001e80000100a00 */
[----:B------:R1:W-:-:S15]  /*884d0*/  STL.64 [R1+0x9a8], R22 ;  /* 0x0009a81601007387 */ /* 0x0003de0000100a00 */
[----:B------:R-:W-:-:S01]  /*884e0*/  NOP ;  /* 0x0000000000007918 */ /* 0x000fc20000000000 */
[----:B------:R-:W-:Y:S04]  /*884f0*/  STL.64 [R1+0x190], R16 ;  /* 0x0001901001007387 */ /* 0x000fe80000100a00 */
[----:B------:R3:W-:Y:S04]  /*88500*/  STL.64 [R1+0x198], R18 ;  /* 0x0001981201007387 */ /* 0x0007e80000100a00 */
[----:B------:R-:W4:Y:S04]  /*88510*/  LDL.LU R29, [R1+0x3e4] ;  /* 0x0003e400011d7983 */ /* 0x000f280000300800 */
[----:B------:R-:W4:Y:S01]  /*88520*/  LDL.LU R30, [R1+0x3e8] ;  /* 0x0003e800011e7983 */ /* 0x000f220000300800 */
[----:B--2---:R-:W-:-:S03]  /*88530*/  IMAD.MOV.U32 R31, RZ, RZ, R4 ;  /* 0x000000ffff1f7224 */ /* 0x004fc600078e0004 */
[----:B------:R-:W2:Y:S04]  /*88540*/  LDL.LU R4, [R1+0x4ff0] ;  /* 0x004ff00001047983 */ /* 0x000ea80000300800 */
[----:B------:R-:W4:Y:S04]  /*88550*/  LDL.LU R36, [R1+0x400] ;  /* 0x0004000001247983 */ /* 0x000f280000300800 */
[----:B------:R-:W4:Y:S04]  /*88560*/  LDL.LU R37, [R1+0x404] ;  /* 0x0004040001257983 */ /* 0x000f280000300800 */
[----:B------:R-:W4:Y:S04]  /*88570*/  LDL.LU R38, [R1+0x408] ;  /* 0x0004080001267983 */ /* 0x000f280000300800 */
[----:B------:R-:W4:Y:S04]  /*88580*/  LDL.LU R39, [R1+0x40c] ;  /* 0x00040c0001277983 */ /* 0x000f280000300800 */
[----:B------:R-:W4:Y:S01]  /*88590*/  LDL.LU R40, [R1+0x3f0] ;  /* 0x0003f00001287983 */ /* 0x000f220000300800 */
[----:B------:R-:W-:-:S02]  /*885a0*/  IMAD.MOV.U32 R53, RZ, RZ, R42 ;  /* 0x000000ffff357224 */ /* 0x000fc400078e002a */
[----:B------:R-:W-:Y:S01]  /*885b0*/  IMAD.MOV.U32 R52, RZ, RZ, R43 ;  /* 0x000000ffff347224 */ /* 0x000fe200078e002b */
[----:B------:R-:W4:Y:S04]  /*885c0*/  LDL.LU R41, [R1+0x3f4] ;  /* 0x0003f40001297983 */ /* 0x000f280000300800 */
[----:B------:R-:W4:Y:S01]  /*885d0*/  LDL.LU R42, [R1+0x3f8] ;  /* 0x0003f800012a7983 */ /* 0x000f220000300800 */
[----:B0-----:R-:W-:Y:S02]  /*885e0*/  IMAD.MOV.U32 R20, RZ, RZ, R5 ;  /* 0x000000ffff147224 */ /* 0x001fe400078e0005 */
[----:B------:R-:W-:Y:S02]  /*885f0*/  IMAD.MOV.U32 R21, RZ, RZ, R6 ;  /* 0x000000ffff157224 */ /* 0x000fe400078e0006 */
[----:B-1----:R-:W-:-:S02]  /*88600*/  IMAD.MOV.U32 R22, RZ, RZ, R7 ;  /* 0x000000ffff167224 */ /* 0x002fc400078e0007 */
[----:B--2---:R-:W-:Y:S02]  /*88610*/  IMAD.MOV.U32 R43, RZ, RZ, R4 ;  /* 0x000000ffff2b7224 */ /* 0x004fe400078e0004 */
        /* <DEDUP_REMOVED lines=8> */
[----:B------:R-:W2:Y:S01]  /*886a0*/  LDL.LU R35, [R1+0x3cc] ;  /* 0x0003cc0001237983 */ /* 0x000ea20000300800 */
[----:B---3--:R-:W-:-:S15]  /*886b0*/  HMMA.16816.F32 R16, R24, R44, R4 ;  /* 0x0000002c1810723c */ /* 0x008fde0000001804 */
[----:B------:R-:W-:-:S09]  /*886c0*/  NOP ;  /* 0x0000000000007918 */ /* 0x000fd20000000000 */
[----:B------:R-:W-:Y:S02]  /*886d0*/  IMAD.MOV.U32 R7, RZ, RZ, R16 ;  /* 0x000000ffff077224 */ /* 0x000fe400078e0010 */
[----:B------:R-:W-:Y:S02]  /*886e0*/  IMAD.MOV.U32 R6, RZ, RZ, R17 ;  /* 0x000000ffff067224 */ /* 0x000fe400078e0011 */
[----:B------:R-:W-:Y:S02]  /*886f0*/  IMAD.MOV.U32 R5, RZ, RZ, R18 ;  /* 0x000000ffff057224 */ /* 0x000fe400078e0012 */
[----:B------:R-:W-:Y:S02]  /*88700*/  IMAD.MOV.U32 R4, RZ, RZ, R19 ;  /* 0x000000ffff047224 */ /* 0x000fe400078e0013 */
[----:B------:R-:W3:Y:S04]  /*88710*/  LDL.LU.64 R18, [R1+0x4fd8] ;  /* 0x004fd80001127983 */ /* 0x000ee80000300a00 */
[----:B------:R-:W4:Y:S04]  /*88720*/  LDL.LU.64 R16, [R1+0x4fd0] ;  /* 0x004fd00001107983 */ /* 0x000f280000300a00 */
[----:B------:R-:W-:Y:S04]  /*88730*/  STL.64 [R1+0x4c48], R6 ;  /* 0x004c480601007387 */ /* 0x000fe80000100a00 */
[----:B------:R0:W-:Y:S04]  /*88740*/  STL.64 [R1+0x4c40], R4 ;  /* 0x004c400401007387 */ /* 0x0001e80000100a00 */
[----:B0-----:R-:W2:Y:S04]  /*88750*/  LDL.LU R4, [R1+0x420] ;  /* 0x0004200001047983 */ /* 0x001ea80000300800 */
[----:B------:R-:W2:Y:S04]  /*88760*/  LDL.LU R5, [R1+0x424] ;  /* 0x0004240001057983 */ /* 0x000ea80000300800 */
[----:B------:R-:W2:Y:S04]  /*88770*/  LDL.LU R6, [R1+0x428] ;  /* 0x0004280001067983 */ /* 0x000ea80000300800 */
[----:B------:R-:W2:Y:S02]  /*88780*/  LDL.LU R7, [R1+0x42c] ;  /* 0x00042c0001077983 */ /* 0x000ea40000300800 */
[C---:B--2---:R-:W-:Y:S06]  /*88790*/  HMMA.16816.F32 R4, R24.reuse, R46, R4 ;  /* 0x0000002e1804723c */ /* 0x044fec0000001804 */
[----:B------:R-:W-:Y:S07]  /*887a0*/  HMMA.16816.F32 R24, R24, R2, R8 ;  /* 0x000000021818723c */ /* 0x000fee0000001808 */
[----:B---3--:R-:W-:-:S10]  /*887b0*/  IMAD.MOV.U32 R8, RZ, RZ, R19 ;  /* 0x000000ffff087224 */ /* 0x008fd400078e0013 */
[----:B------:R0:W-:Y:S04]  /*887c0*/  STL.64 [R1+0x160], R4 ;  /* 0x0001600401007387 */ /* 0x0001e80000100a00 */
[----:B------:R1:W-:Y:S04]  /*887d0*/  STL.64 [R1+0x168], R6 ;  /* 0x0001680601007387 */ /* 0x0003e80000100a00 */
[----:B0-----:R-:W2:Y:S01]  /*887e0*/  LDL.LU R4, [R1+0x380] ;  /* 0x0003800001047983 */ /* 0x001ea20000300800 */
[----:B----4-:R-:W-:-:S03]  /*887f0*/  IMAD.MOV.U32 R5, RZ, RZ, R16 ;  /* 0x000000ffff057224 */ /* 0x010fc600078e0010 */
[----:B------:R-:W3:Y:S01]  /*88800*/  LDL.LU R16, [R1+0x4fcc] ;  /* 0x004fcc0001107983 */ /* 0x000ee20000300800 */
[----:B-1----:R-:W-:Y:S02]  /*88810*/  IMAD.MOV.U32 R6, RZ, RZ, R17 ;  /* 0x000000ffff067224 */ /* 0x002fe400078e0011 */
[----:B------:R-:W-:Y:S01]  /*88820*/  IMAD.MOV.U32 R7, RZ, RZ, R18 ;  /* 0x000000ffff077224 */ /* 0x000fe200078e0012 */
[----:B------:R-:W3:Y:S04]  /*88830*/  LDL.LU R17, [R1+0x4fc8] ;  /* 0x004fc80001117983 */ /* 0x000ee80000300800 */
[----:B------:R-:W3:Y:S04]  /*88840*/  LDL.LU R18, [R1+0x4fc4] ;  /* 0x004fc40001127983 */ /* 0x000ee80000300800 */
[----:B------:R-:W3:Y:S04]  /*88850*/  LDL.LU R19, [R1+0x4fc0] ;  /* 0x004fc00001137983 */ /* 0x000ee80000300800 */
[----:B------:R-:W4:Y:S04]  /*88860*/  LDL.LU R9, [R1+0x374] ;  /* 0x0003740001097983 */ /* 0x000f280000300800 */
[----:B------:R-:W4:Y:S04]  /*88870*/  LDL.LU R10, [R1+0x378] ;  /* 0x00037800010a7983 */ /* 0x000f280000300800 */
[----:B------:R-:W4:Y:S04]  /*88880*/  LDL.LU R11, [R1+0x37c] ;  /* 0x00037c00010b7983 */ /* 0x000f280000300800 */
[----:B------:R0:W-:Y:S02]  /*88890*/  STL.64 [R1+0x4b10], R26 ;  /* 0x004b101a01007387 */ /* 0x0001e40000100a00 */
[----:B0-----:R-:W-:-:S02]  /*888a0*/  IMAD.MOV.U32 R26, RZ, RZ, R53 ;  /* 0x000000ffff1a7224 */ /* 0x001fc400078e0035 */
[----:B------:R-:W-:Y:S01]  /*888b0*/  IMAD.MOV.U32 R27, RZ, RZ, R52 ;  /* 0x000000ffff1b7224 */ /* 0x000fe200078e0034 */
[----:B------:R-:W-:Y:S01]  /*888c0*/  STL.64 [R1+0x4b08], R24 ;  /* 0x004b081801007387 */ /* 0x000fe20000100a00 */
[C---:B---3--:R-:W-:Y:S06]  /*888d0*/  HMMA.16816.F32 R36, R16.reuse, R54, R36 ;  /* 0x000000361024723c */ /* 0x048fec0000001824 */
[----:B------:R-:W-:-:S15]  /*888e0*/  HMMA.16816.F32 R40, R16, R26, R40 ;  /* 0x0000001a1028723c */ /* 0x000fde0000001828 */
[----:B------:R-:W-:-:S02]  /*888f0*/  NOP ;  /* 0x0000000000007918 */ /* 0x000fc40000000000 */
[----:B------:R-:W-:Y:S04]  /*88900*/  STL.64 [R1+0x130], R36 ;  /* 0x0001302401007387 */ /* 0x000fe80000100a00 */
[----:B------:R0:W-:Y:S04]  /*88910*/  STL.64 [R1+0x138], R38 ;  /* 0x0001382601007387 */ /* 0x0001e80000100a00 */
[----:B0-----:R-:W3:Y:S04]  /*88920*/  LDL.LU.64 R38, [R1+0x4fb8] ;  /* 0x004fb80001267983 */ /* 0x001ee80000300a00 */
[----:B------:R-:W4:Y:S04]  /*88930*/  LDL.LU.64 R36, [R1+0x4fb0] ;  /* 0x004fb00001247983 */ /* 0x000f280000300a00 */
[----:B------:R-:W-:Y:S04]  /*88940*/  STL.64 [R1+0x970], R40 ;  /* 0x0009702801007387 */ /* 0x000fe80000100a00 */
[----:B------:R0:W-:Y:S04]  /*88950*/  STL.64 [R1+0x978], R42 ;  /* 0x0009782a01007387 */ /* 0x0001e80000100a00 */
[----:B0-----:R-:W2:Y:S04]  /*88960*/  LDL.LU.64 R42, [R1+0x4fa8] ;  /* 0x004fa800012a7983 */ /* 0x001ea80000300a00 */
[----:B------:R-:W3:Y:S01]  /*88970*/  LDL.LU.64 R40, [R1+0x4fa0] ;  /* 0x004fa00001287983 */ /* 0x000ee20000300a00 */
[C---:B------:R-:W-:Y:S06]  /*88980*/  HMMA.16816.F32 R28, R16.reuse, R56, R28 ;  /* 0x00000038101c723c */ /* 0x040fec000000181c */
[C---:B------:R-:W-:Y:S06]  /*88990*/  HMMA.16816.F32 R20, R16.reuse, R12, R20 ;  /* 0x0000000c1014723c */ /* 0x040fec0000001814 */
[----:B------:R-:W-:Y:S01]  /*889a0*/  HMMA.16816.F32 R32, R16, R50, R32 ;  /* 0x000000321020723c */ /* 0x000fe20000001820 */
[----:B------:R-:W4:Y:S10]  /*889b0*/  LDL.LU.64 R52, [R1+0x2b8] ;  /* 0x0002b80001347983 */ /* 0x000f340000300a00 */
[----:B------:R3:W-:Y:S04]  /*889c0*/  STL.64 [R1+0x100], R28 ;  /* 0x0001001c01007387 */ /* 0x0007e80000100a00 */
[----:B------:R2:W-:Y:S01]  /*889d0*/  STL.64 [R1+0x108], R30 ;  /* 0x0001081e01007387 */ /* 0x0005e20000100a00 */
[----:B---3--:R-:W-:-:S02]  /*889e0*/  IMAD.MOV.U32 R28, RZ, RZ, R40 ;  /* 0x000000ffff1c7224 */ /* 0x008fc400078e0028 */
[----:B------:R-:W-:Y:S01]  /*889f0*/  IMAD.MOV.U32 R29, RZ, RZ, R41 ;  /* 0x000000ffff1d7224 */ /* 0x000fe200078e0029 */
[----:B------:R-:W3:Y:S04]  /*88a00*/  LDL.LU R40, [R1+0x4f9c] ;  /* 0x004f9c0001287983 */ /* 0x000ee80000300800 */
[----:B------:R-:W3:Y:S01]  /*88a10*/  LDL.LU R41, [R1+0x4f98] ;  /* 0x004f980001297983 */ /* 0x000ee20000300800 */
[----:B--2---:R-:W-:Y:S02]  /*88a20*/  IMAD.MOV.U32 R30, RZ, RZ, R42 ;  /* 0x000000ffff1e7224 */ /* 0x004fe400078e002a */
[----:B------:R-:W-:Y:S01]  /*88a30*/  IMAD.MOV.U32 R31, RZ, RZ, R43 ;  /* 0x000000ffff1f7224 */ /* 0x000fe200078e002b */
[----:B------:R-:W3:Y:S04]  /*88a40*/  LDL.LU R42, [R1+0x4f94] ;  /* 0x004f9400012a7983 */ /* 0x000ee80000300800 */
        /* <DEDUP_REMOVED lines=8> */
[----:B------:R-:W4:Y:S02]  /*88ad0*/  LDL.LU.64 R32, [R1+0x4f70] ;  /* 0x004f700001207983 */ /* 0x000f240000300a00 */
[----:B----4-:R-:W-:-:S15]  /*88ae0*/  HMMA.16816.F32 R32, R16, R44, R32 ;  /* 0x0000002c1020723c */ /* 0x010fde0000001820 */
[----:B------:R-:W-:-:S08]  /*88af0*/  NOP ;  /* 0x0000000000007918 */ /* 0x000fd00000000000 */
[----:B------:R-:W-:Y:S04]  /*88b00*/  STL.64 [R1+0x950], R32 ;  /* 0x0009502001007387 */ /* 0x000fe80000100a00 */
[----:B------:R2:W-:Y:S02]  /*88b10*/  STL.64 [R1+0x958], R34 ;  /* 0x0009582201007387 */ /* 0x0005e40000100a00 */
[----:B--2---:R-:W-:-:S15]  /*88b20*/  HMMA.16816.F32 R32, R16, R46, R20 ;  /* 0x0000002e1020723c */ /* 0x004fde0000001814 */
[----:B------:R-:W-:-:S09]  /*88b30*/  NOP ;  /* 0x0000000000007918 */ /* 0x000fd20000000000 */
[----:B------:R-:W-:Y:S02]  /*88b40*/  IMAD.MOV.U32 R22, RZ, RZ, R34 ;  /* 0x000000ffff167224 */ /* 0x000fe400078e0022 */
[----:B------:R-:W-:Y:S02]  /*88b50*/  IMAD.MOV.U32 R23, RZ, RZ, R35 ;  /* 0x000000ffff177224 */ /* 0x000fe400078e0023 */
[----:B------:R-:W-:Y:S02]  /*88b60*/  IMAD.MOV.U32 R20, RZ, RZ, R32 ;  /* 0x000000ffff147224 */ /* 0x000fe400078e0020 */
[----:B------:R-:W-:Y:S01]  /*88b70*/  IMAD.MOV.U32 R21, RZ, RZ, R33 ;  /* 0x000000ffff157224 */ /* 0x000fe200078e0021 */
[----:B------:R-:W2:Y:S04]  /*88b80*/  LDL.LU.64 R34, [R1+0x4f68] ;  /* 0x004f680001227983 */ /* 0x000ea80000300a00 */
[----:B------:R-:W2:Y:S04]  /*88b90*/  LDL.LU.64 R32, [R1+0x4f60] ;  /* 0x004f600001207983 */ /* 0x000ea80000300a00 */
[----:B------:R-:W-:Y:S04]  /*88ba0*/  STL.64 [R1+0x4b20], R22 ;  /* 0x004b201601007387 */ /* 0x000fe80000100a00 */
[----:B------:R0:W-:Y:S02]  /*88bb0*/  STL.64 [R1+0x4b18], R20 ;  /* 0x004b181401007387 */ /* 0x0001e40000100a00 */
[----:B0-----:R-:W-:-:S02]  /*88bc0*/  IMAD.MOV.U32 R20, RZ, RZ, R39 ;  /* 0x000000ffff147224 */ /* 0x001fc400078e0027 */
[----:B------:R-:W4:Y:S01]  /*88bd0*/  LDL.LU R39, [R1+0x4f58] ;  /* 0x004f580001277983 */ /* 0x000f220000300800 */
[----:B---3--:R-:W-:Y:S03]  /*88be0*/  HMMA.16816.F32 R40, R16, R2, R40 ;  /* 0x000000021028723c */ /* 0x008fe60000001828 */
[----:B------:R-:W3:Y:S04]  /*88bf0*/  LDL.LU R21, [R1+0x14] ;  /* 0x0000140001157983 */ /* 0x000ee80000300800 */
[----:B------:R-:W3:Y:S04]  /*88c00*/  LDL.LU R22, [R1+0x18] ;  /* 0x0000180001167983 */ /* 0x000ee80000300800 */
[----:B------:R-:W3:-:S12]  /*88c10*/  LDL.LU R23, [R1+0x1c] ;  /* 0x00001c0001177983 */ /* 0x000ed80000300800 */
[----:B------:R-:W-:Y:S04]  /*88c20*/  STL.64 [R1+0x4ac0], R42 ;  /* 0x004ac02a01007387 */ /* 0x000fe80000100a00 */
[----:B------:R-:W-:Y:S01]  /*88c30*/  STL.64 [R1+0x4ab8], R40 ;  /* 0x004ab82801007387 */ /* 0x000fe20000100a00 */
[C---:B--2---:R-:W-:Y:S06]  /*88c40*/  HMMA.16816.F32 R16, R32.reuse, R54, R4 ;  /* 0x000000362010723c */ /* 0x044fec0000001804 */
[C---:B------:R-:W-:Y:S06]  /*88c50*/  HMMA.16816.F32 R8, R32.reuse, R26, R8 ;  /* 0x0000001a2008723c */ /* 0x040fec0000001808 */
[C---:B----4-:R-:W-:Y:S11]  /*88c60*/  HMMA.16816.F32 R4, R32.reuse, R56, R36 ;  /* 0x000000382004723c */ /* 0x050ff60000001824 */
[----:B------:R-:W-:Y:S04]  /*88c70*/  STL.64 [R1+0x70], R16 ;  /* 0x0000701001007387 */ /* 0x000fe80000100a00 */
[----:B------:R-:W-:Y:S04]  /*88c80*/  STL.64 [R1+0x78], R18 ;  /* 0x0000781201007387 */ /* 0x000fe80000100a00 */
[----:B------:R0:W-:Y:S04]  /*88c90*/  STL.64 [R1+0x40], R8 ;  /* 0x0000400801007387 */ /* 0x0001e80000100a00 */
[----:B------:R1:W-:Y:S01]  /*88ca0*/  STL.64 [R1+0x48], R10 ;  /* 0x0000480a01007387 */ /* 0x0003e20000100a00 */
[----:B------:R-:W-:Y:S03]  /*88cb0*/  HMMA.16816.F32 R28, R32, R12, R28 ;  /* 0x0000000c201c723c */ /* 0x000fe6000000181c */
[----:B0-----:R-:W2:Y:S04]  /*88cc0*/  LDL.LU R8, [R1+0xfb0] ;  /* 0x000fb00001087983 */ /* 0x001ea80000300800 */
[----:B------:R-:W2:Y:S01]  /*88cd0*/  LDL.LU R9, [R1+0xfb4] ;  /* 0x000fb40001097983 */ /* 0x000ea20000300800 */
[----:B------:R-:W-:-:S03]  /*88ce0*/  IMAD.MOV.U32 R38, RZ, RZ, R6 ;  /* 0x000000ffff267224 */ /* 0x000fc600078e0006 */
[----:B-1----:R-:W2:Y:S01]  /*88cf0*/  LDL.LU R10, [R1+0xfb8] ;  /* 0x000fb800010a7983 */ /* 0x002ea20000300800 */
[----:B------:R-:W-:Y:S02]  /*88d00*/  IMAD.MOV.U32 R39, RZ, RZ, R7 ;  /* 0x000000ffff277224 */ /* 0x000fe400078e0007 */
[----:B------:R-:W-:Y:S02]  /*88d10*/  IMAD.MOV.U32 R36, RZ, RZ, R4 ;  /* 0x000000ffff247224 */ /* 0x000fe400078e0004 */
[----:B------:R-:W-:Y:S01]  /*88d20*/  IMAD.MOV.U32 R37, RZ, RZ, R5 ;  /* 0x000000ffff257224 */ /* 0x000fe200078e0005 */
[----:B------:R-:W2:Y:S04]  /*88d30*/  LDL.LU R11, [R1+0xfbc] ;  /* 0x000fbc00010b7983 */ /* 0x000ea80000300800 */
[----:B------:R-:W-:Y:S01]  /*88d40*/  STL.64 [R1+0x4ad0], R38 ;  /* 0x004ad02601007387 */ /* 0x000fe20000100a00 */
[----:B------:R-:W-:-:S02]  /*88d50*/  IMAD.MOV.U32 R5, RZ, RZ, R12 ;  /* 0x000000ffff057224 */ /* 0x000fc400078e000c */
[----:B------:R-:W-:Y:S01]  /*88d60*/  IMAD.MOV.U32 R4, RZ, RZ, R13 ;  /* 0x000000ffff047224 */ /* 0x000fe200078e000d */
[----:B------:R0:W-:Y:S04]  /*88d70*/  STL.64 [R1+0x4ac8], R36 ;  /* 0x004ac82401007387 */ /* 0x0001e80000100a00 */
[----:B------:R-:W4:Y:S04]  /*88d80*/  LDL.LU.64 R12, [R1+0x4f50] ;  /* 0x004f5000010c7983 */ /* 0x000f280000300a00 */
[----:B0-----:R-:W2:Y:S04]  /*88d90*/  LDL.LU R36, [R1+0xf90] ;  /* 0x000f900001247983 */ /* 0x001ea80000300800 */
[----:B------:R-:W2:Y:S04]  /*88da0*/  LDL.LU R37, [R1+0xf94] ;  /* 0x000f940001257983 */ /* 0x000ea80000300800 */
[----:B------:R-:W2:Y:S04]  /*88db0*/  LDL.LU R38, [R1+0xf98] ;  /* 0x000f980001267983 */ /* 0x000ea80000300800 */
[----:B------:R-:W2:Y:S04]  /*88dc0*/  LDL.LU R39, [R1+0xf9c] ;  /* 0x000f9c0001277983 */ /* 0x000ea80000300800 */
[----:B------:R-:W-:Y:S04]  /*88dd0*/  STL [R1+0x4aa4], R28 ;  /* 0x004aa41c01007387 */ /* 0x000fe80000100800 */
[----:B------:R-:W-:Y:S04]  /*88de0*/  STL [R1+0x4aa0], R29 ;  /* 0x004aa01d01007387 */ /* 0x000fe80000100800 */
[----:B------:R0:W-:Y:S04]  /*88df0*/  STL [R1+0x4a9c], R30 ;  /* 0x004a9c1e01007387 */ /* 0x0001e80000100800 */
[----:B------:R1:W-:Y:S01]  /*88e00*/  STL [R1+0x4a98], R31 ;  /* 0x004a981f01007387 */ /* 0x0003e20000100800 */
[----:B0-----:R-:W-:-:S02]  /*88e10*/  IMAD.MOV.U32 R30, RZ, RZ, R14 ;  /* 0x000000ffff1e7224 */ /* 0x001fc400078e000e */
[----:B-1----:R-:W-:Y:S01]  /*88e20*/  IMAD.MOV.U32 R31, RZ, RZ, R15 ;  /* 0x000000ffff1f7224 */ /* 0x002fe200078e000f */
[----:B---3--:R-:W-:Y:S06]  /*88e30*/  HMMA.16816.F32 R16, R32, R50, R20 ;  /* 0x000000322010723c */ /* 0x008fec0000001814 */
[----:B------:R-:W-:Y:S02]  /*88e40*/  IMAD.MOV.U32 R7, RZ, RZ, R50 ;  /* 0x000000ffff077224 */ /* 0x000fe400078e0032 */
[----:B------:R-:W-:Y:S02]  /*88e50*/  IMAD.MOV.U32 R6, RZ, RZ, R51 ;  /* 0x000000ffff067224 */ /* 0x000fe400078e0033 */
[----:B----4-:R-:W-:-:S02]  /*88e60*/  IMAD.MOV.U32 R28, RZ, RZ, R12 ;  /* 0x000000ffff1c7224 */ /* 0x010fc400078e000c */
[----:B------:R-:W-:Y:S01]  /*88e70*/  IMAD.MOV.U32 R29, RZ, RZ, R13 ;  /* 0x000000ffff1d7224 */ /* 0x000fe200078e000d */
[----:B------:R-:W3:Y:S04]  /*88e80*/  LDL.LU R12, [R1+0x4f4c] ;  /* 0x004f4c00010c7983 */ /* 0x000ee80000300800 */
[----:B------:R-:W3:Y:S04]  /*88e90*/  LDL.LU R13, [R1+0x4f48] ;  /* 0x004f4800010d7983 */ /* 0x000ee80000300800 */
[----:B------:R-:W3:Y:S04]  /*88ea0*/  LDL.LU R14, [R1+0x4f44] ;  /* 0x004f4400010e7983 */ /* 0x000ee80000300800 */
[----:B------:R-:W3:Y:S04]  /*88eb0*/  LDL.LU R15, [R1+0x4f40] ;  /* 0x004f4000010f7983 */ /* 0x000ee80000300800 */
[----:B------:R-:W4:Y:S01]  /*88ec0*/  LDL.LU.64 R50, [R1+0x4f38] ;  /* 0x004f380001327983 */ /* 0x000f220000300a00 */
[----:B--2---:R-:W-:Y:S03]  /*88ed0*/  HMMA.16816.F32 R8, R32, R46, R8 ;  /* 0x0000002e2008723c */ /* 0x004fe60000001808 */
[----:B------:R-:W2:Y:S01]  /*88ee0*/  LDL.LU R20, [R1+0xf80] ;  /* 0x000f800001147983 */ /* 0x000ea20000300800 */
[----:B------:R-:W-:-:S03]  /*88ef0*/  IMAD.MOV.U32 R21, RZ, RZ, R48 ;  /* 0x000000ffff157224 */ /* 0x000fc600078e0030 */
[----:B------:R-:W2:Y:S04]  /*88f00*/  LDL.LU R48, [R1+0x4f34] ;  /* 0x004f340001307983 */ /* 0x000ea80000300800 */
[----:B------:R-:W-:Y:S04]  /*88f10*/  STL.64 [R1+0x4ae0], R18 ;  /* 0x004ae01201007387 */ /* 0x000fe80000100a00 */
[----:B------:R-:W-:Y:S01]  /*88f20*/  STL.64 [R1+0x4ad8], R16 ;  /* 0x004ad81001007387 */ /* 0x000fe20000100a00 */
[----:B------:R-:W-:-:S08]  /*88f30*/  IMAD.MOV.U32 R22, RZ, RZ, R59 ;  /* 0x000000ffff167224 */ /* 0x000fd000078e003b */
[----:B------:R-:W-:Y:S01]  /*88f40*/  IMAD.MOV.U32 R59, RZ, RZ, R10 ;  /* 0x000000ffff3b7224 */ /* 0x000fe200078e000a */
[----:B---3--:R-:W-:Y:S01]  /*88f50*/  HMMA.16816.F32 R12, R32, R44, R12 ;  /* 0x0000002c200c723c */ /* 0x008fe2000000180c */
[----:B----4-:R-:W-:-:S15]  /*88f60*/  IMAD.MOV.U32 R10, RZ, RZ, R51 ;  /* 0x000000ffff0a7224 */ /* 0x010fde00078e0033 */
[----:B------:R-:W-:-:S07]  /*88f70*/  NOP ;  /* 0x0000000000007918 */ /* 0x000fce0000000000 */
[----:B------:R-:W-:Y:S04]  /*88f80*/  STL [R1+0x4a94], R13 ;  /* 0x004a940d01007387 */ /* 0x000fe80000100800 */
[----:B------:R-:W-:Y:S04]  /*88f90*/  STL [R1+0x4a90], R14 ;  /* 0x004a900e01007387 */ /* 0x000fe80000100800 */
[----:B------:R-:W-:Y:S04]  /*88fa0*/  STL [R1+0x4a8c], R15 ;  /* 0x004a8c0f01007387 */ /* 0x000fe80000100800 */
[----:B------:R0:W-:Y:S02]  /*88fb0*/  STL.64 [R1+0x940], R8 ;  /* 0x0009400801007387 */ /* 0x0001e40000100a00 */
[----:B0-----:R-:W-:-:S02]  /*88fc0*/  IMAD.MOV.U32 R8, RZ, RZ, R49 ;  /* 0x000000ffff087224 */ /* 0x001fc400078e0031 */
[----:B------:R-:W-:Y:S01]  /*88fd0*/  IMAD.MOV.U32 R9, RZ, RZ, R50 ;  /* 0x000000ffff097224 */ /* 0x000fe200078e0032 */
[----:B------:R-:W2:Y:S04]  /*88fe0*/  LDL.LU R49, [R1+0x4f30] ;  /* 0x004f300001317983 */ /* 0x000ea80000300800 */
[----:B------:R-:W2:Y:S04]  /*88ff0*/  LDL.LU R50, [R1+0x4f2c] ;  /* 0x004f2c0001327983 */ /* 0x000ea80000300800 */
[----:B------:R-:W2:Y:S04]  /*89000*/  LDL.LU R51, [R1+0x4f28] ;  /* 0x004f280001337983 */ /* 0x000ea80000300800 */
[----:B------:R-:W-:Y:S04]  /*89010*/  STL.64 [R1+0x4ed8], R46 ;  /* 0x004ed82e01007387 */ /* 0x000fe80000100a00 */
[----:B------:R-:W-:Y:S04]  /*89020*/  STL.64 [R1+0x4ef0], R44 ;  /* 0x004ef02c01007387 */ /* 0x000fe80000100a00 */
[----:B------:R-:W3:Y:S01]  /*89030*/  LDL.LU.64 R42, [R1+0x278] ;  /* 0x00027800012a7983 */ /* 0x000ee20000300a00 */
[----:B------:R-:W-:-:S15]  /*89040*/  HMMA.16816.F32 R16, R32, R2, R28 ;  /* 0x000000022010723c */ /* 0x000fde000000181c */
[----:B------:R-:W-:-:S09]  /*89050*/  NOP ;  /* 0x0000000000007918 */ /* 0x000fd20000000000 */
[----:B------:R-:W-:Y:S02]  /*89060*/  IMAD.MOV.U32 R28, RZ, RZ, R16 ;  /* 0x000000ffff1c7224 */ /* 0x000fe400078e0010 */
[----:B------:R-:W-:Y:S02]  /*89070*/  IMAD.MOV.U32 R29, RZ, RZ, R17 ;  /* 0x000000ffff1d7224 */ /* 0x000fe400078e0011 */
[----:B------:R-:W-:Y:S02]  /*89080*/  IMAD.MOV.U32 R30, RZ, RZ, R18 ;  /* 0x000000ffff1e7224 */ /* 0x000fe400078e0012 */
[----:B------:R-:W-:Y:S02]  /*89090*/  IMAD.MOV.U32 R31, RZ, RZ, R19 ;  /* 0x000000ffff1f7224 */ /* 0x000fe400078e0013 */
[----:B--2---:R-:W-:Y:S01]  /*890a0*/  HMMA.16816.F32 R16, R48, R54, R36 ;  /* 0x000000363010723c */ /* 0x004fe20000001824 */
[----:B---3--:R-:W-:Y:S04]  /*890b0*/  STL.64 [R1+0x4e90], R42 ;  /* 0x004e902a01007387 */ /* 0x008fe80000100a00 */
[----:B------:R-:W-:Y:S04]  /*890c0*/  STL.64 [R1+0x4af0], R30 ;  /* 0x004af01e01007387 */ /* 0x000fe80000100a00 */
[----:B------:R-:W-:-:S15]  /*890d0*/  STL.64 [R1+0x4ae8], R28 ;  /* 0x004ae81c01007387 */ /* 0x000fde0000100a00 */
[----:B------:R-:W-:Y:S02]  /*890e0*/  IMAD.MOV.U32 R14, RZ, RZ, R17 ;  /* 0x000000ffff0e7224 */ /* 0x000fe400078e0011 */
[----:B------:R-:W-:Y:S02]  /*890f0*/  IMAD.MOV.U32 R15, RZ, RZ, R18 ;  /* 0x000000ffff0f7224 */ /* 0x000fe400078e0012 */
[----:B------:R-:W-:-:S03]  /*89100*/  IMAD.MOV.U32 R13, RZ, RZ, R16 ;  /* 0x000000ffff0d7224 */ /* 0x000fc600078e0010 */
[----:B------:R-:W-:Y:S04]  /*89110*/  STL.64 [R1+0x4b30], R14 ;  /* 0x004b300e01007387 */ /* 0x000fe80000100a00 */
[----:B------:R-:W-:Y:S04]  /*89120*/  STL.64 [R1+0x4b28], R12 ;  /* 0x004b280c01007387 */ /* 0x000fe80000100a00 */
[----:B------:R-:W2:Y:S04]  /*89130*/  LDL.LU R16, [R1+0x240] ;  /* 0x0002400001107983 */ /* 0x000ea80000300800 */
[----:B------:R-:W2:Y:S01]  /*89140*/  LDL.LU R17, [R1+0x244] ;  /* 0x0002440001117983 */ /* 0x000ea20000300800 */
[----:B------:R-:W-:-:S03]  /*89150*/  IMAD.MOV.U32 R54, RZ, RZ, R19 ;  /* 0x000000ffff367224 */ /* 0x000fc600078e0013 */
[----:B------:R-:W3:Y:S04]  /*89160*/  LDL.LU R18, [R1+0x248] ;  /* 0x0002480001127983 */ /* 0x000ee80000300800 */
[----:B------:R-:W3:Y:S01]  /*89170*/  LDL.LU R19, [R1+0x24c] ;  /* 0x00024c0001137983 */ /* 0x000ee20000300800 */
[----:B------:R-:W-:-:S07]  /*89180*/  IMAD.MOV.U32 R23, RZ, RZ, R58 ;  /* 0x000000ffff177224 */ /* 0x000fce00078e003a */
[----:B------:R-:W-:Y:S01]  /*89190*/  HMMA.16816.F32 R32, R48, R26, R20 ;  /* 0x0000001a3020723c */ /* 0x000fe20000001814 */
[----:B------:R-:W-:Y:S02]  /*891a0*/  IMAD.MOV.U32 R58, RZ, RZ, R11 ;  /* 0x000000ffff3a7224 */ /* 0x000fe400078e000b */
[----:B------:R-:W-:-:S07]  /*891b0*/  IMAD.MOV.U32 R11, RZ, RZ, R0 ;  /* 0x000000ffff0b7224 */ /* 0x000fce00078e0000 */
[----:B------:R-:W-:Y:S01]  /*891c0*/  HMMA.16816.F32 R8, R48, R56, R8 ;  /* 0x000000383008723c */ /* 0x000fe20000001808 */
[----:B---3--:R-:W-:Y:S04]  /*891d0*/  STL.64 [R1+0x4ed0], R18 ;  /* 0x004ed01201007387 */ /* 0x008fe80000100a00 */
[----:B--2---:R-:W-:Y:S04]  /*891e0*/  STL.64 [R1+0x4ec8], R16 ;  /* 0x004ec81001007387 */ /* 0x004fe80000100a00 */
[----:B------:R-:W2:Y:S04]  /*891f0*/  LDL.LU.64 R24, [R1+0x210] ;  /* 0x0002100001187983 */ /* 0x000ea80000300a00 */
[----:B------:R-:W3:Y:S11]  /*89200*/  LDL.LU.64 R26, [R1+0x218] ;  /* 0x00021800011a7983 */ /* 0x000ef60000300a00 */
[----:B------:R-:W-:-:S02]  /*89210*/  IMAD.MOV.U32 R55, RZ, RZ, R8 ;  /* 0x000000ffff377224 */ /* 0x000fc400078e0008 */
[----:B------:R-:W-:Y:S02]  /*89220*/  IMAD.MOV.U32 R57, RZ, RZ, R9 ;  /* 0x000000ffff397224 */ /* 0x000fe400078e0009 */
[----:B------:R-:W-:Y:S02]  /*89230*/  IMAD.MOV.U32 R56, RZ, RZ, R10 ;  /* 0x000000ffff387224 */ /* 0x000fe400078e000a */
[----:B------:R-:W-:Y:S01]  /*89240*/  IMAD.MOV.U32 R0, RZ, RZ, R11 ;  /* 0x000000ffff007224 */ /* 0x000fe200078e000b */
[----:B---3--:R-:W-:Y:S04]  /*89250*/  STL.64 [R1+0x4ea0], R26 ;  /* 0x004ea01a01007387 */ /* 0x008fe80000100a00 */
[----:B--2---:R-:W-:Y:S04]  /*89260*/  STL.64 [R1+0x4e98], R24 ;  /* 0x004e981801007387 */ /* 0x004fe80000100a00 */
[----:B------:R-:W-:Y:S04]  /*89270*/  STL.64 [R1+0x4b40], R34 ;  /* 0x004b402201007387 */ /* 0x000fe80000100a00 */
        /* <DEDUP_REMOVED lines=23> */
[----:B------:R-:W-:-:S02]  /*893f0*/  IMAD.MOV.U32 R45, RZ, RZ, R4 ;  /* 0x000000ffff2d7224 */ /* 0x000fc400078e0004 */
[----:B------:R-:W-:Y:S02]  /*89400*/  IMAD.MOV.U32 R47, RZ, RZ, R6 ;  /* 0x000000ffff2f7224 */ /* 0x000fe400078e0006 */
[----:B------:R-:W-:Y:S02]  /*89410*/  IMAD.MOV.U32 R44, RZ, RZ, R5 ;  /* 0x000000ffff2c7224 */ /* 0x000fe400078e0005 */
[----:B------:R-:W-:Y:S02]  /*89420*/  IMAD.MOV.U32 R46, RZ, RZ, R7 ;  /* 0x000000ffff2e7224 */ /* 0x000fe400078e0007 */
[----:B------:R-:W-:Y:S02]  /*89430*/  IMAD.MOV.U32 R6, RZ, RZ, R60 ;  /* 0x000000ffff067224 */ /* 0x000fe400078e003c */
[----:B------:R-:W-:Y:S01]  /*89440*/  IMAD.MOV.U32 R7, RZ, RZ, R61 ;  /* 0x000000ffff077224 */ /* 0x000fe200078e003d */
        /* <DEDUP_REMOVED lines=42> */
[----:B------:R0:W-:Y:S04]  /*896f0*/  STL.64 [R1+0x4cc0], R54 ;  /* 0x004cc03601007387 */ /* 0x0001e80000100a00 */
[----:B0-----:R-:W3:Y:S04]  /*89700*/  LDL.LU.64 R54, [R1+0x2f0] ;  /* 0x0002f00001367983 */ /* 0x001ee80000300a00 */
[----:B------:R-:W-:Y:S04]  /*89710*/  STL.64 [R1+0x4b50], R58 ;  /* 0x004b503a01007387 */ /* 0x000fe80000100a00 */
[----:B------:R0:W-:Y:S04]  /*89720*/  STL.64 [R1+0x4b48], R56 ;  /* 0x004b483801007387 */ /* 0x0001e80000100a00 */
[----:B0-----:R-:W3:Y:S04]  /*89730*/  LDL.LU R56, [R1+0xef0] ;  /* 0x000ef00001387983 */ /* 0x001ee80000300800 */
[----:B------:R-:W3:Y:S01]  /*89740*/  LDL.LU R57, [R1+0xef4] ;  /* 0x000ef40001397983 */ /* 0x000ee20000300800 */
[C---:B--2---:R-:W-:Y:S06]  /*89750*/  HMMA.16816.F32 R36, R48.reuse, R44, R36 ;  /* 0x0000002c3024723c */ /* 0x044fec0000001824 */
[----:B----4-:R-:W-:Y:S01]  /*89760*/  HMMA.16816.F32 R44, R48, R46, R32 ;  /* 0x0000002e302c723c */ /* 0x010fe20000001820 */
[----:B---3--:R-:W-:-:S02]  /*89770*/  IMAD.MOV.U32 R58, RZ, RZ, R60 ;  /* 0x000000ffff3a7224 */ /* 0x008fc400078e003c */
[----:B------:R-:W-:Y:S01]  /*89780*/  IMAD.MOV.U32 R59, RZ, RZ, R61 ;  /* 0x000000ffff3b7224 */ /* 0x000fe200078e003d */
[----:B------:R-:W2:Y:S04]  /*89790*/  LDL.LU R60, [R1+0x4f1c] ;  /* 0x004f1c00013c7983 */ /* 0x000ea80000300800 */
[----:B------:R-:W2:Y:S09]  /*897a0*/  LDL.LU R61, [R1+0x4f18] ;  /* 0x004f1800013d7983 */ /* 0x000eb20000300800 */
[----:B------:R-:W-:Y:S04]  /*897b0*/  STL.64 [R1+0x900], R36 ;  /* 0x0009002401007387 */ /* 0x000fe80000100a00 */
[----:B------:R0:W-:Y:S04]  /*897c0*/  STL.64 [R1+0x908], R38 ;  /* 0x0009082601007387 */ /* 0x0001e80000100a00 */
[----:B0-----:R-:W3:Y:S04]  /*897d0*/  LDL.LU.64 R38, [R1+0x4f10] ;  /* 0x004f100001267983 */ /* 0x001ee80000300a00 */
[----:B------:R-:W3:Y:S04]  /*897e0*/  LDL.LU.64 R36, [R1+0x4f08] ;  /* 0x004f080001247983 */ /* 0x000ee80000300a00 */
[----:B------:R-:W4:Y:S04]  /*897f0*/  LDL.LU.64 R34, [R1+0x4f00] ;  /* 0x004f000001227983 */ /* 0x000f280000300a00 */
[----:B------:R-:W4:Y:S04]  /*89800*/  LDL.LU.64 R32, [R1+0x4ef8] ;  /* 0x004ef80001207983 */ /* 0x000f280000300a00 */
[----:B------:R0:W-:Y:S04]  /*89810*/  STL.64 [R1+0x8f0], R44 ;  /* 0x0008f02c01007387 */ /* 0x0001e80000100a00 */
[----:B------:R1:W-:Y:S04]  /*89820*/  STL.64 [R1+0x8f8], R46 ;  /* 0x0008f82e01007387 */ /* 0x0003e80000100a00 */
[----:B0-----:R-:W1:Y:S02]  /*89830*/  LDL.LU.64 R44, [R1+0x4ef0] ;  /* 0x004ef000012c7983 */ /* 0x001e640000300a00 */
[----:B-1----:R-:W-:Y:S02]  /*89840*/  HMMA.16816.F32 R44, R48, R44, R20 ;  /* 0x0000002c302c723c */ /* 0x002fe40000001814 */
[----:B------:R-:W2:Y:S04]  /*89850*/  LDL.LU.64 R22, [R1+0x4ee8] ;  /* 0x004ee80001167983 */ /* 0x000ea80000300a00 */
[----:B------:R-:W2:-:S15]  /*89860*/  LDL.LU.64 R20, [R1+0x4ee0] ;  /* 0x004ee00001147983 */ /* 0x000e9e0000300a00 */
[----:B------:R-:W-:-:S02]  /*89870*/  NOP ;  /* 0x0000000000007918 */ /* 0x000fc40000000000 */
[----:B------:R-:W-:Y:S04]  /*89880*/  STL.64 [R1+0x8e0], R44 ;  /* 0x0008e02c01007387 */ /* 0x000fe80000100a00 */
[----:B------:R0:W-:Y:S04]  /*89890*/  STL.64 [R1+0x8e8], R46 ;  /* 0x0008e82e01007387 */ /* 0x0001e80000100a00 */
[----:B0-----:R-:W3:Y:S02]  /*898a0*/  LDL.LU.64 R46, [R1+0x4ed8] ;  /* 0x004ed800012e7983 */ /* 0x001ee40000300a00 */
[----:B---3--:R-:W-:Y:S02]  /*898b0*/  HMMA.16816.F32 R44, R48, R46, R16 ;  /* 0x0000002e302c723c */ /* 0x008fe40000001810 */
[----:B------:R-:W3:Y:S04]  /*898c0*/  LDL.LU.64 R18, [R1+0x4ed0] ;  /* 0x004ed00001127983 */ /* 0x000ee80000300a00 */
[----:B------:R-:W3:-:S15]  /*898d0*/  LDL.LU.64 R16, [R1+0x4ec8] ;  /* 0x004ec80001107983 */ /* 0x000ede0000300a00 */
[----:B------:R-:W-:-:S02]  /*898e0*/  NOP ;  /* 0x0000000000007918 */ /* 0x000fc40000000000 */
[----:B------:R-:W-:Y:S04]  /*898f0*/  STL.64 [R1+0x8d0], R44 ;  /* 0x0008d02c01007387 */ /* 0x000fe80000100a00 */
[----:B------:R0:W-:Y:S04]  /*89900*/  STL.64 [R1+0x8d8], R46 ;  /* 0x0008d82e01007387 */ /* 0x0001e80000100a00 */
[----:B0-----:R-:W4:Y:S04]  /*89910*/  LDL.LU.64 R46, [R1+0x4ec0] ;  /* 0x004ec000012e7983 */ /* 0x001f280000300a00 */
[----:B------:R-:W4:Y:S02]  /*89920*/  LDL.LU.64 R44, [R1+0x4eb8] ;  /* 0x004eb800012c7983 */ /* 0x000f240000300a00 */
[----:B----4-:R-:W-:Y:S02]  /*89930*/  HMMA.16816.F32 R44, R48, R2, R44 ;  /* 0x00000002302c723c */ /* 0x010fe4000000182c */
[----:B------:R-:W4:-:S15]  /*89940*/  LDL.LU.64 R48, [R1+0x298] ;  /* 0x0002980001307983 */ /* 0x000f1e0000300a00 */
[----:B------:R-:W-:-:S06]  /*89950*/  NOP ;  /* 0x0000000000007918 */ /* 0x000fcc0000000000 */
[----:B------:R0:W-:Y:S04]  /*89960*/  STL.64 [R1+0x840], R44 ;  /* 0x0008402c01007387 */ /* 0x0001e80000100a00 */
[----:B------:R1:W-:Y:S04]  /*89970*/  STL.64 [R1+0x848], R46 ;  /* 0x0008482e01007387 */ /* 0x0003e80000100a00 */
[----:B0-----:R-:W2:Y:S04]  /*89980*/  LDL.LU.64 R44, [R1+0x308] ;  /* 0x00030800012c7983 */ /* 0x001ea80000300a00 */
[----:B-1----:R-:W4:Y:S04]  /*89990*/  LDL.LU.64 R46, [R1+0x2d8] ;  /* 0x0002d800012e7983 */ /* 0x002f280000300a00 */
[----:B------:R-:W2:Y:S01]  /*899a0*/  LDL.LU.64 R50, [R1+0x320] ;  /* 0x0003200001327983 */ /* 0x000ea20000300a00 */
[C---:B---3--:R-:W-:Y:S06]  /*899b0*/  HMMA.16816.F32 R40, R16.reuse, R54, R40 ;  /* 0x000000361028723c */ /* 0x048fec0000001828 */
[C---:B--2---:R-:W-:Y:S06]  /*899c0*/  HMMA.16816.F32 R8, R16.reuse, R50, R8 ;  /* 0x000000321008723c */ /* 0x044fec0000001808 */
[C---:B------:R-:W-:Y:S06]  /*899d0*/  HMMA.16816.F32 R24, R16.reuse, R44, R24 ;  /* 0x0000002c1018723c */ /* 0x040fec0000001818 */
[C---:B----4-:R-:W-:Y:S11]  /*899e0*/  HMMA.16816.F32 R56, R16.reuse, R46, R56 ;  /* 0x0000002e1038723c */ /* 0x050ff60000001838 */
        /* <DEDUP_REMOVED lines=11> */
[----:B------:R-:W-:Y:S04]  /*89aa0*/  STL.64 [R1+0x880], R56 ;  /* 0x0008803801007387 */ /* 0x000fe80000100a00 */
[----:B------:R0:W-:Y:S02]  /*89ab0*/  STL.64 [R1+0x888], R58 ;  /* 0x0008883a01007387 */ /* 0x0001e40000100a00 */
[C---:B0-----:R-:W-:Y:S06]  /*89ac0*/  HMMA.16816.F32 R56, R16.reuse, R52, R32 ;  /* 0x000000341038723c */ /* 0x041fec0000001820 */
        /* <DEDUP_REMOVED lines=8> */
[----:B------:R-:W3:Y:S04]  /*89b50*/  LDL.LU R38, [R1+0x1b8] ;  /* 0x0001b80001267983 */ /* 0x000ee80000300800 */
[----:B------:R-:W3:Y:S01]  /*89b60*/  LDL.LU R39, [R1+0x1bc] ;  /* 0x0001bc0001277983 */ /* 0x000ee20000300800 */
[C---:B----4-:R-:W-:Y:S06]  /*89b70*/  HMMA.16816.F32 R12, R16.reuse, R42, R12 ;  /* 0x0000002a100c723c */ /* 0x050fec000000180c */
[----:B------:R-:W-:Y:S01]  /*89b80*/  HMMA.16816.F32 R16, R16, R60, R28 ;  /* 0x0000003c1010723c */ /* 0x000fe2000000181c */
[----:B---3--:R-:W-:Y:S04]  /*89b90*/  STL.64 [R1+0x4df0], R38 ;  /* 0x004df02601007387 */ /* 0x008fe80000100a00 */
[----:B--2---:R-:W-:Y:S04]  /*89ba0*/  STL.64 [R1+0x4de8], R36 ;  /* 0x004de82401007387 */ /* 0x004fe80000100a00 */
[----:B------:R-:W-:Y:S08]  /*89bb0*/  STL.64 [R1+0x4e68], R42 ;  /* 0x004e682a01007387 */ /* 0x000ff00000100a00 */
[----:B------:R-:W-:Y:S04]  /*89bc0*/  STL.64 [R1+0x850], R12 ;  /* 0x0008500c01007387 */ /* 0x000fe80000100a00 */
[----:B------:R0:W-:Y:S02]  /*89bd0*/  STL.64 [R1+0x858], R14 ;  /* 0x0008580e01007387 */ /* 0x0001e40000100a00 */
[C---:B0-----:R-:W-:Y:S06]  /*89be0*/  HMMA.16816.F32 R12, R24.reuse, R50, R20 ;  /* 0x00000032180c723c */ /* 0x041fec0000001814 */
[----:B------:R-:W-:Y:S04]  /*89bf0*/  STL.64 [R1+0x4e78], R50 ;  /* 0x004e783201007387 */ /* 0x000fe80000100a00 */
[----:B------:R-:W-:Y:S04]  /*89c00*/  STL.64 [R1+0x830], R16 ;  /* 0x0008301001007387 */ /* 0x000fe80000100a00 */
[----:B------:R-:W-:Y:S04]  /*89c10*/  STL.64 [R1+0x838], R18 ;  /* 0x0008381201007387 */ /* 0x000fe80000100a00 */
[----:B------:R-:W-:Y:S05]  /*89c20*/  STL.64 [R1+0x4e70], R48 ;  /* 0x004e703001007387 */ /* 0x000fea0000100a00 */
[----:B------:R-:W-:Y:S04]  /*89c30*/  STL.64 [R1+0x820], R12 ;  /* 0x0008200c01007387 */ /* 0x000fe80000100a00 */
[----:B------:R0:W-:Y:S02]  /*89c40*/  STL.64 [R1+0x828], R14 ;  /* 0x0008280e01007387 */ /* 0x0001e40000100a00 */
[C---:B0-----:R-:W-:Y:S06]  /*89c50*/  HMMA.16816.F32 R12, R24.reuse, R44, R4 ;  /* 0x0000002c180c723c */ /* 0x041fec0000001804 */
[----:B------:R-:W-:-:S15]  /*89c60*/  HMMA.16816.F32 R4, R24, R54, R8 ;  /* 0x000000361804723c */ /* 0x000fde0000001808 */
[----:B------:R-:W-:-:S02]  /*89c70*/  NOP ;  /* 0x0000000000007918 */ /* 0x000fc40000000000 */
[----:B------:R0:W-:Y:S04]  /*89c80*/  STL.64 [R1+0x810], R12 ;  /* 0x0008100c01007387 */ /* 0x0001e80000100a00 */
[----:B------:R1:W-:Y:S04]  /*89c90*/  STL.64 [R1+0x818], R14 ;  /* 0x0008180e01007387 */ /* 0x0003e80000100a00 */
[----:B------:R2:W-:Y:S04]  /*89ca0*/  STL.64 [R1+0x800], R4 ;  /* 0x0008000401007387 */ /* 0x0005e80000100a00 */
[----:B------:R-:W-:Y:S04]  /*89cb0*/  STL.64 [R1+0x4e88], R54 ;  /* 0x004e883601007387 */ /* 0x000fe80000100a00 */
[----:B------:R-:W-:Y:S04]  /*89cc0*/  STL.64 [R1+0x4e80], R52 ;  /* 0x004e803401007387 */ /* 0x000fe80000100a00 */
[----:B------:R-:W3:Y:S04]  /*89cd0*/  LDL.LU R32, [R1+0x1e0] ;  /* 0x0001e00001207983 */ /* 0x000ee80000300800 */
[----:B------:R-:W3:Y:S04]  /*89ce0*/  LDL.LU R33, [R1+0x1e4] ;  /* 0x0001e40001217983 */ /* 0x000ee80000300800 */
[----:B------:R-:W4:Y:S04]  /*89cf0*/  LDL.LU R34, [R1+0x1e8] ;  /* 0x0001e80001227983 */ /* 0x000f280000300800 */
[----:B------:R-:W4:Y:S01]  /*89d00*/  LDL.LU R35, [R1+0x1ec] ;  /* 0x0001ec0001237983 */ /* 0x000f220000300800 */
[----:B------:R-:W-:-:S02]  /*89d10*/  IMAD.MOV.U32 R11, RZ, RZ, R24 ;  /* 0x000000ffff0b7224 */ /* 0x000fc400078e0018 */
[----:B------:R-:W-:Y:S02]  /*89d20*/  IMAD.MOV.U32 R10, RZ, RZ, R25 ;  /* 0x000000ffff0a7224 */ /* 0x000fe400078e0019 */
[----:B------:R-:W-:Y:S02]  /*89d30*/  IMAD.MOV.U32 R9, RZ, RZ, R26 ;  /* 0x000000ffff097224 */ /* 0x000fe400078e001a */
[----:B------:R-:W-:Y:S01]  /*89d40*/  IMAD.MOV.U32 R8, RZ, RZ, R27 ;  /* 0x000000ffff087224 */ /* 0x000fe200078e001b */
        /* <DEDUP_REMOVED lines=16> */
[----:B------:R-:W2:Y:S04]  /*89e50*/  LDL.LU R30, [R1+0xdd8] ;  /* 0x000dd800011e7983 */ /* 0x000ea80000300800 */
[----:B------:R-:W2:Y:S04]  /*89e60*/  LDL.LU R31, [R1+0xddc] ;  /* 0x000ddc00011f7983 */ /* 0x000ea80000300800 */
[----:B--2---:R-:W-:Y:S04]  /*89e70*/  STL.64 [R1+0x4e20], R30 ;  /* 0x004e201e01007387 */ /* 0x004fe80000100a00 */
[----:B----4-:R-:W-:Y:S04]  /*89e80*/  STL.64 [R1+0x4e18], R28 ;  /* 0x004e181c01007387 */ /* 0x010fe80000100a00 */
[----:B0-----:R-:W2:Y:S04]  /*89e90*/  LDL.LU R12, [R1+0xde0] ;  /* 0x000de000010c7983 */ /* 0x001ea80000300800 */
[----:B------:R-:W2:Y:S04]  /*89ea0*/  LDL.LU R13, [R1+0xde4] ;  /* 0x000de400010d7983 */ /* 0x000ea80000300800 */
[----:B-1----:R-:W4:Y:S04]  /*89eb0*/  LDL.LU R14, [R1+0xde8] ;  /* 0x000de800010e7983 */ /* 0x002f280000300800 */
[----:B------:R-:W4:Y:S01]  /*89ec0*/  LDL.LU R15, [R1+0xdec] ;  /* 0x000dec00010f7983 */ /* 0x000f220000300800 */
[----:B------:R-:W-:-:S02]  /*89ed0*/  IMAD.MOV.U32 R2, RZ, RZ, R6 ;  /* 0x000000ffff027224 */ /* 0x000fc400078e0006 */
[----:B------:R-:W-:Y:S01]  /*89ee0*/  IMAD.MOV.U32 R3, RZ, RZ, R7 ;  /* 0x000000ffff037224 */ /* 0x000fe200078e0007 */
[----:B----4-:R-:W-:Y:S04]  /*89ef0*/  STL.64 [R1+0x4e30], R14 ;  /* 0x004e300e01007387 */ /* 0x010fe80000100a00 */
[----:B--2---:R0:W-:Y:S04]  /*89f00*/  STL.64 [R1+0x4e28], R12 ;  /* 0x004e280c01007387 */ /* 0x0041e80000100a00 */
[----:B------:R-:W2:Y:S04]  /*89f10*/  LDL.LU R4, [R1+0xe30] ;  /* 0x000e300001047983 */ /* 0x000ea80000300800 */
[----:B------:R-:W2:Y:S04]  /*89f20*/  LDL.LU R5, [R1+0xe34] ;  /* 0x000e340001057983 */ /* 0x000ea80000300800 */
[----:B------:R-:W4:Y:S04]  /*89f30*/  LDL.LU R6, [R1+0xe38] ;  /* 0x000e380001067983 */ /* 0x000f280000300800 */
[----:B------:R-:W4:Y:S04]  /*89f40*/  LDL.LU R7, [R1+0xe3c] ;  /* 0x000e3c0001077983 */ /* 0x000f280000300800 */
[----:B----4-:R-:W-:Y:S04]  /*89f50*/  STL.64 [R1+0x4e50], R6 ;  /* 0x004e500601007387 */ /* 0x010fe80000100a00 */
[----:B--2---:R-:W-:Y:S04]  /*89f60*/  STL.64 [R1+0x4e48], R4 ;  /* 0x004e480401007387 */ /* 0x004fe80000100a00 */
[----:B---3--:R-:W2:Y:S04]  /*89f70*/  LDL.LU R16, [R1+0x780] ;  /* 0x0007800001107983 */ /* 0x008ea80000300800 */
        /* <DEDUP_REMOVED lines=24> */
[----:B------:R-:W3:Y:S01]  /*8a100*/  LDL.LU R55, [R1+0xe7c] ;  /* 0x000e7c0001377983 */ /* 0x000ee20000300800 */
[----:B------:R-:W-:-:S02]  /*8a110*/  IMAD.MOV.U32 R32, RZ, RZ, R11 ;  /* 0x000000ffff207224 */ /* 0x000fc400078e000b */
[----:B------:R-:W-:Y:S02]  /*8a120*/  IMAD.MOV.U32 R33, RZ, RZ, R10 ;  /* 0x000000ffff217224 */ /* 0x000fe400078e000a */
[----:B------:R-:W-:Y:S02]  /*8a130*/  IMAD.MOV.U32 R34, RZ, RZ, R9 ;  /* 0x000000ffff227224 */ /* 0x000fe400078e0009 */
[----:B------:R-:W-:Y:S01]  /*8a140*/  IMAD.MOV.U32 R35, RZ, RZ, R8 ;  /* 0x000000ffff237224 */ /* 0x000fe200078e0008 */
        /* <DEDUP_REMOVED lines=46> */
[----:B0-----:R-:W4:Y:S02]  /*8a430*/  LDL.LU.64 R42, [R1+0x4e68] ;  /* 0x004e6800012a7983 */ /* 0x001f240000300a00 */
[C---:B----4-:R-:W-:Y:S06]  /*8a440*/  HMMA.16816.F32 R16, R32.reuse, R42, R16 ;  /* 0x0000002a2010723c */ /* 0x050fec0000001810 */
[----:B------:R-:W-:-:S15]  /*8a450*/  HMMA.16816.F32 R32, R32, R60, R4 ;  /* 0x0000003c2020723c */ /* 0x000fde0000001804 */
[----:B------:R-:W-:-:S02]  /*8a460*/  NOP ;  /* 0x0000000000007918 */ /* 0x000fc40000000000 */
[----:B------:R-:W-:Y:S04]  /*8a470*/  STL.64 [R1+0x7c0], R16 ;  /* 0x0007c01001007387 */ /* 0x000fe80000100a00 */
[----:B------:R0:W-:Y:S03]  /*8a480*/  STL.64 [R1+0x7c8], R18 ;  /* 0x0007c81201007387 */ /* 0x0001e60000100a00 */
[----:B------:R-:W-:Y:S02]  /*8a490*/  IMAD.MOV.U32 R3, RZ, RZ, R34 ;  /* 0x000000ffff037224 */ /* 0x000fe400078e0022 */
[----:B------:R-:W-:Y:S01]  /*8a4a0*/  IMAD.MOV.U32 R2, RZ, RZ, R35 ;  /* 0x000000ffff027224 */ /* 0x000fe200078e0023 */
[----:B0-----:R-:W3:Y:S04]  /*8a4b0*/  LDL.LU.64 R18, [R1+0x4e60] ;  /* 0x004e600001127983 */ /* 0x001ee80000300a00 */
[----:B------:R-:W3:Y:S04]  /*8a4c0*/  LDL.LU.64 R16, [R1+0x4e58] ;  /* 0x004e580001107983 */ /* 0x000ee80000300a00 */
[----:B------:R-:W4:Y:S04]  /*8a4d0*/  LDL.LU.64 R6, [R1+0x4e50] ;  /* 0x004e500001067983 */ /* 0x000f280000300a00 */
[----:B------:R-:W4:Y:S04]  /*8a4e0*/  LDL.LU.64 R4, [R1+0x4e48] ;  /* 0x004e480001047983 */ /* 0x000f280000300a00 */
[----:B------:R0:W-:Y:S04]  /*8a4f0*/  STL.64 [R1+0x7b0], R32 ;  /* 0x0007b02001007387 */ /* 0x0001e80000100a00 */
[----:B------:R-:W2:Y:S04]  /*8a500*/  LDL.LU.64 R34, [R1+0x4e40] ;  /* 0x004e400001227983 */ /* 0x000ea80000300a00 */
[----:B0-----:R-:W2:Y:S02]  /*8a510*/  LDL.LU.64 R32, [R1+0x4e38] ;  /* 0x004e380001207983 */ /* 0x001ea40000300a00 */
[C---:B--2---:R-:W-:Y:S06]  /*8a520*/  HMMA.16816.F32 R12, R32.reuse, R50, R12 ;  /* 0x00000032200c723c */ /* 0x044fec000000180c */
[C---:B------:R-:W-:Y:S06]  /*8a530*/  HMMA.16816.F32 R28, R32.reuse, R44, R28 ;  /* 0x0000002c201c723c */ /* 0x040fec000000181c */
[C---:B---3--:R-:W-:Y:S06]  /*8a540*/  HMMA.16816.F32 R16, R32.reuse, R54, R16 ;  /* 0x000000362010723c */ /* 0x048fec0000001810 */
[C---:B----4-:R-:W-:Y:S05]  /*8a550*/  HMMA.16816.F32 R4, R32.reuse, R46, R4 ;  /* 0x0000002e2004723c */ /* 0x050fea0000001804 */
        /* <DEDUP_REMOVED lines=12> */
[----:B------:R0:W-:Y:S04]  /*8a620*/  STL.64 [R1+0x770], R4 ;  /* 0x0007700401007387 */ /* 0x0001e80000100a00 */
[----:B------:R1:W-:Y:S04]  /*8a630*/  STL.64 [R1+0x778], R6 ;  /* 0x0007780601007387 */ /* 0x0003e80000100a00 */
[----:B0-----:R-:W2:Y:S04]  /*8a640*/  LDL.LU R4, [R1+0x150] ;  /* 0x0001500001047983 */ /* 0x001ea80000300800 */
[----:B------:R-:W2:Y:S04]  /*8a650*/  LDL.LU R5, [R1+0x154] ;  /* 0x0001540001057983 */ /* 0x000ea80000300800 */
[----:B-1----:R-:W3:Y:S04]  /*8a660*/  LDL.LU R6, [R1+0x158] ;  /* 0x0001580001067983 */ /* 0x002ee80000300800 */
[----:B------:R-:W3:Y:S01]  /*8a670*/  LDL.LU R7, [R1+0x15c] ;  /* 0x00015c0001077983 */ /* 0x000ee20000300800 */
[C---:B------:R-:W-:Y:S06]  /*8a680*/  HMMA.16816.F32 R24, R32.reuse, R52, R24 ;  /* 0x000000342018723c */ /* 0x040fec0000001818 */
[C---:B------:R-:W-:Y:S01]  /*8a690*/  HMMA.16816.F32 R36, R32.reuse, R48, R36 ;  /* 0x000000302024723c */ /* 0x040fe20000001824 */
        /* <DEDUP_REMOVED lines=14> */
[C---:B--2---:R-:W-:Y:S06]  /*8a780*/  HMMA.16816.F32 R4, R32.reuse, R42, R4 ;  /* 0x0000002a2004723c */ /* 0x044fec0000001804 */
[----:B------:R-:W-:-:S15]  /*8a790*/  HMMA.16816.F32 R32, R32, R60, R56 ;  /* 0x0000003c2020723c */ /* 0x000fde0000001838 */
[----:B------:R-:W-:-:S02]  /*8a7a0*/  NOP ;  /* 0x0000000000007918 */ /* 0x000fc40000000000 */
[----:B------:R-:W-:Y:S04]  /*8a7b0*/  STL.64 [R1+0x740], R4 ;  /* 0x0007400401007387 */ /* 0x000fe80000100a00 */
[----:B------:R4:W-:Y:S02]  /*8a7c0*/  STL.64 [R1+0x748], R6 ;  /* 0x0007480601007387 */ /* 0x0009e40000100a00 */
[C---:B----4-:R-:W-:Y:S06]  /*8a7d0*/  HMMA.16816.F32 R4, R36.reuse, R50, R12 ;  /* 0x000000322404723c */ /* 0x050fec000000180c */
[C---:B------:R-:W-:Y:S01]  /*8a7e0*/  HMMA.16816.F32 R28, R36.reuse, R44, R28 ;  /* 0x0000002c241c723c */ /* 0x040fe2000000181c */
[----:B------:R-:W-:Y:S04]  /*8a7f0*/  STL.64 [R1+0x730], R32 ;  /* 0x0007302001007387 */ /* 0x000fe80000100a00 */
[----:B------:R-:W-:Y:S01]  /*8a800*/  STL.64 [R1+0x738], R34 ;  /* 0x0007382201007387 */ /* 0x000fe20000100a00 */
[C---:B------:R-:W-:Y:S11]  /*8a810*/  HMMA.16816.F32 R12, R36.reuse, R54, R16 ;  /* 0x00000036240c723c */ /* 0x040ff60000001810 */
        /* <DEDUP_REMOVED lines=11> */
[----:B---3--:R-:W-:Y:S02]  /*8a8d0*/  HMMA.16816.F32 R4, R36, R52, R24 ;  /* 0x000000342404723c */ /* 0x008fe40000001818 */
[----:B------:R-:W-:Y:S04]  /*8a8e0*/  STL.64 [R1+0x4db0], R54 ;  /* 0x004db03601007387 */ /* 0x000fe80000100a00 */
[----:B------:R-:W-:-:S15]  /*8a8f0*/  STL.64 [R1+0x4da8], R52 ;  /* 0x004da83401007387 */ /* 0x000fde0000100a00 */
[----:B------:R-:W-:-:S02]  /*8a900*/  NOP ;  /* 0x0000000000007918 */ /* 0x000fc40000000000 */
        /* <DEDUP_REMOVED lines=22> */
[----:B-1----:R-:W3:Y:S04]  /*8aa70*/  LDL.LU R6, [R1+0x188] ;  /* 0x0001880001067983 */ /* 0x002ee80000300800 */
        /* <DEDUP_REMOVED lines=76> */
[----:B------:R-:W3:Y:S04]  /*8af40*/  LDL.LU.64 R50, [R1+0x4dd0] ;  /* 0x004dd00001327983 */ /* 0x000ee80000300a00 */
[----:B------:R-:W4:Y:S04]  /*8af50*/  LDL.LU.64 R48, [R1+0x4dc8] ;  /* 0x004dc80001307983 */ /* 0x000f280000300a00 */
[----:B------:R0:W-:Y:S04]  /*8af60*/  STL.64 [R1+0x6b0], R36 ;  /* 0x0006b02401007387 */ /* 0x0001e80000100a00 */
[----:B------:R1:W-:Y:S04]  /*8af70*/  STL.64 [R1+0x6b8], R38 ;  /* 0x0006b82601007387 */ /* 0x0003e80000100a00 */
[----:B0-----:R-:W2:Y:S04]  /*8af80*/  LDL.LU R36, [R1+0xf0] ;  /* 0x0000f00001247983 */ /* 0x001ea80000300800 */
[----:B------:R-:W2:Y:S04]  /*8af90*/  LDL.LU R37, [R1+0xf4] ;  /* 0x0000f40001257983 */ /* 0x000ea80000300800 */
[----:B-1----:R-:W4:Y:S04]  /*8afa0*/  LDL.LU R38, [R1+0xf8] ;  /* 0x0000f80001267983 */ /* 0x002f280000300800 */
[----:B------:R-:W4:Y:S01]  /*8afb0*/  LDL.LU R39, [R1+0xfc] ;  /* 0x0000fc0001277983 */ /* 0x000f220000300800 */
[C---:B---3--:R-:W-:Y:S03]  /*8afc0*/  HMMA.16816.F32 R44, R4.reuse, R50, R44 ;  /* 0x00000032042c723c */ /* 0x048fe6000000182c */
[----:B----4-:R-:W-:Y:S04]  /*8afd0*/  STL.64 [R1+0x4ce8], R38 ;  /* 0x004ce82601007387 */ /* 0x010fe80000100a00 */
        /* <DEDUP_REMOVED lines=14> */
[----:B------:R-:W2:Y:S01]  /*8b0c0*/  LDL.LU.64 R52, [R1+0x4da8] ;  /* 0x004da80001347983 */ /* 0x000ea20000300a00 */
[C---:B---3--:R-:W-:Y:S06]  /*8b0d0*/  HMMA.16816.F32 R56, R4.reuse, R46, R56 ;  /* 0x0000002e0438723c */ /* 0x048fec0000001838 */
[C---:B------:R-:W-:Y:S06]  /*8b0e0*/  HMMA.16816.F32 R8, R4.reuse, R48, R8 ;  /* 0x000000300408723c */ /* 0x040fec0000001808 */
[C---:B------:R-:W-:Y:S06]  /*8b0f0*/  HMMA.16816.F32 R28, R4.reuse, R42, R28 ;  /* 0x0000002a041c723c */ /* 0x040fec000000181c */
[C---:B----4-:R-:W-:Y:S06]  /*8b100*/  HMMA.16816.F32 R32, R4.reuse, R54, R32 ;  /* 0x000000360420723c */ /* 0x050fec0000001820 */
[C---:B--2---:R-:W-:Y:S06]  /*8b110*/  HMMA.16816.F32 R12, R4.reuse, R52, R12 ;  /* 0x00000034040c723c */ /* 0x044fec000000180c */
        /* <DEDUP_REMOVED lines=27> */
[----:B0-----:R-:W2:Y:S04]  /*8b2d0*/  LDL.LU.64 R6, [R1+0x4d50] ;  /* 0x004d500001067983 */ /* 0x001ea80000300a00 */
[----:B------:R-:W2:Y:S02]  /*8b2e0*/  LDL.LU.64 R4, [R1+0x4d48] ;  /* 0x004d480001047983 */ /* 0x000ea40000300a00 */
[C---:B--2---:R-:W-:Y:S06]  /*8b2f0*/  HMMA.16816.F32 R36, R4.reuse, R50, R36 ;  /* 0x000000320424723c */ /* 0x044fec0000001824 */
[----:B---3--:R-:W-:-:S15]  /*8b300*/  HMMA.16816.F32 R56, R4, R44, R56 ;  /* 0x0000002c0438723c */ /* 0x008fde0000001838 */
[----:B------:R-:W-:-:S02]  /*8b310*/  NOP ;  /* 0x0000000000007918 */ /* 0x000fc40000000000 */
[----:B------:R-:W-:Y:S04]  /*8b320*/  STL.64 [R1+0x620], R36 ;  /* 0x0006202401007387 */ /* 0x000fe80000100a00 */
[----:B------:R0:W-:Y:S02]  /*8b330*/  STL.64 [R1+0x628], R38 ;  /* 0x0006282601007387 */ /* 0x0001e40000100a00 */
[C---:B0-----:R-:W-:Y:S06]  /*8b340*/  HMMA.16816.F32 R36, R4.reuse, R54, R32 ;  /* 0x000000360424723c */ /* 0x041fec0000001820 */
[C---:B----4-:R-:W-:Y:S06]  /*8b350*/  HMMA.16816.F32 R32, R4.reuse, R46, R12 ;  /* 0x0000002e0420723c */ /* 0x050fec000000180c */
[C---:B------:R-:W-:Y:S01]  /*8b360*/  HMMA.16816.F32 R12, R4.reuse, R52, R28 ;  /* 0x00000034040c723c */ /* 0x040fe2000000181c */
[----:B------:R-:W-:Y:S04]  /*8b370*/  STL.64 [R1+0x610], R56 ;  /* 0x0006103801007387 */ /* 0x000fe80000100a00 */
[----:B------:R-:W-:Y:S01]  /*8b380*/  STL.64 [R1+0x618], R58 ;  /* 0x0006183a01007387 */ /* 0x000fe20000100a00 */
[C---:B------:R-:W-:Y:S05]  /*8b390*/  HMMA.16816.F32 R16, R4.reuse, R48, R16 ;  /* 0x000000300410723c */ /* 0x040fea0000001810 */
        /* <DEDUP_REMOVED lines=9> */
[----:B------:R-:W-:Y:S01]  /*8b430*/  HMMA.16816.F32 R4, R4, R60, R24 ;  /* 0x0000003c0404723c */ /* 0x000fe20000001818 */
[----:B------:R-:W-:Y:S04]  /*8b440*/  STL.64 [R1+0x4d00], R42 ;  /* 0x004d002a01007387 */ /* 0x000fe80000100a00 */
[----:B------:R-:W-:Y:S04]  /*8b450*/  STL.64 [R1+0x5d0], R16 ;  /* 0x0005d01001007387 */ /* 0x000fe80000100a00 */
[----:B------:R-:W-:Y:S08]  /*8b460*/  STL.64 [R1+0x5d8], R18 ;  /* 0x0005d81201007387 */ /* 0x000ff00000100a00 */
[----:B------:R0:W-:Y:S04]  /*8b470*/  STL.64 [R1+0x5c0], R12 ;  /* 0x0005c00c01007387 */ /* 0x0001e80000100a00 */
[----:B------:R1:W-:Y:S04]  /*8b480*/  STL.64 [R1+0x5c8], R14 ;  /* 0x0005c80e01007387 */ /* 0x0003e80000100a00 */
[----:B0-----:R-:W2:Y:S04]  /*8b490*/  LDL.LU R12, [R1+0xba0] ;  /* 0x000ba000010c7983 */ /* 0x001ea80000300800 */
[----:B------:R-:W-:Y:S04]  /*8b4a0*/  STL.64 [R1+0x5b0], R4 ;  /* 0x0005b00401007387 */ /* 0x000fe80000100a00 */
[----:B------:R-:W-:Y:S04]  /*8b4b0*/  STL.64 [R1+0x5b8], R6 ;  /* 0x0005b80601007387 */ /* 0x000fe80000100a00 */
[----:B------:R-:W2:Y:S04]  /*8b4c0*/  LDL.LU R13, [R1+0xba4] ;  /* 0x000ba400010d7983 */ /* 0x000ea80000300800 */
[----:B-1----:R-:W3:Y:S04]  /*8b4d0*/  LDL.LU R14, [R1+0xba8] ;  /* 0x000ba800010e7983 */ /* 0x002ee80000300800 */
        /* <DEDUP_REMOVED lines=60> */
[----:B------:R1:W-:Y:S04]  /*8b8a0*/  STL.64 [R1+0x5a8], R18 ;  /* 0x0005a81201007387 */ /* 0x0003e80000100a00 */
[----:B------:R-:W4:Y:S04]  /*8b8b0*/  LDL.LU R21, [R1+0xb74] ;  /* 0x000b740001157983 */ /* 0x000f280000300800 */
[----:B------:R-:W4:Y:S04]  /*8b8c0*/  LDL.LU R22, [R1+0xb78] ;  /* 0x000b780001167983 */ /* 0x000f280000300800 */
[----:B------:R-:W4:Y:S04]  /*8b8d0*/  LDL.LU R23, [R1+0xb7c] ;  /* 0x000b7c0001177983 */ /* 0x000f280000300800 */
[----:B0-----:R-:W4:Y:S04]  /*8b8e0*/  LDL.LU R16, [R1+0xb80] ;  /* 0x000b800001107983 */ /* 0x001f280000300800 */
[----:B------:R-:W4:Y:S04]  /*8b8f0*/  LDL.LU R17, [R1+0xb84] ;  /* 0x000b840001117983 */ /* 0x000f280000300800 */
[----:B-1----:R-:W4:Y:S04]  /*8b900*/  LDL.LU R18, [R1+0xb88] ;  /* 0x000b880001127983 */ /* 0x002f280000300800 */
[----:B------:R-:W4:Y:S04]  /*8b910*/  LDL.LU R19, [R1+0xb8c] ;  /* 0x000b8c0001137983 */ /* 0x000f280000300800 */
[----:B------:R-:W4:Y:S04]  /*8b920*/  LDL.LU.64 R24, [R1+0xc0] ;  /* 0x0000c00001187983 */ /* 0x000f280000300a00 */
[----:B------:R-:W4:Y:S01]  /*8b930*/  LDL.LU.64 R26, [R1+0xc8] ;  /* 0x0000c800011a7983 */ /* 0x000f220000300a00 */
[----:B--2---:R-:W-:-:S15]  /*8b940*/  HMMA.16816.F32 R52, R8, R44, R52 ;  /* 0x0000002c0834723c */ /* 0x004fde0000001834 */
        /* <DEDUP_REMOVED lines=9> */
[----:B0-----:R-:W2:Y:S04]  /*8b9e0*/  LDL.LU.64 R42, [R1+0x4d30] ;  /* 0x004d3000012a7983 */ /* 0x001ea80000300a00 */
[----:B------:R-:W2:Y:S01]  /*8b9f0*/  LDL.LU.64 R40, [R1+0x4d28] ;  /* 0x004d280001287983 */ /* 0x000ea20000300a00 */
[C---:B------:R-:W-:Y:S06]  /*8ba00*/  HMMA.16816.F32 R12, R8.reuse, R46, R12 ;  /* 0x0000002e080c723c */ /* 0x040fec000000180c */
        /* <DEDUP_REMOVED lines=10> */
[----:B--2---:R-:W-:-:S15]  /*8bab0*/  HMMA.16816.F32 R40, R8, R48, R40 ;  /* 0x000000300828723c */ /* 0x004fde0000001828 */
[----:B------:R-:W-:-:S08]  /*8bac0*/  NOP ;  /* 0x0000000000007918 */ /* 0x000fd00000000000 */
[----:B------:R-:W-:Y:S04]  /*8bad0*/  STL.64 [R1+0x550], R40 ;  /* 0x0005502801007387 */ /* 0x000fe80000100a00 */
[----:B------:R0:W-:Y:S04]  /*8bae0*/  STL.64 [R1+0x558], R42 ;  /* 0x0005582a01007387 */ /* 0x0001e80000100a00 */
[----:B0-----:R-:W3:Y:S02]  /*8baf0*/  LDL.LU.64 R42, [R1+0x4d00] ;  /* 0x004d0000012a7983 */ /* 0x001ee40000300a00 */
[C---:B---3--:R-:W-:Y:S06]  /*8bb00*/  HMMA.16816.F32 R12, R8.reuse, R42, R12 ;  /* 0x0000002a080c723c */ /* 0x048fec000000180c */
[----:B----4-:R-:W-:-:S15]  /*8bb10*/  HMMA.16816.F32 R8, R8, R60, R36 ;  /* 0x0000003c0808723c */ /* 0x010fde0000001824 */
[----:B------:R-:W-:-:S02]  /*8bb20*/  NOP ;  /* 0x0000000000007918 */ /* 0x000fc40000000000 */
[----:B------:R-:W-:Y:S04]  /*8bb30*/  STL.64 [R1+0x540], R12 ;  /* 0x0005400c01007387 */ /* 0x000fe80000100a00 */
[----:B------:R0:W-:Y:S04]  /*8bb40*/  STL.64 [R1+0x548], R14 ;  /* 0x0005480e01007387 */ /* 0x0001e80000100a00 */
[----:B0-----:R-:W2:Y:S04]  /*8bb50*/  LDL.LU.64 R14, [R1+0x4cf8] ;  /* 0x004cf800010e7983 */ /* 0x001ea80000300a00 */
[----:B------:R-:W2:Y:S04]  /*8bb60*/  LDL.LU.64 R12, [R1+0x4cf0] ;  /* 0x004cf000010c7983 */ /* 0x000ea80000300a00 */
[----:B------:R-:W3:Y:S04]  /*8bb70*/  LDL.LU.64 R38, [R1+0x4ce8] ;  /* 0x004ce80001267983 */ /* 0x000ee80000300a00 */
[----:B------:R-:W3:Y:S04]  /*8bb80*/  LDL.LU.64 R36, [R1+0x4ce0] ;  /* 0x004ce00001247983 */ /* 0x000ee80000300a00 */
[----:B------:R-:W-:Y:S04]  /*8bb90*/  STL.64 [R1+0x530], R8 ;  /* 0x0005300801007387 */ /* 0x000fe80000100a00 */
[----:B------:R0:W-:Y:S04]  /*8bba0*/  STL.64 [R1+0x538], R10 ;  /* 0x0005380a01007387 */ /* 0x0001e80000100a00 */
[----:B0-----:R-:W4:Y:S04]  /*8bbb0*/  LDL.LU.64 R10, [R1+0x4cd8] ;  /* 0x004cd800010a7983 */ /* 0x001f280000300a00 */
[----:B------:R-:W4:Y:S01]  /*8bbc0*/  LDL.LU.64 R8, [R1+0x4cd0] ;  /* 0x004cd00001087983 */ /* 0x000f220000300a00 */
[C---:B---3--:R-:W-:Y:S06]  /*8bbd0*/  HMMA.16816.F32 R4, R36.reuse, R50, R4 ;  /* 0x000000322404723c */ /* 0x048fec0000001804 */
[----:B----4-:R-:W-:-:S15]  /*8bbe0*/  HMMA.16816.F32 R8, R36, R44, R8 ;  /* 0x0000002c2408723c */ /* 0x010fde0000001808 */
[----:B------:R-:W-:-:S02]  /*8bbf0*/  NOP ;  /* 0x0000000000007918 */ /* 0x000fc40000000000 */
[----:B------:R0:W-:Y:S04]  /*8bc00*/  STL.64 [R1+0x520], R4 ;  /* 0x0005200401007387 */ /* 0x0001e80000100a00 */
[----:B------:R1:W-:Y:S04]  /*8bc10*/  STL.64 [R1+0x528], R6 ;  /* 0x0005280601007387 */ /* 0x0003e80000100a00 */
[----:B0-----:R-:W3:Y:S04]  /*8bc20*/  LDL.LU R4, [R1+0xb60] ;  /* 0x000b600001047983 */ /* 0x001ee80000300800 */
[----:B------:R-:W3:Y:S04]  /*8bc30*/  LDL.LU R5, [R1+0xb64] ;  /* 0x000b640001057983 */ /* 0x000ee80000300800 */
[----:B-1----:R-:W3:Y:S04]  /*8bc40*/  LDL.LU R6, [R1+0xb68] ;  /* 0x000b680001067983 */ /* 0x002ee80000300800 */
[----:B------:R-:W3:Y:S04]  /*8bc50*/  LDL.LU R7, [R1+0xb6c] ;  /* 0x000b6c0001077983 */ /* 0x000ee80000300800 */
[----:B------:R-:W-:Y:S04]  /*8bc60*/  STL.64 [R1+0x47e0], R10 ;  /* 0x0047e00a01007387 */ /* 0x000fe80000100a00 */
[----:B------:R0:W-:Y:S04]  /*8bc70*/  STL.64 [R1+0x47d8], R8 ;  /* 0x0047d80801007387 */ /* 0x0001e80000100a00 */
[----:B0-----:R-:W4:Y:S04]  /*8bc80*/  LDL.LU R8, [R1+0xbd0] ;  /* 0x000bd00001087983 */ /* 0x001f280000300800 */
[----:B------:R-:W4:Y:S04]  /*8bc90*/  LDL.LU R9, [R1+0xbd4] ;  /* 0x000bd40001097983 */ /* 0x000f280000300800 */
[----:B------:R-:W4:Y:S04]  /*8bca0*/  LDL.LU R10, [R1+0xbd8] ;  /* 0x000bd800010a7983 */ /* 0x000f280000300800 */
[----:B------:R-:W4:Y:S01]  /*8bcb0*/  LDL.LU R11, [R1+0xbdc] ;  /* 0x000bdc00010b7983 */ /* 0x000f220000300800 */
[C---:B------:R-:W-:Y:S06]  /*8bcc0*/  HMMA.16816.F32 R56, R36.reuse, R46, R56 ;  /* 0x0000002e2438723c */ /* 0x040fec0000001838 */
[C---:B------:R-:W-:Y:S06]  /*8bcd0*/  HMMA.16816.F32 R16, R36.reuse, R60, R16 ;  /* 0x0000003c2410723c */ /* 0x040fec0000001810 */
[----:B----4-:R-:W-:-:S15]  /*8bce0*/  HMMA.16816.F32 R8, R36, R54, R8 ;  /* 0x000000362408723c */ /* 0x010fde0000001808 */
[----:B------:R-:W-:-:S08]  /*8bcf0*/  NOP ;  /* 0x0000000000007918 */ /* 0x000fd00000000000 */
[----:B------:R-:W-:Y:S04]  /*8bd00*/  STL.64 [R1+0x500], R8 ;  /* 0x0005000801007387 */ /* 0x000fe80000100a00 */
[----:B------:R0:W-:Y:S02]  /*8bd10*/  STL.64 [R1+0x508], R10 ;  /* 0x0005080a01007387 */ /* 0x0001e40000100a00 */
[C---:B0-----:R-:W-:Y:S06]  /*8bd20*/  HMMA.16816.F32 R8, R36.reuse, R52, R32 ;  /* 0x000000342408723c */ /* 0x041fec0000001820 */
[C---:B--2---:R-:W-:Y:S06]  /*8bd30*/  HMMA.16816.F32 R32, R36.reuse, R48, R12 ;  /* 0x000000302420723c */ /* 0x044fec000000180c */
[----:B------:R-:W-:Y:S01]  /*8bd40*/  HMMA.16816.F32 R12, R36, R42, R28 ;  /* 0x0000002a240c723c */ /* 0x000fe2000000181c */
[----:B------:R-:W-:Y:S04]  /*8bd50*/  STL.64 [R1+0x4f0], R56 ;  /* 0x0004f03801007387 */ /* 0x000fe80000100a00 */
[----:B------:R-:W-:Y:S06]  /*8bd60*/  STL.64 [R1+0x4f8], R58 ;  /* 0x0004f83a01007387 */ /* 0x000fec0000100a00 */
[----:B------:R0:W-:Y:S04]  /*8bd70*/  STL.64 [R1+0x4e0], R8 ;  /* 0x0004e00801007387 */ /* 0x0001e80000100a00 */
[----:B------:R1:W-:Y:S09]  /*8bd80*/  STL.64 [R1+0x4e8], R10 ;  /* 0x0004e80a01007387 */ /* 0x0003f20000100a00 */
[----:B0-----:R-:W-:-:S02]  /*8bd90*/  IMAD.MOV.U32 R9, RZ, RZ, R14 ;  /* 0x000000ffff097224 */ /* 0x001fc400078e000e */
[----:B-1----:R-:W-:Y:S02]  /*8bda0*/  IMAD.MOV.U32 R11, RZ, RZ, R12 ;  /* 0x000000ffff0b7224 */ /* 0x002fe400078e000c */
[----:B------:R-:W-:Y:S02]  /*8bdb0*/  IMAD.MOV.U32 R10, RZ, RZ, R13 ;  /* 0x000000ffff0a7224 */ /* 0x000fe400078e000d */
[----:B------:R-:W-:Y:S02]  /*8bdc0*/  IMAD.MOV.U32 R8, RZ, RZ, R15 ;  /* 0x000000ffff087224 */ /* 0x000fe400078e000f */
[----:B------:R-:W-:Y:S01]  /*8bdd0*/  HMMA.16816.F32 R12, R24, R50, R20 ;  /* 0x00000032180c723c */ /* 0x000fe20000001814 */
[----:B------:R-:W-:Y:S04]  /*8bde0*/  STL.64 [R1+0x4d0], R32 ;  /* 0x0004d02001007387 */ /* 0x000fe80000100a00 */
[----:B------:R-:W-:Y:S04]  /*8bdf0*/  STL.64 [R1+0x4d8], R34 ;  /* 0x0004d82201007387 */ /* 0x000fe80000100a00 */
[----:B------:R-:W-:Y:S04]  /*8be00*/  STL.64 [R1+0x4cc8], R42 ;  /* 0x004cc82a01007387 */ /* 0x000fe80000100a00 */
[----:B------:R-:W-:Y:S04]  /*8be10*/  STL [R1+0x4814], R8 ;  /* 0x0048140801007387 */ /* 0x000fe80000100800 */
[----:B------:R-:W-:Y:S04]  /*8be20*/  STL [R1+0x4810], R10 ;  /* 0x0048100a01007387 */ /* 0x000fe80000100800 */
[----:B------:R-:W-:Y:S04]  /*8be30*/  STL [R1+0x480c], R11 ;  /* 0x00480c0b01007387 */ /* 0x000fe80000100800 */
[----:B------:R-:W-:Y:S04]  /*8be40*/  STL [R1+0x4808], R9 ;  /* 0x0048080901007387 */ /* 0x000fe80000100800 */
[----:B------:R0:W-:Y:S04]  /*8be50*/  STL.64 [R1+0x4b0], R16 ;  /* 0x0004b01001007387 */ /* 0x0001e80000100a00 */
[----:B------:R1:W-:Y:S04]  /*8be60*/  STL.64 [R1+0x4b8], R18 ;  /* 0x0004b81201007387 */ /* 0x0003e80000100a00 */
[----:B------:R-:W-:Y:S04]  /*8be70*/  STL.64 [R1+0x4a0], R12 ;  /* 0x0004a00c01007387 */ /* 0x000fe80000100a00 */
[----:B------:R-:W-:Y:S04]  /*8be80*/  STL.64 [R1+0x4a8], R14 ;  /* 0x0004a80e01007387 */ /* 0x000fe80000100a00 */
[----:B------:R-:W-:Y:S04]  /*8be90*/  STL.64 [R1+0x4cb8], R50 ;  /* 0x004cb83201007387 */ /* 0x000fe80000100a00 */
[----:B------:R-:W-:Y:S04]  /*8bea0*/  STL.64 [R1+0x4cb0], R48 ;  /* 0x004cb03001007387 */ /* 0x000fe80000100a00 */
[----:B0-----:R-:W2:Y:S04]  /*8beb0*/  LDL.LU R16, [R1+0x90] ;  /* 0x0000900001107983 */ /* 0x001ea80000300800 */
[----:B------:R-:W2:Y:S04]  /*8bec0*/  LDL.LU R17, [R1+0x94] ;  /* 0x0000940001117983 */ /* 0x000ea80000300800 */
[----:B-1----:R-:W4:Y:S04]  /*8bed0*/  LDL.LU R18, [R1+0x98] ;  /* 0x0000980001127983 */ /* 0x002f280000300800 */
[----:B------:R-:W4:Y:S01]  /*8bee0*/  LDL.LU R19, [R1+0x9c] ;  /* 0x00009c0001137983 */ /* 0x000f220000300800 */
[----:B------:R-:W-:-:S02]  /*8bef0*/  IMAD.MOV.U32 R11, RZ, RZ, R24 ;  /* 0x000000ffff0b7224 */ /* 0x000fc400078e0018 */
[----:B------:R-:W-:Y:S02]  /*8bf00*/  IMAD.MOV.U32 R10, RZ, RZ, R25 ;  /* 0x000000ffff0a7224 */ /* 0x000fe400078e0019 */
[----:B------:R-:W-:Y:S02]  /*8bf10*/  IMAD.MOV.U32 R9, RZ, RZ, R26 ;  /* 0x000000ffff097224 */ /* 0x000fe400078e001a */
[----:B------:R-:W-:Y:S01]  /*8bf20*/  IMAD.MOV.U32 R8, RZ, RZ, R27 ;  /* 0x000000ffff087224 */ /* 0x000fe200078e001b */
[----:B----4-:R0:W-:Y:S04]  /*8bf30*/  STL.64 [R1+0x4c88], R18 ;  /* 0x004c881201007387 */ /* 0x0101e80000100a00 */
[----:B--2---:R1:W-:Y:S01]  /*8bf40*/  STL.64 [R1+0x4c80], R16 ;  /* 0x004c801001007387 */ /* 0x0043e20000100a00 */
[----:B0-----:R-:W-:-:S02]  /*8bf50*/  IMAD.MOV.U32 R18, RZ, RZ, R9 ;  /* 0x000000ffff127224 */ /* 0x001fc400078e0009 */
[----:B-1----:R-:W-:Y:S02]  /*8bf60*/  IMAD.MOV.U32 R16, RZ, RZ, R11 ;  /* 0x000000ffff107224 */ /* 0x002fe400078e000b */
[----:B------:R-:W-:Y:S02]  /*8bf70*/  IMAD.MOV.U32 R17, RZ, RZ, R10 ;  /* 0x000000ffff117224 */ /* 0x000fe400078e000a */
[----:B------:R-:W-:-:S07]  /*8bf80*/  IMAD.MOV.U32 R19, RZ, RZ, R8 ;  /* 0x000000ffff137224 */ /* 0x000fce00078e0008 */
[----:B---3--:R-:W-:-:S15]  /*8bf90*/  HMMA.16816.F32 R4, R16, R44, R4 ;  /* 0x0000002c1004723c */ /* 0x008fde0000001804 */
[----:B------:R-:W-:-:S08]  /*8bfa0*/  NOP ;  /* 0x0000000000007918 */ /* 0x000fd00000000000 */
[----:B------:R0:W-:Y:S04]  /*8bfb0*/  STL [R1+0x490], R4 ;  /* 0x0004900401007387 */ /* 0x0001e80000100800 */
        /* <DEDUP_REMOVED lines=21> */
[----:B------:R-:W3:Y:S01]  /*8c110*/  LDL.LU R59, [R1+0xabc] ;  /* 0x000abc00013b7983 */ /* 0x000ee20000300800 */
[----:B------:R-:W-:-:S02]  /*8c120*/  IMAD.MOV.U32 R8, RZ, RZ, R5 ;  /* 0x000000ffff087224 */ /* 0x000fc400078e0005 */
[----:B------:R-:W-:Y:S02]  /*8c130*/  IMAD.MOV.U32 R10, RZ, RZ, R6 ;  /* 0x000000ffff0a7224 */ /* 0x000fe400078e0006 */
[----:B------:R-:W-:Y:S01]  /*8c140*/  IMAD.MOV.U32 R11, RZ, RZ, R7 ;  /* 0x000000ffff0b7224 */ /* 0x000fe200078e0007 */
        /* <DEDUP_REMOVED lines=44> */
[----:B------:R-:W2:Y:S04]  /*8c410*/  LDL.LU.64 R24, [R1+0x60] ;  /* 0x0000600001187983 */ /* 0x000ea80000300a00 */
[----:B------:R-:W2:Y:S04]  /*8c420*/  LDL.LU.64 R26, [R1+0x68] ;  /* 0x00006800011a7983 */ /* 0x000ea80000300a00 */
[----:B------:R-:W-:Y:S04]  /*8c430*/  STL [R1+0x4820], R11 ;  /* 0x0048200b01007387 */ /* 0x000fe80000100800 */
[----:B------:R-:W-:Y:S04]  /*8c440*/  STL [R1+0x481c], R10 ;  /* 0x00481c0a01007387 */ /* 0x000fe80000100800 */
[----:B------:R0:W-:Y:S04]  /*8c450*/  STL [R1+0x4818], R8 ;  /* 0x0048180801007387 */ /* 0x0001e80000100800 */
[----:B0-----:R-:W2:Y:S04]  /*8c460*/  LDL.LU R8, [R1+0xb40] ;  /* 0x000b400001087983 */ /* 0x001ea80000300800 */
[----:B------:R-:W2:Y:S04]  /*8c470*/  LDL.LU R9, [R1+0xb44] ;  /* 0x000b440001097983 */ /* 0x000ea80000300800 */
[----:B------:R-:W2:Y:S04]  /*8c480*/  LDL.LU R10, [R1+0xb48] ;  /* 0x000b4800010a7983 */ /* 0x000ea80000300800 */
[----:B------:R-:W2:Y:S01]  /*8c490*/  LDL.LU R11, [R1+0xb4c] ;  /* 0x000b4c00010b7983 */ /* 0x000ea20000300800 */
[C---:B----4-:R-:W-:Y:S06]  /*8c4a0*/  HMMA.16816.F32 R40, R16.reuse, R54, R40 ;  /* 0x000000361028723c */ /* 0x050fec0000001828 */
[----:B---3--:R-:W-:-:S15]  /*8c4b0*/  HMMA.16816.F32 R48, R16, R52, R48 ;  /* 0x000000341030723c */ /* 0x008fde0000001830 */
[----:B------:R-:W-:-:S02]  /*8c4c0*/  NOP ;  /* 0x0000000000007918 */ /* 0x000fc40000000000 */
[----:B------:R0:W-:Y:S01]  /*8c4d0*/  STL.64 [R1+0x480], R40 ;  /* 0x0004802801007387 */ /* 0x0001e20000100a00 */
[----:B--2---:R-:W-:Y:S03]  /*8c4e0*/  HMMA.16816.F32 R8, R16, R46, R8 ;  /* 0x0000002e1008723c */ /* 0x004fe60000001808 */
[----:B------:R1:W-:Y:S01]  /*8c4f0*/  STL.64 [R1+0x488], R42 ;  /* 0x0004882a01007387 */ /* 0x0003e20000100a00 */
[----:B0-----:R-:W-:Y:S02]  /*8c500*/  IMAD.MOV.U32 R41, RZ, RZ, R54 ;  /* 0x000000ffff297224 */ /* 0x001fe400078e0036 */
[----:B------:R-:W-:Y:S01]  /*8c510*/  IMAD.MOV.U32 R40, RZ, RZ, R55 ;  /* 0x000000ffff287224 */ /* 0x000fe200078e0037 */
[----:B-1----:R-:W2:Y:S04]  /*8c520*/  LDL.LU.64 R42, [R1+0x4cc8] ;  /* 0x004cc800012a7983 */ /* 0x002ea80000300a00 */
[----:B------:R-:W3:-:S12]  /*8c530*/  LDL.LU.64 R54, [R1+0x4cc0] ;  /* 0x004cc00001367983 */ /* 0x000ed80000300a00 */
[----:B------:R0:W-:Y:S04]  /*8c540*/  STL [R1+0x474], R9 ;  /* 0x0004740901007387 */ /* 0x0001e80000100800 */
[----:B------:R-:W-:Y:S01]  /*8c550*/  STL.64 [R1+0x478], R10 ;  /* 0x0004780a01007387 */ /* 0x000fe20000100a00 */
[----:B0-----:R-:W-:-:S05]  /*8c560*/  IMAD.MOV.U32 R9, RZ, RZ, R8 ;  /* 0x000000ffff097224 */ /* 0x001fca00078e0008 */
[----:B------:R0:W-:Y:S04]  /*8c570*/  STL [R1+0x4824], R9 ;  /* 0x0048240901007387 */ /* 0x0001e80000100800 */
[----:B------:R-:W4:Y:S04]  /*8c580*/  LDL.LU R8, [R1+0xb20] ;  /* 0x000b200001087983 */ /* 0x000f280000300800 */
[----:B0-----:R-:W4:Y:S04]  /*8c590*/  LDL.LU R9, [R1+0xb24] ;  /* 0x000b240001097983 */ /* 0x001f280000300800 */
[----:B------:R-:W4:Y:S04]  /*8c5a0*/  LDL.LU R10, [R1+0xb28] ;  /* 0x000b2800010a7983 */ /* 0x000f280000300800 */
[----:B------:R-:W4:Y:S04]  /*8c5b0*/  LDL.LU R11, [R1+0xb2c] ;  /* 0x000b2c00010b7983 */ /* 0x000f280000300800 */
[----:B------:R-:W-:Y:S04]  /*8c5c0*/  STL.64 [R1+0x460], R48 ;  /* 0x0004603001007387 */ /* 0x000fe80000100a00 */
[----:B------:R0:W-:Y:S04]  /*8c5d0*/  STL.64 [R1+0x468], R50 ;  /* 0x0004683201007387 */ /* 0x0001e80000100a00 */
[----:B0-----:R-:W3:Y:S04]  /*8c5e0*/  LDL.LU.64 R50, [R1+0x4cb8] ;  /* 0x004cb80001327983 */ /* 0x001ee80000300a00 */
[----:B------:R-:W4:Y:S01]  /*8c5f0*/  LDL.LU.64 R48, [R1+0x4cb0] ;  /* 0x004cb00001307983 */ /* 0x000f220000300a00 */
[C---:B--2---:R-:W-:Y:S06]  /*8c600*/  HMMA.16816.F32 R4, R16.reuse, R42, R4 ;  /* 0x0000002a1004723c */ /* 0x044fec0000001804 */
[C---:B----4-:R-:W-:Y:S06]  /*8c610*/  HMMA.16816.F32 R8, R16.reuse, R48, R8 ;  /* 0x000000301008723c */ /* 0x050fec0000001808 */
[----:B------:R-:W-:-:S15]  /*8c620*/  HMMA.16816.F32 R16, R16, R60, R56 ;  /* 0x0000003c1010723c */ /* 0x000fde0000001838 */
[----:B------:R-:W-:-:S02]  /*8c630*/  NOP ;  /* 0x0000000000007918 */ /* 0x000fc40000000000 */
[----:B------:R0:W-:Y:S04]  /*8c640*/  STL.64 [R1+0x450], R8 ;  /* 0x0004500801007387 */ /* 0x0001e80000100a00 */
[----:B------:R1:W-:Y:S01]  /*8c650*/  STL.64 [R1+0x458], R10 ;  /* 0x0004580a01007387 */ /* 0x0003e20000100a00 */
[----:B0-----:R-:W-:Y:S02]  /*8c660*/  IMAD.MOV.U32 R9, RZ, RZ, R4 ;  /* 0x000000ffff097224 */ /* 0x001fe400078e0004 */
[----:B-1----:R-:W-:Y:S02]  /*8c670*/  IMAD.MOV.U32 R11, RZ, RZ, R5 ;  /* 0x000000ffff0b7224 */ /* 0x002fe400078e0005 */
[----:B------:R-:W-:Y:S02]  /*8c680*/  IMAD.MOV.U32 R10, RZ, RZ, R6 ;  /* 0x000000ffff0a7224 */ /* 0x000fe400078e0006 */
[----:B------:R-:W-:-:S02]  /*8c690*/  IMAD.MOV.U32 R8, RZ, RZ, R7 ;  /* 0x000000ffff087224 */ /* 0x000fc400078e0007 */
[----:B------:R-:W2:Y:S04]  /*8c6a0*/  LDL.LU.64 R6, [R1+0x4ca8] ;  /* 0x004ca80001067983 */ /* 0x000ea80000300a00 */
[----:B------:R-:W2:Y:S04]  /*8c6b0*/  LDL.LU.64 R4, [R1+0x4ca0] ;  /* 0x004ca00001047983 */ /* 0x000ea80000300a00 */
[----:B------:R-:W-:Y:S04]  /*8c6c0*/  STL.64 [R1+0x4830], R10 ;  /* 0x0048300a01007387 */ /* 0x000fe80000100a00 */
[----:B------:R-:W-:Y:S04]  /*8c6d0*/  STL.64 [R1+0x4828], R8 ;  /* 0x0048280801007387 */ /* 0x000fe80000100a00 */
[----:B------:R-:W4:Y:S04]  /*8c6e0*/  LDL.LU.64 R58, [R1+0x4c98] ;  /* 0x004c9800013a7983 */ /* 0x000f280000300a00 */
[----:B------:R-:W4:Y:S04]  /*8c6f0*/  LDL.LU.64 R56, [R1+0x4c90] ;  /* 0x004c900001387983 */ /* 0x000f280000300a00 */
[----:B------:R-:W-:Y:S04]  /*8c700*/  STL.64 [R1+0x430], R16 ;  /* 0x0004301001007387 */ /* 0x000fe80000100a00 */
[----:B------:R0:W-:Y:S04]  /*8c710*/  STL.64 [R1+0x438], R18 ;  /* 0x0004381201007387 */ /* 0x0001e80000100a00 */
[----:B0-----:R-:W3:Y:S04]  /*8c720*/  LDL.LU.64 R18, [R1+0x4c88] ;  /* 0x004c880001127983 */ /* 0x001ee80000300a00 */
[----:B------:R-:W3:Y:S01]  /*8c730*/  LDL.LU.64 R16, [R1+0x4c80] ;  /* 0x004c800001107983 */ /* 0x000ee20000300a00 */
[----:B------:R-:W-:-:S02]  /*8c740*/  IMAD.MOV.U32 R10, RZ, RZ, R41 ;  /* 0x000000ffff0a7224 */ /* 0x000fc400078e0029 */
[----:B------:R-:W-:Y:S01]  /*8c750*/  IMAD.MOV.U32 R11, RZ, RZ, R40 ;  /* 0x000000ffff0b7224 */ /* 0x000fe200078e0028 */
        /* <DEDUP_REMOVED lines=8> */
[----:B------:R0:W-:Y:S01]  /*8c7e0*/  STL.64 [R1+0x418], R38 ;  /* 0x0004182601007387 */ /* 0x0001e20000100a00 */
[C---:B------:R-:W-:Y:S03]  /*8c7f0*/  HMMA.16816.F32 R20, R16.reuse, R10, R20 ;  /* 0x0000000a1014723c */ /* 0x040fe60000001814 */
[----:B0-----:R-:W3:Y:S04]  /*8c800*/  LDL.LU.64 R38, [R1+0x4c68] ;  /* 0x004c680001267983 */ /* 0x001ee80000300a00 */
[----:B------:R-:W3:Y:S01]  /*8c810*/  LDL.LU.64 R36, [R1+0x4c60] ;  /* 0x004c600001247983 */ /* 0x000ee20000300a00 */
[----:B--2---:R-:W-:-:S15]  /*8c820*/  HMMA.16816.F32 R4, R16, R46, R4 ;  /* 0x0000002e1004723c */ /* 0x004fde0000001804 */
        /* <DEDUP_REMOVED lines=8> */
[C---:B----4-:R-:W-:Y:S06]  /*8c8b0*/  HMMA.16816.F32 R56, R16.reuse, R52, R56 ;  /* 0x000000341038723c */ /* 0x050fec0000001838 */
[----:B------:R-:W-:Y:S01]  /*8c8c0*/  HMMA.16816.F32 R32, R16, R48, R32 ;  /* 0x000000301020723c */ /* 0x000fe20000001820 */
[----:B------:R-:W-:Y:S04]  /*8c8d0*/  STL.64 [R1+0x4c28], R54 ;  /* 0x004c283601007387 */ /* 0x000fe80000100a00 */
[----:B------:R-:W-:-:S12]  /*8c8e0*/  STL.64 [R1+0x4c20], R52 ;  /* 0x004c203401007387 */ /* 0x000fd80000100a00 */
[----:B------:R-:W-:Y:S04]  /*8c8f0*/  STL.64 [R1+0x3e0], R56 ;  /* 0x0003e03801007387 */ /* 0x000fe80000100a00 */
[----:B------:R-:W-:Y:S04]  /*8c900*/  STL.64 [R1+0x3e8], R58 ;  /* 0x0003e83a01007387 */ /* 0x000fe80000100a00 */
[----:B------:R-:W-:Y:S04]  /*8c910*/  STL.64 [R1+0x4c08], R42 ;  /* 0x004c082a01007387 */ /* 0x000fe80000100a00 */
[----:B------:R-:W-:Y:S04]  /*8c920*/  STL.64 [R1+0x3d0], R32 ;  /* 0x0003d02001007387 */ /* 0x000fe80000100a00 */
[----:B------:R-:W-:Y:S01]  /*8c930*/  STL.64 [R1+0x3d8], R34 ;  /* 0x0003d82201007387 */ /* 0x000fe20000100a00 */
[----:B------:R-:W-:-:S02]  /*8c940*/  IMAD.MOV.U32 R8, RZ, RZ, R27 ;  /* 0x000000ffff087224 */ /* 0x000fc400078e001b */
[----:B------:R-:W-:Y:S01]  /*8c950*/  IMAD.MOV.U32 R9, RZ, RZ, R26 ;  /* 0x000000ffff097224 */ /* 0x000fe200078e001a */
[C---:B---3--:R-:W-:Y:S06]  /*8c960*/  HMMA.16816.F32 R12, R16.reuse, R42, R12 ;  /* 0x0000002a100c723c */ /* 0x048fec000000180c */
[----:B------:R-:W-:-:S15]  /*8c970*/  HMMA.16816.F32 R16, R16, R60, R28 ;  /* 0x0000003c1010723c */ /* 0x000fde000000181c */
[----:B------:R-:W-:-:S02]  /*8c980*/  NOP ;  /* 0x0000000000007918 */ /* 0x000fc40000000000 */
        /* <DEDUP_REMOVED lines=9> */
[----:B--2---:R-:W-:Y:S07]  /*8ca20*/  HMMA.16816.F32 R12, R24, R44, R20 ;  /* 0x0000002c180c723c */ /* 0x004fee0000001814 */
[----:B------:R-:W-:-:S02]  /*8ca30*/  IMAD.MOV.U32 R27, RZ, RZ, R4 ;  /* 0x000000ffff1b7224 */ /* 0x000fc400078e0004 */
[----:B------:R-:W-:Y:S02]  /*8ca40*/  IMAD.MOV.U32 R20, RZ, RZ, R25 ;  /* 0x000000ffff147224 */ /* 0x000fe400078e0019 */
[----:B------:R-:W-:Y:S02]  /*8ca50*/  IMAD.MOV.U32 R26, RZ, RZ, R5 ;  /* 0x000000ffff1a7224 */ /* 0x000fe400078e0005 */
[----:B------:R-:W-:Y:S02]  /*8ca60*/  IMAD.MOV.U32 R21, RZ, RZ, R24 ;  /* 0x000000ffff157224 */ /* 0x000fe400078e0018 */
[----:B------:R-:W-:Y:S02]  /*8ca70*/  IMAD.MOV.U32 R25, RZ, RZ, R6 ;  /* 0x000000ffff197224 */ /* 0x000fe400078e0006 */
[----:B------:R-:W-:-:S06]  /*8ca80*/  IMAD.MOV.U32 R24, RZ, RZ, R7 ;  /* 0x000000ffff187224 */ /* 0x000fcc00078e0007 */
[----:B------:R0:W-:Y:S04]  /*8ca90*/  STL.64 [R1+0x390], R12 ;  /* 0x0003900c01007387 */ /* 0x0001e80000100a00 */
[----:B------:R1:W-:Y:S04]  /*8caa0*/  STL.64 [R1+0x398], R14 ;  /* 0x0003980e01007387 */ /* 0x0003e80000100a00 */
[----:B------:R-:W-:Y:S04]  /*8cab0*/  STL.64 [R1+0x4c38], R46 ;  /* 0x004c382e01007387 */ /* 0x000fe80000100a00 */
[----:B------:R-:W-:Y:S04]  /*8cac0*/  STL.64 [R1+0x4c30], R44 ;  /* 0x004c302c01007387 */ /* 0x000fe80000100a00 */
[----:B------:R-:W2:Y:S04]  /*8cad0*/  LDL.LU R4, [R1+0x30] ;  /* 0x0000300001047983 */ /* 0x000ea80000300800 */
[----:B------:R-:W2:Y:S04]  /*8cae0*/  LDL.LU R5, [R1+0x34] ;  /* 0x0000340001057983 */ /* 0x000ea80000300800 */
[----:B------:R-:W3:Y:S04]  /*8caf0*/  LDL.LU R6, [R1+0x38] ;  /* 0x0000380001067983 */ /* 0x000ee80000300800 */
[----:B------:R-:W3:Y:S04]  /*8cb00*/  LDL.LU R7, [R1+0x3c] ;  /* 0x00003c0001077983 */ /* 0x000ee80000300800 */
[----:B---3--:R-:W-:Y:S04]  /*8cb10*/  STL.64 [R1+0x4be0], R6 ;  /* 0x004be00601007387 */ /* 0x008fe80000100a00 */
[----:B--2---:R-:W-:Y:S04]  /*8cb20*/  STL.64 [R1+0x4bd8], R4 ;  /* 0x004bd80401007387 */ /* 0x004fe80000100a00 */
[----:B------:R-:W-:Y:S04]  /*8cb30*/  STL.64 [R1+0x4b60], R26 ;  /* 0x004b601a01007387 */ /* 0x000fe80000100a00 */
[----:B------:R-:W-:Y:S04]  /*8cb40*/  STL.64 [R1+0x4b58], R24 ;  /* 0x004b581801007387 */ /* 0x000fe80000100a00 */
[----:B0-----:R-:W2:Y:S04]  /*8cb50*/  LDL.LU R12, [R1+0x9a0] ;  /* 0x0009a000010c7983 */ /* 0x001ea80000300800 */
        /* <DEDUP_REMOVED lines=33> */
[----:B0-----:R-:W2:Y:S04]  /*8cd70*/  LDL.LU R16, [R1+0xa00] ;  /* 0x000a000001107983 */ /* 0x001ea80000300800 */
[----:B------:R-:W2:Y:S04]  /*8cd80*/  LDL.LU R17, [R1+0xa04] ;  /* 0x000a040001117983 */ /* 0x000ea80000300800 */
[----:B------:R-:W4:Y:S04]  /*8cd90*/  LDL.LU R18, [R1+0xa08] ;  /* 0x000a080001127983 */ /* 0x000f280000300800 */
[----:B------:R-:W4:Y:S04]  /*8cda0*/  LDL.LU R19, [R1+0xa0c] ;  /* 0x000a0c0001137983 */ /* 0x000f280000300800 */
[----:B----4-:R-:W-:Y:S04]  /*8cdb0*/  STL.64 [R1+0x4bf0], R18 ;  /* 0x004bf01201007387 */ /* 0x010fe80000100a00 */
[----:B--2---:R0:W-:Y:S04]  /*8cdc0*/  STL.64 [R1+0x4be8], R16 ;  /* 0x004be81001007387 */ /* 0x0041e80000100a00 */
[----:B-1----:R-:W2:Y:S04]  /*8cdd0*/  LDL.LU R28, [R1+0xa10] ;  /* 0x000a1000011c7983 */ /* 0x002ea80000300800 */
        /* <DEDUP_REMOVED lines=29> */
[----:B-1----:R-:W4:Y:S04]  /*8cfb0*/  LDL.LU R28, [R1+0x340] ;  /* 0x00034000011c7983 */ /* 0x002f280000300800 */
[----:B------:R-:W4:Y:S04]  /*8cfc0*/  LDL.LU R29, [R1+0x344] ;  /* 0x00034400011d7983 */ /* 0x000f280000300800 */
[----:B------:R-:W4:Y:S04]  /*8cfd0*/  LDL.LU R30, [R1+0x348] ;  /* 0x00034800011e7983 */ /* 0x000f280000300800 */
[----:B------:R-:W4:Y:S04]  /*8cfe0*/  LDL.LU R31, [R1+0x34c] ;  /* 0x00034c00011f7983 */ /* 0x000f280000300800 */
[----:B---3--:R-:W-:Y:S04]  /*8cff0*/  STL.64 [R1+0x4bb0], R14 ;  /* 0x004bb00e01007387 */ /* 0x008fe80000100a00 */
        /* <DEDUP_REMOVED lines=47> */
[----:B0-----:R-:W2:Y:S02]  /*8d2f0*/  LDL.LU.64 R42, [R1+0x4c08] ;  /* 0x004c0800012a7983 */ /* 0x001ea40000300a00 */
[C---:B--2---:R-:W-:Y:S06]  /*8d300*/  HMMA.16816.F32 R28, R4.reuse, R42, R28 ;  /* 0x0000002a041c723c */ /* 0x044fec000000181c */
[----:B------:R-:W-:-:S15]  /*8d310*/  HMMA.16816.F32 R4, R4, R60, R16 ;  /* 0x0000003c0404723c */ /* 0x000fde0000001810 */
[----:B------:R-:W-:-:S02]  /*8d320*/  NOP ;  /* 0x0000000000007918 */ /* 0x000fc40000000000 */
[----:B------:R-:W-:Y:S04]  /*8d330*/  STL.64 [R1+0x340], R28 ;  /* 0x0003401c01007387 */ /* 0x000fe80000100a00 */
[----:B------:R0:W-:Y:S04]  /*8d340*/  STL.64 [R1+0x348], R30 ;  /* 0x0003481e01007387 */ /* 0x0001e80000100a00 */
[----:B0-----:R-:W3:Y:S04]  /*8d350*/  LDL.LU.64 R30, [R1+0x4c00] ;  /* 0x004c0000011e7983 */ /* 0x001ee80000300a00 */
[----:B------:R-:W3:Y:S04]  /*8d360*/  LDL.LU.64 R28, [R1+0x4bf8] ;  /* 0x004bf800011c7983 */ /* 0x000ee80000300a00 */
[----:B------:R-:W2:Y:S04]  /*8d370*/  LDL.LU.64 R18, [R1+0x4bf0] ;  /* 0x004bf00001127983 */ /* 0x000ea80000300a00 */
[----:B------:R-:W2:Y:S04]  /*8d380*/  LDL.LU.64 R16, [R1+0x4be8] ;  /* 0x004be80001107983 */ /* 0x000ea80000300a00 */
[----:B------:R-:W-:Y:S04]  /*8d390*/  STL.64 [R1+0x330], R4 ;  /* 0x0003300401007387 */ /* 0x000fe80000100a00 */
[----:B------:R0:W-:Y:S04]  /*8d3a0*/  STL.64 [R1+0x338], R6 ;  /* 0x0003380601007387 */ /* 0x0001e80000100a00 */
[----:B0-----:R-:W3:Y:S04]  /*8d3b0*/  LDL.LU.64 R6, [R1+0x4be0] ;  /* 0x004be00001067983 */ /* 0x001ee80000300a00 */
        /* <DEDUP_REMOVED lines=12> */
[C---:B------:R-:W-:Y:S06]  /*8d480*/  HMMA.16816.F32 R12, R4.reuse, R52, R12 ;  /* 0x00000034040c723c */ /* 0x040fec000000180c */
[----:B--2---:R-:W-:-:S15]  /*8d490*/  HMMA.16816.F32 R28, R4, R10, R28 ;  /* 0x0000000a041c723c */ /* 0x004fde000000181c */
[----:B------:R-:W-:-:S08]  /*8d4a0*/  NOP ;  /* 0x0000000000007918 */ /* 0x000fd00000000000 */
[----:B------:R-:W-:Y:S04]  /*8d4b0*/  STL.64 [R1+0x280], R28 ;  /* 0x0002801c01007387 */ /* 0x000fe80000100a00 */
[----:B------:R3:W-:Y:S02]  /*8d4c0*/  STL.64 [R1+0x288], R30 ;  /* 0x0002881e01007387 */ /* 0x0007e40000100a00 */
[----:B---3--:R-:W-:Y:S02]  /*8d4d0*/  HMMA.16816.F32 R28, R4, R46, R16 ;  /* 0x0000002e041c723c */ /* 0x008fe40000001810 */
[----:B------:R-:W2:-:S15]  /*8d4e0*/  LDL.LU R16, [R1+0x100] ;  /* 0x0001000001107983 */ /* 0x000e9e0000300800 */
[----:B------:R-:W-:-:S06]  /*8d4f0*/  NOP ;  /* 0x0000000000007918 */ /* 0x000fcc0000000000 */
        /* <DEDUP_REMOVED lines=9> */
[----:B------:R-:W-:Y:S04]  /*8d590*/  STL.64 [R1+0x250], R12 ;  /* 0x0002500c01007387 */ /* 0x000fe80000100a00 */
[----:B------:R0:W-:Y:S04]  /*8d5a0*/  STL.64 [R1+0x258], R14 ;  /* 0x0002580e01007387 */ /* 0x0001e80000100a00 */
[----:B0-----:R-:W4:Y:S04]  /*8d5b0*/  LDL.LU.64 R14, [R1+0x4bb0] ;  /* 0x004bb000010e7983 */ /* 0x001f280000300a00 */
[----:B------:R-:W4:Y:S01]  /*8d5c0*/  LDL.LU.64 R12, [R1+0x4ba8] ;  /* 0x004ba800010c7983 */ /* 0x000f220000300a00 */
[C---:B------:R-:W-:Y:S06]  /*8d5d0*/  HMMA.16816.F32 R56, R4.reuse, R48, R56 ;  /* 0x000000300438723c */ /* 0x040fec0000001838 */
        /* <DEDUP_REMOVED lines=10> */
[----:B----4-:R-:W-:Y:S03]  /*8d680*/  HMMA.16816.F32 R4, R4, R60, R12 ;  /* 0x0000003c0404723c */ /* 0x010fe6000000180c */
[----:B------:R-:W4:Y:S04]  /*8d690*/  LDL.LU.64 R14, [R1+0x4b80] ;  /* 0x004b8000010e7983 */ /* 0x000f280000300a00 */
[----:B------:R-:W4:-:S15]  /*8d6a0*/  LDL.LU.64 R12, [R1+0x4b78] ;  /* 0x004b7800010c7983 */ /* 0x000f1e0000300a00 */
        /* <DEDUP_REMOVED lines=11> */
[C---:B------:R-:W-:Y:S06]  /*8d760*/  HMMA.16816.F32 R56, R4.reuse, R44, R56 ;  /* 0x0000002c0438723c */ /* 0x040fec0000001838 */
[C---:B---3--:R-:W-:Y:S06]  /*8d770*/  HMMA.16816.F32 R32, R4.reuse, R10, R32 ;  /* 0x0000000a0420723c */ /* 0x048fec0000001820 */
[C---:B----4-:R-:W-:Y:S06]  /*8d780*/  HMMA.16816.F32 R12, R4.reuse, R46, R12 ;  /* 0x0000002e040c723c */ /* 0x050fec000000180c */
[C---:B------:R-:W-:Y:S05]  /*8d790*/  HMMA.16816.F32 R20, R4.reuse, R52, R20 ;  /* 0x000000340414723c */ /* 0x040fea0000001814 */
[----:B------:R-:W-:Y:S04]  /*8d7a0*/  STL.64 [R1+0x1e0], R56 ;  /* 0x0001e03801007387 */ /* 0x000fe80000100a00 */
[----:B------:R0:W-:Y:S04]  /*8d7b0*/  STL.64 [R1+0x1e8], R58 ;  /* 0x0001e83a01007387 */ /* 0x0001e80000100a00 */
[----:B0-----:R-:W3:Y:S04]  /*8d7c0*/  LDL.LU.64 R58, [R1+0x4b50] ;  /* 0x004b5000013a7983 */ /* 0x001ee80000300a00 */
[----:B------:R-:W4:Y:S04]  /*8d7d0*/  LDL.LU.64 R56, [R1+0x4b48] ;  /* 0x004b480001387983 */ /* 0x000f280000300a00 */
        /* <DEDUP_REMOVED lines=8> */
[----:B------:R-:W-:Y:S04]  /*8d860*/  STL.64 [R1+0x190], R20 ;  /* 0x0001901401007387 */ /* 0x000fe80000100a00 */
[----:B------:R0:W-:Y:S04]  /*8d870*/  STL.64 [R1+0x198], R22 ;  /* 0x0001981601007387 */ /* 0x0001e80000100a00 */
[----:B0-----:R-:W3:Y:S04]  /*8d880*/  LDL.LU.64 R22, [R1+0x4b20] ;  /* 0x004b200001167983 */ /* 0x001ee80000300a00 */
[----:B------:R-:W4:Y:S01]  /*8d890*/  LDL.LU.64 R20, [R1+0x4b18] ;  /* 0x004b180001147983 */ /* 0x000f220000300a00 */
[----:B--2---:R-:W-:-:S15]  /*8d8a0*/  HMMA.16816.F32 R24, R4, R48, R24 ;  /* 0x000000300418723c */ /* 0x004fde0000001818 */
[----:B------:R-:W-:-:S08]  /*8d8b0*/  NOP ;  /* 0x0000000000007918 */ /* 0x000fd00000000000 */
[----:B------:R-:W-:Y:S04]  /*8d8c0*/  STL.64 [R1+0x180], R24 ;  /* 0x0001801801007387 */ /* 0x000fe80000100a00 */
[----:B------:R0:W-:Y:S04]  /*8d8d0*/  STL.64 [R1+0x188], R26 ;  /* 0x0001881a01007387 */ /* 0x0001e80000100a00 */
[----:B0-----:R-:W2:Y:S04]  /*8d8e0*/  LDL.LU.64 R26, [R1+0x4b10] ;  /* 0x004b1000011a7983 */ /* 0x001ea80000300a00 */
[----:B------:R-:W2:Y:S01]  /*8d8f0*/  LDL.LU.64 R24, [R1+0x4b08] ;  /* 0x004b080001187983 */ /* 0x000ea20000300a00 */
[----:B------:R-:W-:Y:S01]  /*8d900*/  HMMA.16816.F32 R36, R4, R42, R36 ;  /* 0x0000002a0424723c */ /* 0x000fe20000001824 */
[----:B------:R-:W-:-:S02]  /*8d910*/  IMAD.MOV.U32 R40, RZ, RZ, R49 ;  /* 0x000000ffff287224 */ /* 0x000fc400078e0031 */
[----:B------:R-:W-:-:S03]  /*8d920*/  IMAD.MOV.U32 R41, RZ, RZ, R48 ;  /* 0x000000ffff297224 */ /* 0x000fc600078e0030 */
[----:B------:R-:W-:Y:S02]  /*8d930*/  IMAD.MOV.U32 R9, RZ, RZ, R42 ;  /* 0x000000ffff097224 */ /* 0x000fe400078e002a */
[----:B------:R-:W-:-:S15]  /*8d940*/  IMAD.MOV.U32 R8, RZ, RZ, R43 ;  /* 0x000000ffff087224 */ /* 0x000fde00078e002b */
[----:B------:R0:W-:Y:S04]  /*8d950*/  STL.64 [R1+0x160], R36 ;  /* 0x0001602401007387 */ /* 0x0001e80000100a00 */
[----:B------:R1:W-:Y:S04]  /*8d960*/  STL.64 [R1+0x168], R38 ;  /* 0x0001682601007387 */ /* 0x0003e80000100a00 */
[----:B0-----:R-:W4:Y:S04]  /*8d970*/  LDL.LU R36, [R1+0xd0] ;  /* 0x0000d00001247983 */ /* 0x001f280000300800 */
[----:B------:R-:W4:Y:S04]  /*8d980*/  LDL.LU R37, [R1+0xd4] ;  /* 0x0000d40001257983 */ /* 0x000f280000300800 */
[----:B-1----:R-:W4:Y:S04]  /*8d990*/  LDL.LU R38, [R1+0xd8] ;  /* 0x0000d80001267983 */ /* 0x002f280000300800 */
[----:B------:R-:W4:Y:S01]  /*8d9a0*/  LDL.LU R39, [R1+0xdc] ;  /* 0x0000dc0001277983 */ /* 0x000f220000300800 */
[----:B---3--:R-:W-:-:S02]  /*8d9b0*/  IMAD.MOV.U32 R42, RZ, RZ, R22 ;  /* 0x000000ffff2a7224 */ /* 0x008fc400078e0016 */
[----:B------:R-:W-:Y:S01]  /*8d9c0*/  IMAD.MOV.U32 R43, RZ, RZ, R23 ;  /* 0x000000ffff2b7224 */ /* 0x000fe200078e0017 */
[----:B--2---:R-:W-:Y:S07]  /*8d9d0*/  HMMA.16816.F32 R24, R4, R60, R24 ;  /* 0x0000003c0418723c */ /* 0x004fee0000001818 */
[----:B------:R-:W-:Y:S02]  /*8d9e0*/  IMAD.MOV.U32 R5, RZ, RZ, R40 ;  /* 0x000000ffff057224 */ /* 0x000fe400078e0028 */
[----:B------:R-:W-:-:S02]  /*8d9f0*/  IMAD.MOV.U32 R4, RZ, RZ, R41 ;  /* 0x000000ffff047224 */ /* 0x000fc400078e0029 */
[----:B----4-:R-:W-:Y:S02]  /*8da00*/  IMAD.MOV.U32 R40, RZ, RZ, R20 ;  /* 0x000000ffff287224 */ /* 0x010fe400078e0014 */
[----:B------:R-:W-:Y:S01]  /*8da10*/  IMAD.MOV.U32 R41, RZ, RZ, R21 ;  /* 0x000000ffff297224 */ /* 0x000fe200078e0015 */
[----:B------:R-:W2:Y:S04]  /*8da20*/  LDL.LU R20, [R1+0x4b04] ;  /* 0x004b040001147983 */ /* 0x000ea80000300800 */
[----:B------:R-:W2:Y:S04]  /*8da30*/  LDL.LU R21, [R1+0x4b00] ;  /* 0x004b000001157983 */ /* 0x000ea80000300800 */
[----:B------:R-:W2:Y:S04]  /*8da40*/  LDL.LU R22, [R1+0x4afc] ;  /* 0x004afc0001167983 */ /* 0x000ea80000300800 */
[----:B------:R-:W2:Y:S04]  /*8da50*/  LDL.LU R23, [R1+0x4af8] ;  /* 0x004af80001177983 */ /* 0x000ea80000300800 */
[----:B------:R-:W-:Y:S04]  /*8da60*/  STL.64 [R1+0x4580], R26 ;  /* 0x0045801a01007387 */ /* 0x000fe80000100a00 */
[----:B------:R0:W-:Y:S04]  /*8da70*/  STL.64 [R1+0x4578], R24 ;  /* 0x0045781801007387 */ /* 0x0001e80000100a00 */
[----:B0-----:R-:W3:Y:S04]  /*8da80*/  LDL.LU R24, [R1+0x970] ;  /* 0x0009700001187983 */ /* 0x001ee80000300800 */
[----:B------:R-:W3:Y:S04]  /*8da90*/  LDL.LU R25, [R1+0x974] ;  /* 0x0009740001197983 */ /* 0x000ee80000300800 */
[----:B------:R-:W3:Y:S04]  /*8daa0*/  LDL.LU R26, [R1+0x978] ;  /* 0x00097800011a7983 */ /* 0x000ee80000300800 */
[----:B------:R-:W3:Y:S01]  /*8dab0*/  LDL.LU R27, [R1+0x97c] ;  /* 0x00097c00011b7983 */ /* 0x000ee20000300800 */
[C---:B--2---:R-:W-:Y:S06]  /*8dac0*/  HMMA.16816.F32 R28, R20.reuse, R50, R28 ;  /* 0x00000032141c723c */ /* 0x044fec000000181c */
[C---:B------:R-:W-:Y:S06]  /*8dad0*/  HMMA.16816.F32 R16, R20.reuse, R10, R16 ;  /* 0x0000000a1410723c */ /* 0x040fec0000001810 */
[----:B---3--:R-:W-:Y:S11]  /*8dae0*/  HMMA.16816.F32 R24, R20, R44, R24 ;  /* 0x0000002c1418723c */ /* 0x008ff60000001818 */
[----:B------:R-:W-:Y:S04]  /*8daf0*/  STL.64 [R1+0x130], R28 ;  /* 0x0001301c01007387 */ /* 0x000fe80000100a00 */
[----:B------:R0:W-:Y:S04]  /*8db00*/  STL.64 [R1+0x138], R30 ;  /* 0x0001381e01007387 */ /* 0x0001e80000100a00 */
[----:B0-----:R-:W2:Y:S04]  /*8db10*/  LDL.LU.64 R30, [R1+0x4af0] ;  /* 0x004af000011e7983 */ /* 0x001ea80000300a00 */
[----:B------:R-:W3:Y:S04]  /*8db20*/  LDL.LU.64 R28, [R1+0x4ae8] ;  /* 0x004ae800011c7983 */ /* 0x000ee80000300a00 */
[----:B------:R0:W-:Y:S04]  /*8db30*/  STL.64 [R1+0x120], R24 ;  /* 0x0001201801007387 */ /* 0x0001e80000100a00 */
[----:B------:R1:W-:Y:S01]  /*8db40*/  STL.64 [R1+0x128], R26 ;  /* 0x0001281a01007387 */ /* 0x0003e20000100a00 */
[----:B0-----:R-:W-:-:S02]  /*8db50*/  IMAD.MOV.U32 R24, RZ, RZ, R19 ;  /* 0x000000ffff187224 */ /* 0x001fc400078e0013 */
[----:B------:R-:W-:Y:S02]  /*8db60*/  IMAD.MOV.U32 R25, RZ, RZ, R18 ;  /* 0x000000ffff197224 */ /* 0x000fe400078e0012 */
[----:B-1----:R-:W-:Y:S02]  /*8db70*/  IMAD.MOV.U32 R26, RZ, RZ, R17 ;  /* 0x000000ffff1a7224 */ /* 0x002fe400078e0011 */
[----:B------:R-:W-:Y:S01]  /*8db80*/  IMAD.MOV.U32 R27, RZ, RZ, R16 ;  /* 0x000000ffff1b7224 */ /* 0x000fe200078e0010 */
[----:B------:R-:W4:Y:S04]  /*8db90*/  LDL.LU.64 R18, [R1+0x4ae0] ;  /* 0x004ae00001127983 */ /* 0x000f280000300a00 */
[----:B------:R-:W4:Y:S04]  /*8dba0*/  LDL.LU.64 R16, [R1+0x4ad8] ;  /* 0x004ad80001107983 */ /* 0x000f280000300a00 */
[----:B------:R0:W-:Y:S04]  /*8dbb0*/  STL [R1+0x4614], R24 ;  /* 0x0046141801007387 */ /* 0x0001e80000100800 */
[----:B------:R1:W-:Y:S04]  /*8dbc0*/  STL [R1+0x4610], R25 ;  /* 0x0046101901007387 */ /* 0x0003e80000100800 */
[----:B------:R1:W-:Y:S04]  /*8dbd0*/  STL [R1+0x460c], R26 ;  /* 0x00460c1a01007387 */ /* 0x0003e80000100800 */
[----:B------:R1:W-:Y:S04]  /*8dbe0*/  STL [R1+0x4608], R27 ;  /* 0x0046081b01007387 */ /* 0x0003e80000100800 */
[----:B0-----:R-:W2:Y:S04]  /*8dbf0*/  LDL.LU R24, [R1+0x960] ;  /* 0x0009600001187983 */ /* 0x001ea80000300800 */
[----:B-1----:R-:W2:Y:S04]  /*8dc00*/  LDL.LU R25, [R1+0x964] ;  /* 0x0009640001197983 */ /* 0x002ea80000300800 */
[----:B------:R-:W2:Y:S04]  /*8dc10*/  LDL.LU R26, [R1+0x968] ;  /* 0x00096800011a7983 */ /* 0x000ea80000300800 */
[----:B------:R-:W2:Y:S01]  /*8dc20*/  LDL.LU R27, [R1+0x96c] ;  /* 0x00096c00011b7983 */ /* 0x000ea20000300800 */
[----:B------:R-:W-:Y:S01]  /*8dc30*/  HMMA.16816.F32 R36, R20, R52, R36 ;  /* 0x000000341424723c */ /* 0x000fe20000001824 */
[----:B------:R-:W-:-:S02]  /*8dc40*/  IMAD.MOV.U32 R49, RZ, RZ, R44 ;  /* 0x000000ffff317224 */ /* 0x000fc400078e002c */
[----:B------:R-:W-:Y:S02]  /*8dc50*/  IMAD.MOV.U32 R6, RZ, RZ, R9 ;  /* 0x000000ffff067224 */ /* 0x000fe400078e0009 */
[----:B------:R-:W-:Y:S02]  /*8dc60*/  IMAD.MOV.U32 R48, RZ, RZ, R45 ;  /* 0x000000ffff307224 */ /* 0x000fe400078e002d */
[----:B------:R-:W-:Y:S02]  /*8dc70*/  IMAD.MOV.U32 R7, RZ, RZ, R8 ;  /* 0x000000ffff077224 */ /* 0x000fe400078e0008 */
[----:B------:R-:W-:Y:S02]  /*8dc80*/  IMAD.MOV.U32 R9, RZ, RZ, R46 ;  /* 0x000000ffff097224 */ /* 0x000fe400078e002e */
[----:B------:R-:W-:Y:S01]  /*8dc90*/  IMAD.MOV.U32 R8, RZ, RZ, R47 ;  /* 0x000000ffff087224 */ /* 0x000fe200078e002f */
[----:B--2---:R-:W-:-:S15]  /*8dca0*/  HMMA.16816.F32 R24, R20, R46, R24 ;  /* 0x0000002e1418723c */ /* 0x004fde0000001818 */
[----:B------:R-:W-:-:S08]  /*8dcb0*/  NOP ;  /* 0x0000000000007918 */ /* 0x000fd00000000000 */
[----:B------:R0:W-:Y:S04]  /*8dcc0*/  STL.64 [R1+0xf0], R24 ;  /* 0x0000f01801007387 */ /* 0x0001e80000100a00 */
[----:B------:R1:W-:Y:S04]  /*8dcd0*/  STL.64 [R1+0xf8], R26 ;  /* 0x0000f81a01007387 */ /* 0x0003e80000100a00 */
[----:B------:R-:W2:Y:S04]  /*8dce0*/  LDL.LU R44, [R1+0x40] ;  /* 0x00004000012c7983 */ /* 0x000ea80000300800 */
[----:B------:R-:W2:Y:S04]  /*8dcf0*/  LDL.LU R45, [R1+0x44] ;  /* 0x00004400012d7983 */ /* 0x000ea80000300800 */
[----:B------:R-:W2:Y:S04]  /*8dd00*/  LDL.LU R46, [R1+0x48] ;  /* 0x00004800012e7983 */ /* 0x000ea80000300800 */
[----:B------:R-:W2:Y:S01]  /*8dd10*/  LDL.LU R47, [R1+0x4c] ;  /* 0x00004c00012f7983 */ /* 0x000ea20000300800 */
[----:B0-----:R-:W-:-:S02]  /*8dd20*/  IMAD.MOV.U32 R24, RZ, RZ, R36 ;  /* 0x000000ffff187224 */ /* 0x001fc400078e0024 */
[----:B------:R-:W-:Y:S02]  /*8dd30*/  IMAD.MOV.U32 R25, RZ, RZ, R37 ;  /* 0x000000ffff197224 */ /* 0x000fe400078e0025 */
[----:B-1----:R-:W-:Y:S02]  /*8dd40*/  IMAD.MOV.U32 R26, RZ, RZ, R38 ;  /* 0x000000ffff1a7224 */ /* 0x002fe400078e0026 */
[----:B------:R-:W-:Y:S02]  /*8dd50*/  IMAD.MOV.U32 R27, RZ, RZ, R39 ;  /* 0x000000ffff1b7224 */ /* 0x000fe400078e0027 */
[----:B------:R-:W3:Y:S04]  /*8dd60*/  LDL.LU.64 R38, [R1+0x4ad0] ;  /* 0x004ad00001267983 */ /* 0x000ee80000300a00 */
        /* <DEDUP_REMOVED lines=9> */
[C---:B------:R-:W-:Y:S06]  /*8de00*/  HMMA.16816.F32 R40, R20.reuse, R6, R40 ;  /* 0x000000061428723c */ /* 0x040fec0000001828 */
[----:B--2---:R-:W-:-:S15]  /*8de10*/  HMMA.16816.F32 R24, R20, R4, R24 ;  /* 0x000000041418723c */ /* 0x004fde0000001818 */
[----:B------:R-:W-:-:S08]  /*8de20*/  NOP ;  /* 0x0000000000007918 */ /* 0x000fd00000000000 */
[----:B------:R0:W-:Y:S04]  /*8de30*/  STL.64 [R1+0xc0], R24 ;  /* 0x0000c01801007387 */ /* 0x0001e80000100a00 */
[----:B------:R1:W-:Y:S04]  /*8de40*/  STL.64 [R1+0xc8], R26 ;  /* 0x0000c81a01007387 */ /* 0x0003e80000100a00 */
[----:B------:R2:W-:Y:S01]  /*8de50*/  STL [R1+0xac], R43 ;  /* 0x0000ac2b01007387 */ /* 0x0005e20000100800 */
[----:B0-----:R-:W-:Y:S02]  /*8de60*/  IMAD.MOV.U32 R25, RZ, RZ, R40 ;  /* 0x000000ffff197224 */ /* 0x001fe400078e0028 */
[----:B-1----:R-:W-:-:S02]  /*8de70*/  IMAD.MOV.U32 R27, RZ, RZ, R42 ;  /* 0x000000ffff1b7224 */ /* 0x002fc400078e002a */
[----:B------:R-:W-:Y:S01]  /*8de80*/  IMAD.MOV.U32 R26, RZ, RZ, R41 ;  /* 0x000000ffff1a7224 */ /* 0x000fe200078e0029 */
[----:B--2---:R-:W2:Y:S04]  /*8de90*/  LDL.LU.64 R42, [R1+0x4ac0] ;  /* 0x004ac000012a7983 */ /* 0x004ea80000300a00 */
[----:B------:R-:W2:Y:S04]  /*8dea0*/  LDL.LU.64 R40, [R1+0x4ab8] ;  /* 0x004ab80001287983 */ /* 0x000ea80000300a00 */
[----:B------:R3:W-:Y:S01]  /*8deb0*/  STL [R1+0x4630], R27 ;  /* 0x0046301b01007387 */ /* 0x0007e20000100800 */
[----:B----4-:R-:W-:-:S03]  /*8dec0*/  IMAD.MOV.U32 R24, RZ, RZ, R36 ;  /* 0x000000ffff187224 */ /* 0x010fc600078e0024 */
[----:B------:R0:W-:Y:S04]  /*8ded0*/  STL [R1+0x462c], R26 ;  /* 0x00462c1a01007387 */ /* 0x0001e80000100800 */
[----:B------:R1:W-:Y:S04]  /*8dee0*/  STL [R1+0x4628], R25 ;  /* 0x0046281901007387 */ /* 0x0003e80000100800 */
[----:B------:R-:W4:Y:S01]  /*8def0*/  LDL.LU R36, [R1+0x4ab4] ;  /* 0x004ab40001247983 */ /* 0x000f220000300800 */
[----:B---3--:R-:W-:Y:S02]  /*8df00*/  IMAD.MOV.U32 R27, RZ, RZ, R39 ;  /* 0x000000ffff1b7224 */ /* 0x008fe400078e0027 */
[----:B0-----:R-:W-:-:S02]  /*8df10*/  IMAD.MOV.U32 R26, RZ, RZ, R38 ;  /* 0x000000ffff1a7224 */ /* 0x001fc400078e0026 */
[----:B-1----:R-:W-:Y:S02]  /*8df20*/  IMAD.MOV.U32 R25, RZ, RZ, R37 ;  /* 0x000000ffff197224 */ /* 0x002fe400078e0025 */
[----:B------:R-:W4:Y:S04]  /*8df30*/  LDL.LU R37, [R1+0x4ab0] ;  /* 0x004ab00001257983 */ /* 0x000f280000300800 */
[----:B------:R-:W4:Y:S04]  /*8df40*/  LDL.LU R38, [R1+0x4aac] ;  /* 0x004aac0001267983 */ /* 0x000f280000300800 */
[----:B------:R-:W4:Y:S01]  /*8df50*/  LDL.LU R39, [R1+0x4aa8] ;  /* 0x004aa80001277983 */ /* 0x000f220000300800 */
[----:B--2---:R-:W-:-:S15]  /*8df60*/  HMMA.16816.F32 R40, R20, R60, R40 ;  /* 0x0000003c1428723c */ /* 0x004fde0000001828 */
[----:B------:R-:W-:-:S08]  /*8df70*/  NOP ;  /* 0x0000000000007918 */ /* 0x000fd00000000000 */
[----:B------:R-:W-:Y:S04]  /*8df80*/  STL.64 [R1+0x44f8], R42 ;  /* 0x0044f82a01007387 */ /* 0x000fe80000100a00 */
[----:B------:R0:W-:Y:S04]  /*8df90*/  STL.64 [R1+0x44f0], R40 ;  /* 0x0044f02801007387 */ /* 0x0001e80000100a00 */
[----:B0-----:R-:W2:Y:S04]  /*8dfa0*/  LDL.LU R40, [R1+0x70] ;  /* 0x0000700001287983 */ /* 0x001ea80000300800 */
[----:B------:R-:W2:Y:S04]  /*8dfb0*/  LDL.LU R41, [R1+0x74] ;  /* 0x0000740001297983 */ /* 0x000ea80000300800 */
[----:B------:R-:W2:Y:S04]  /*8dfc0*/  LDL.LU R42, [R1+0x78] ;  /* 0x00007800012a7983 */ /* 0x000ea80000300800 */
[----:B------:R-:W2:Y:S01]  /*8dfd0*/  LDL.LU R43, [R1+0x7c] ;  /* 0x00007c00012b7983 */ /* 0x000ea20000300800 */
[----:B------:R-:W-:-:S02]  /*8dfe0*/  IMAD.MOV.U32 R20, RZ, RZ, R49 ;  /* 0x000000ffff147224 */ /* 0x000fc400078e0031 */
[----:B------:R-:W-:-:S07]  /*8dff0*/  IMAD.MOV.U32 R21, RZ, RZ, R48 ;  /* 0x000000ffff157224 */ /* 0x000fce00078e0030 */
[C---:B----4-:R-:W-:Y:S06]  /*8e000*/  HMMA.16816.F32 R44, R36.reuse, R20, R44 ;  /* 0x00000014242c723c */ /* 0x050fec000000182c */
[----:B--2---:R-:W-:-:S15]  /*8e010*/  HMMA.16816.F32 R40, R36, R50, R40 ;  /* 0x000000322428723c */ /* 0x004fde0000001828 */
[----:B------:R-:W-:-:S08]  /*8e020*/  NOP ;  /* 0x0000000000007918 */ /* 0x000fd00000000000 */
[----:B------:R-:W-:Y:S04]  /*8e030*/  STL.64 [R1+0x70], R40 ;  /* 0x0000702801007387 */ /* 0x000fe80000100a00 */
[----:B------:R0:W-:Y:S02]  /*8e040*/  STL.64 [R1+0x78], R42 ;  /* 0x0000782a01007387 */ /* 0x0001e40000100a00 */
[----:B0-----:R-:W-:Y:S02]  /*8e050*/  IMAD.MOV.U32 R43, RZ, RZ, R44 ;  /* 0x000000ffff2b7224 */ /* 0x001fe400078e002c */
[----:B------:R-:W-:Y:S02]  /*8e060*/  IMAD.MOV.U32 R42, RZ, RZ, R45 ;  /* 0x000000ffff2a7224 */ /* 0x000fe400078e002d */
[----:B------:R-:W-:-:S02]  /*8e070*/  IMAD.MOV.U32 R44, RZ, RZ, R28 ;  /* 0x000000ffff2c7224 */ /* 0x000fc400078e001c */
[----:B------:R-:W-:Y:S01]  /*8e080*/  IMAD.MOV.U32 R41, RZ, RZ, R46 ;  /* 0x000000ffff297224 */ /* 0x000fe200078e002e */
[----:B------:R-:W2:Y:S01]  /*8e090*/  LDL.LU R28, [R1+0x4aa4] ;  /* 0x004aa400011c7983 */ /* 0x000ea20000300800 */
[----:B------:R-:W-:Y:S02]  /*8e0a0*/  IMAD.MOV.U32 R45, RZ, RZ, R29 ;  /* 0x000000ffff2d7224 */ /* 0x000fe400078e001d */
[----:B------:R-:W-:Y:S01]  /*8e0b0*/  IMAD.MOV.U32 R40, RZ, RZ, R47 ;  /* 0x000000ffff287224 */ /* 0x000fe200078e002f */
[----:B------:R-:W2:Y:S01]  /*8e0c0*/  LDL.LU R29, [R1+0x4aa0] ;  /* 0x004aa000011d7983 */ /* 0x000ea20000300800 */
[----:B------:R-:W-:Y:S02]  /*8e0d0*/  IMAD.MOV.U32 R46, RZ, RZ, R30 ;  /* 0x000000ffff2e7224 */ /* 0x000fe400078e001e */
[----:B------:R-:W-:Y:S01]  /*8e0e0*/  IMAD.MOV.U32 R47, RZ, RZ, R31 ;  /* 0x000000ffff2f7224 */ /* 0x000fe200078e001f */
[----:B------:R-:W2:Y:S04]  /*8e0f0*/  LDL.LU R30, [R1+0x4a9c] ;  /* 0x004a9c00011e7983 */ /* 0x000ea80000300800 */
[----:B------:R-:W2:Y:S04]  /*8e100*/  LDL.LU R31, [R1+0x4a98] ;  /* 0x004a9800011f7983 */ /* 0x000ea80000300800 */
[----:B------:R-:W3:Y:S04]  /*8e110*/  LDL.LU R48, [R1+0x940] ;  /* 0x0009400001307983 */ /* 0x000ee80000300800 */
[----:B------:R-:W3:Y:S04]  /*8e120*/  LDL.LU R49, [R1+0x944] ;  /* 0x0009440001317983 */ /* 0x000ee80000300800 */
[----:B------:R-:W-:Y:S04]  /*8e130*/  STL.64 [R1+0x4640], R42 ;  /* 0x0046402a01007387 */ /* 0x000fe80000100a00 */
[----:B------:R0:W-:Y:S02]  /*8e140*/  STL.64 [R1+0x4638], R40 ;  /* 0x0046382801007387 */ /* 0x0001e40000100a00 */
[----:B0-----:R-:W-:Y:S01]  /*8e150*/  HMMA.16816.F32 R40, R36, R10, R24 ;  /* 0x0000000a2428723c */ /* 0x001fe20000001818 */
[----:B------:R-:W-:-:S02]  /*8e160*/  IMAD.MOV.U32 R22, RZ, RZ, R9 ;  /* 0x000000ffff167224 */ /* 0x000fc400078e0009 */
[----:B------:R-:W-:-:S03]  /*8e170*/  IMAD.MOV.U32 R23, RZ, RZ, R8 ;  /* 0x000000ffff177224 */ /* 0x000fc600078e0008 */
[----:B------:R-:W-:Y:S01]  /*8e180*/  HMMA.16816.F32 R16, R36, R52, R16 ;  /* 0x000000342410723c */ /* 0x000fe20000001810 */
[----:B------:R-:W-:-:S15]  /*8e190*/  IMAD.MOV.U32 R9, RZ, RZ, R50 ;  /* 0x000000ffff097224 */ /* 0x000fde00078e0032 */
[----:B------:R-:W-:-:S02]  /*8e1a0*/  NOP ;  /* 0x0000000000007918 */ /* 0x000fc40000000000 */
[----:B------:R-:W-:Y:S02]  /*8e1b0*/  IMAD.MOV.U32 R27, RZ, RZ, R40 ;  /* 0x000000ffff1b7224 */ /* 0x000fe400078e0028 */
[----:B------:R-:W-:Y:S02]  /*8e1c0*/  IMAD.MOV.U32 R26, RZ, RZ, R41 ;  /* 0x000000ffff1a7224 */ /* 0x000fe400078e0029 */
[----:B------:R-:W-:Y:S02]  /*8e1d0*/  IMAD.MOV.U32 R25, RZ, RZ, R42 ;  /* 0x000000ffff197224 */ /* 0x000fe400078e002a */
[----:B------:R-:W-:Y:S02]  /*8e1e0*/  IMAD.MOV.U32 R24, RZ, RZ, R43 ;  /* 0x000000ffff187224 */ /* 0x000fe400078e002b */
[----:B------:R-:W-:Y:S02]  /*8e1f0*/  IMAD.MOV.U32 R8, RZ, RZ, R51 ;  /* 0x000000ffff087224 */ /* 0x000fe400078e0033 */
[----:B------:R-:W-:Y:S01]  /*8e200*/  IMAD.MOV.U32 R50, RZ, RZ, R59 ;  /* 0x000000ffff327224 */ /* 0x000fe200078e003b */
[----:B------:R0:W-:Y:S01]  /*8e210*/  STL.64 [R1+0x4650], R26 ;  /* 0x0046501a01007387 */ /* 0x0001e20000100a00 */
[----:B------:R-:W-:-:S03]  /*8e220*/  IMAD.MOV.U32 R51, RZ, RZ, R58 ;  /* 0x000000ffff337224 */ /* 0x000fc600078e003a */
[----:B------:R-:W-:Y:S04]  /*8e230*/  STL.64 [R1+0x4648], R24 ;  /* 0x0046481801007387 */ /* 0x000fe80000100a00 */
[----:B------:R-:W4:Y:S01]  /*8e240*/  LDL.LU.64 R58, [R1+0x270] ;  /* 0x00027000013a7983 */ /* 0x000f220000300a00 */
[----:B0-----:R-:W-:Y:S02]  /*8e250*/  IMAD.MOV.U32 R26, RZ, RZ, R9 ;  /* 0x000000ffff1a7224 */ /* 0x001fe400078e0009 */
[----:B------:R-:W-:Y:S02]  /*8e260*/  IMAD.MOV.U32 R27, RZ, RZ, R8 ;  /* 0x000000ffff1b7224 */ /* 0x000fe400078e0008 */
[----:B------:R-:W-:Y:S02]  /*8e270*/  IMAD.MOV.U32 R9, RZ, RZ, R52 ;  /* 0x000000ffff097224 */ /* 0x000fe400078e0034 */
[----:B------:R-:W-:Y:S01]  /*8e280*/  IMAD.MOV.U32 R8, RZ, RZ, R53 ;  /* 0x000000ffff087224 */ /* 0x000fe200078e0035 */
[----:B--2---:R-:W-:Y:S07]  /*8e290*/  HMMA.16816.F32 R40, R36, R22, R28 ;  /* 0x000000162428723c */ /* 0x004fee000000181c */
[----:B------:R-:W-:-:S02]  /*8e2a0*/  IMAD.MOV.U32 R28, RZ, RZ, R13 ;  /* 0x000000ffff1c7224 */ /* 0x000fc400078e000d */
[----:B------:R-:W2:Y:S01]  /*8e2b0*/  LDL.LU R13, [R1+0x4a94] ;  /* 0x004a9400010d7983 */ /* 0x000ea20000300800 */
[----:B------:R-:W-:Y:S02]  /*8e2c0*/  IMAD.MOV.U32 R29, RZ, RZ, R14 ;  /* 0x000000ffff1d7224 */ /* 0x000fe400078e000e */
[----:B------:R-:W-:Y:S02]  /*8e2d0*/  IMAD.MOV.U32 R30, RZ, RZ, R15 ;  /* 0x000000ffff1e7224 */ /* 0x000fe400078e000f */
[----:B------:R-:W-:-:S09]  /*8e2e0*/  IMAD.MOV.U32 R31, RZ, RZ, R54 ;  /* 0x000000ffff1f7224 */ /* 0x000fd200078e0036 */
[----:B------:R0:W-:Y:S04]  /*8e2f0*/  STL.64 [R1+0x30], R40 ;  /* 0x0000302801007387 */ /* 0x0001e80000100a00 */
[----:B------:R1:W-:Y:S04]  /*8e300*/  STL.64 [R1+0x38], R42 ;  /* 0x0000382a01007387 */ /* 0x0003e80000100a00 */
[----:B------:R-:W2:Y:S04]  /*8e310*/  LDL.LU R14, [R1+0x4a90] ;  /* 0x004a9000010e7983 */ /* 0x000ea80000300800 */
[----:B------:R-:W2:Y:S04]  /*8e320*/  LDL.LU R15, [R1+0x4a8c] ;  /* 0x004a8c00010f7983 */ /* 0x000ea80000300800 */
[----:B------:R-:W4:Y:S04]  /*8e330*/  LDL.LU R54, [R1+0x4a88] ;  /* 0x004a880001367983 */ /* 0x000f280000300800 */
[----:B------:R-:W-:Y:S04]  /*8e340*/  STL.64 [R1+0x10], R16 ;  /* 0x0000101001007387 */ /* 0x000fe80000100a00 */
[----:B------:R1:W-:Y:S04]  /*8e350*/  STL.64 [R1+0x18], R18 ;  /* 0x0000181201007387 */ /* 0x0003e80000100a00 */
[----:B------:R-:W4:Y:S01]  /*8e360*/  LDL.LU.64 R52, [R1+0x4a80] ;  /* 0x004a800001347983 */ /* 0x000f220000300a00 */
[----:B0-----:R-:W-:-:S03]  /*8e370*/  IMAD.MOV.U32 R40, RZ, RZ, R55 ;  /* 0x000000ffff287224 */ /* 0x001fc600078e0037 */
[----:B------:R-:W4:Y:S01]  /*8e380*/  LDL.LU R55, [R1+0x4a78] ;  /* 0x004a780001377983 */ /* 0x000f220000300800 */
[C---:B---3--:R-:W-:Y:S06]  /*8e390*/  HMMA.16816.F32 R48, R36.reuse, R6, R48 ;  /* 0x000000062430723c */ /* 0x048fec0000001830 */
[----:B------:R-:W-:Y:S01]  /*8e3a0*/  HMMA.16816.F32 R44, R36, R60, R44 ;  /* 0x0000003c242c723c */ /* 0x000fe2000000182c */
[----:B------:R-:W-:Y:S02]  /*8e3b0*/  IMAD.MOV.U32 R41, RZ, RZ, R57 ;  /* 0x000000ffff297224 */ /* 0x000fe400078e0039 */
[----:B-1----:R-:W-:-:S02]  /*8e3c0*/  IMAD.MOV.U32 R42, RZ, RZ, R56 ;  /* 0x000000ffff2a7224 */ /* 0x002fc400078e0038 */
[----:B------:R-:W-:Y:S02]  /*8e3d0*/  IMAD.MOV.U32 R43, RZ, RZ, R0 ;  /* 0x000000ffff2b7224 */ /* 0x000fe400078e0000 */
[----:B------:R-:W-:Y:S02]  /*8e3e0*/  IMAD.MOV.U32 R19, RZ, RZ, R8 ;  /* 0x000000ffff137224 */ /* 0x000fe400078e0008 */
[----:B------:R-:W-:Y:S01]  /*8e3f0*/  IMAD.MOV.U32 R18, RZ, RZ, R9 ;  /* 0x000000ffff127224 */ /* 0x000fe200078e0009 */
[----:B--2---:R-:W-:Y:S06]  /*8e400*/  HMMA.16816.F32 R12, R36, R4, R12 ;  /* 0x00000004240c723c */ /* 0x004fec000000180c */
[C---:B----4-:R-:W-:Y:S06]  /*8e410*/  HMMA.16816.F32 R36, R52.reuse, R26, R28 ;  /* 0x0000001a3424723c */ /* 0x050fec000000181c */
[----:B------:R-:W-:-:S12]  /*8e420*/  HMMA.16816.F32 R32, R52, R20, R32 ;  /* 0x000000143420723c */ /* 0x000fd80000001820 */
[----:B------:R-:W-:Y:S02]  /*8e430*/  IMAD.MOV.U32 R56, RZ, RZ, R13 ;  /* 0x000000ffff387224 */ /* 0x000fe400078e000d */
[----:B------:R-:W-:Y:S01]  /*8e440*/  IMAD.MOV.U32 R57, RZ, RZ, R14 ;  /* 0x000000ffff397224 */ /* 0x000fe200078e000e */
[----:B------:R-:W-:Y:S04]  /*8e450*/  STL [R1], R12 ;  /* 0x0000000c01007387 */ /* 0x000fe80000100800 */
[----:B------:R-:W-:Y:S04]  /*8e460*/  STL.64 [R1+0x4a20], R58 ;  /* 0x004a203a01007387 */ /* 0x000fe80000100a00 */
[----:B------:R0:W-:Y:S04]  /*8e470*/  STL.64 [R1+0x4a18], R56 ;  /* 0x004a183801007387 */ /* 0x0001e80000100a00 */
[----:B------:R-:W-:Y:S04]  /*8e480*/  STL.64 [R1+0x4498], R50 ;  /* 0x0044983201007387 */ /* 0x000fe80000100a00 */
[----:B------:R-:W-:Y:S04]  /*8e490*/  STL.64 [R1+0x4490], R48 ;  /* 0x0044903001007387 */ /* 0x000fe80000100a00 */
[----:B------:R-:W-:Y:S04]  /*8e4a0*/  STL.64 [R1+0x44a8], R46 ;  /* 0x0044a82e01007387 */ /* 0x000fe80000100a00 */
[----:B------:R-:W-:Y:S04]  /*8e4b0*/  STL.64 [R1+0x44a0], R44 ;  /* 0x0044a02c01007387 */ /* 0x000fe80000100a00 */
[----:B------:R-:W-:Y:S04]  /*8e4c0*/  STL.64 [R1+0x44b8], R38 ;  /* 0x0044b82601007387 */ /* 0x000fe80000100a00 */
[----:B------:R-:W-:Y:S01]  /*8e4d0*/  STL.64 [R1+0x44b0], R36 ;  /* 0x0044b02401007387 */ /* 0x000fe20000100a00 */
[----:B------:R-:W-:Y:S03]  /*8e4e0*/  HMMA.16816.F32 R28, R52, R10, R40 ;  /* 0x0000000a341c723c */ /* 0x000fe60000001828 */
[----:B0-----:R-:W2:Y:S04]  /*8e4f0*/  LDL.LU R56, [R1+0x900] ;  /* 0x0009000001387983 */ /* 0x001ea80000300800 */
[----:B------:R-:W2:Y:S04]  /*8e500*/  LDL.LU R57, [R1+0x904] ;  /* 0x0009040001397983 */ /* 0x000ea80000300800 */
[----:B------:R-:W2:Y:S04]  /*8e510*/  LDL.LU R58, [R1+0x908] ;  /* 0x00090800013a7983 */ /* 0x000ea80000300800 */
[----:B------:R-:W2:Y:S04]  /*8e520*/  LDL.LU R59, [R1+0x90c] ;  /* 0x00090c00013b7983 */ /* 0x000ea80000300800 */
[----:B------:R-:W3:Y:S04]  /*8e530*/  LDL.LU R12, [R1+0x8f0] ;  /* 0x0008f000010c7983 */ /* 0x000ee80000300800 */
[----:B------:R-:W3:Y:S01]  /*8e540*/  LDL.LU R13, [R1+0x8f4] ;  /* 0x0008f400010d7983 */ /* 0x000ee20000300800 */
[----:B------:R-:W-:-:S03]  /*8e550*/  IMAD.MOV.U32 R0, RZ, RZ, R15 ;  /* 0x000000ffff007224 */ /* 0x000fc600078e000f */
[----:B------:R-:W3:Y:S04]  /*8e560*/  LDL.LU R14, [R1+0x8f8] ;  /* 0x0008f800010e7983 */ /* 0x000ee80000300800 */
[----:B------:R-:W3:Y:S04]  /*8e570*/  LDL.LU R15, [R1+0x8fc] ;  /* 0x0008fc00010f7983 */ /* 0x000ee80000300800 */
[----:B------:R-:W4:Y:S04]  /*8e580*/  LDL.LU R24, [R1+0x8e0] ;  /* 0x0008e00001187983 */ /* 0x000f280000300800 */
[----:B------:R-:W4:Y:S04]  /*8e590*/  LDL.LU R25, [R1+0x8e4] ;  /* 0x0008e40001197983 */ /* 0x000f280000300800 */
[----:B------:R-:W4:Y:S04]  /*8e5a0*/  LDL.LU R26, [R1+0x8e8] ;  /* 0x0008e800011a7983 */ /* 0x000f280000300800 */
[----:B------:R-:W4:Y:S04]  /*8e5b0*/  LDL.LU R27, [R1+0x8ec] ;  /* 0x0008ec00011b7983 */ /* 0x000f280000300800 */
[----:B------:R0:W-:Y:S04]  /*8e5c0*/  STL.64 [R1+0x4480], R34 ;  /* 0x0044802201007387 */ /* 0x0001e80000100a00 */
        /* <DEDUP_REMOVED lines=11> */
[----:B------:R0:W-:Y:S04]  /*8e680*/  STL [R1+0x4470], R29 ;  /* 0x0044701d01007387 */ /* 0x0001e80000100800 */
[----:B0-----:R-:W3:Y:S04]  /*8e690*/  LDL.LU.64 R28, [R1+0x2b0] ;  /* 0x0002b000011c7983 */ /* 0x001ee80000300a00 */
[----:B------:R0:W-:Y:S04]  /*8e6a0*/  STL.64 [R1+0x4468], R30 ;  /* 0x0044681e01007387 */ /* 0x0001e80000100a00 */
[----:B0-----:R-:W4:Y:S04]  /*8e6b0*/  LDL.LU R30, [R1+0x300] ;  /* 0x00030000011e7983 */ /* 0x001f280000300800 */
[----:B------:R-:W4:Y:S01]  /*8e6c0*/  LDL.LU R31, [R1+0x304] ;  /* 0x00030400011f7983 */ /* 0x000f220000300800 */
[----:B--2---:R-:W-:Y:S03]  /*8e6d0*/  HMMA.16816.F32 R20, R52, R22, R56 ;  /* 0x000000163414723c */ /* 0x004fe60000001838 */
[----:B----4-:R-:W-:Y:S04]  /*8e6e0*/  STL.64 [R1+0x4a68], R30 ;  /* 0x004a681e01007387 */ /* 0x010fe80000100a00 */
[----:B---3--:R-:W-:-:S15]  /*8e6f0*/  STL.64 [R1+0x4a60], R28 ;  /* 0x004a601c01007387 */ /* 0x008fde0000100a00 */
[----:B------:R-:W-:-:S01]  /*8e700*/  NOP ;  /* 0x0000000000007918 */ /* 0x000fc20000000000 */
[----:B------:R-:W-:Y:S04]  /*8e710*/  STL [R1+0x447c], R22 ;  /* 0x00447c1601007387 */ /* 0x000fe80000100800 */
[----:B------:R0:W-:Y:S04]  /*8e720*/  STL [R1+0x4478], R23 ;  /* 0x0044781701007387 */ /* 0x0001e80000100800 */
[----:B0-----:R-:W2:Y:S01]  /*8e730*/  LDL.LU.64 R22, [R1+0x2d0] ;  /* 0x0002d00001167983 */ /* 0x001ea20000300a00 */
[C---:B------:R-:W-:Y:S06]  /*8e740*/  HMMA.16816.F32 R16, R52.reuse, R18, R12 ;  /* 0x000000123410723c */ /* 0x040fec000000180c */
[C---:B------:R-:W-:Y:S06]  /*8e750*/  HMMA.16816.F32 R12, R52.reuse, R4, R24 ;  /* 0x00000004340c723c */ /* 0x040fec0000001818 */
[C---:B------:R-:W-:Y:S01]  /*8e760*/  HMMA.16816.F32 R4, R52.reuse, R6, R40 ;  /* 0x000000063404723c */ /* 0x040fe20000001828 */
[----:B--2---:R-:W-:Y:S04]  /*8e770*/  STL.64 [R1+0x4a50], R22 ;  /* 0x004a501601007387 */ /* 0x004fe80000100a00 */
[----:B------:R-:W-:Y:S06]  /*8e780*/  STL.64 [R1+0x4a48], R20 ;  /* 0x004a481401007387 */ /* 0x000fec0000100a00 */
[----:B------:R-:W-:Y:S04]  /*8e790*/  STL [R1+0x4460], R19 ;  /* 0x0044601301007387 */ /* 0x000fe80000100800 */
[----:B------:R-:W-:Y:S04]  /*8e7a0*/  STL [R1+0x44c8], R18 ;  /* 0x0044c81201007387 */ /* 0x000fe80000100800 */
        /* <DEDUP_REMOVED lines=9> */
[----:B------:R-:W-:Y:S04]  /*8e840*/  STL [R1+0x445c], R6 ;  /* 0x00445c0601007387 */ /* 0x000fe80000100800 */
[----:B------:R0:W-:Y:S04]  /*8e850*/  STL [R1+0x4458], R7 ;  /* 0x0044580701007387 */ /* 0x0001e80000100800 */
[----:B0-----:R-:W2:Y:S04]  /*8e860*/  LDL.LU.64 R6, [R1+0x2e8] ;  /* 0x0002e80001067983 */ /* 0x001ea80000300a00 */
        /* <DEDUP_REMOVED lines=28> */
[----:B0-----:R-:W4:Y:S04]  /*8ea30*/  LDL.LU R24, [R1+0x810] ;  /* 0x0008100001187983 */ /* 0x001f280000300800 */
[----:B------:R-:W4:Y:S04]  /*8ea40*/  LDL.LU R25, [R1+0x814] ;  /* 0x0008140001197983 */ /* 0x000f280000300800 */
[----:B------:R-:W2:Y:S04]  /*8ea50*/  LDL.LU R26, [R1+0x818] ;  /* 0x00081800011a7983 */ /* 0x000ea80000300800 */
[----:B------:R-:W2:Y:S04]  /*8ea60*/  LDL.LU R27, [R1+0x81c] ;  /* 0x00081c00011b7983 */ /* 0x000ea80000300800 */
[----:B--2---:R-:W-:Y:S04]  /*8ea70*/  STL.64 [R1+0x4a30], R26 ;  /* 0x004a301a01007387 */ /* 0x004fe80000100a00 */
[----:B----4-:R0:W-:Y:S04]  /*8ea80*/  STL.64 [R1+0x4a28], R24 ;  /* 0x004a281801007387 */ /* 0x0101e80000100a00 */
[----:B-1----:R-:W2:Y:S04]  /*8ea90*/  LDL.LU R36, [R1+0x820] ;  /* 0x0008200001247983 */ /* 0x002ea80000300800 */
[----:B------:R-:W2:Y:S04]  /*8eaa0*/  LDL.LU R37, [R1+0x824] ;  /* 0x0008240001257983 */ /* 0x000ea80000300800 */
[----:B------:R-:W4:Y:S04]  /*8eab0*/  LDL.LU R38, [R1+0x828] ;  /* 0x0008280001267983 */ /* 0x000f280000300800 */
[----:B------:R-:W4:Y:S04]  /*8eac0*/  LDL.LU R39, [R1+0x82c] ;  /* 0x00082c0001277983 */ /* 0x000f280000300800 */
[----:B----4-:R-:W-:Y:S04]  /*8ead0*/  STL.64 [R1+0x4a40], R38 ;  /* 0x004a402601007387 */ /* 0x010fe80000100a00 */
[----:B--2---:R1:W-:Y:S04]  /*8eae0*/  STL.64 [R1+0x4a38], R36 ;  /* 0x004a382401007387 */ /* 0x0043e80000100a00 */
[----:B---3--:R-:W2:Y:S04]  /*8eaf0*/  LDL.LU R12, [R1+0x850] ;  /* 0x00085000010c7983 */ /* 0x008ea80000300800 */
        /* <DEDUP_REMOVED lines=10> */
[----:B------:R-:W4:Y:S01]  /*8eba0*/  LDL.LU R31, [R1+0x8bc] ;  /* 0x0008bc00011f7983 */ /* 0x000f220000300800 */
[----:B------:R-:W-:Y:S03]  /*8ebb0*/  HMMA.16816.F32 R52, R52, R60, R8 ;  /* 0x0000003c3434723c */ /* 0x000fe60000001808 */
        /* <DEDUP_REMOVED lines=23> */
[----:B------:R-:W3:Y:S01]  /*8ed30*/  LDL.LU R3, [R1+0x4a74] ;  /* 0x004a740001037983 */ /* 0x000ee20000300800 */
[----:B------:R-:W-:-:S03]  /*8ed40*/  IMAD.MOV.U32 R47, RZ, RZ, R2 ;  /* 0x000000ffff2f7224 */ /* 0x000fc600078e0002 */
[----:B------:R-:W3:Y:S04]  /*8ed50*/  LDL.LU R2, [R1+0x4a70] ;  /* 0x004a700001027983 */ /* 0x000ee80000300800 */
[----:B------:R-:W3:Y:S04]  /*8ed60*/  LDL.LU.64 R40, [R1+0x1d0] ;  /* 0x0001d00001287983 */ /* 0x000ee80000300a00 */
[----:B------:R-:W3:Y:S04]  /*8ed70*/  LDL.LU.64 R42, [R1+0x1d8] ;  /* 0x0001d800012a7983 */ /* 0x000ee80000300a00 */
[----:B------:R-:W-:Y:S04]  /*8ed80*/  STL.64 [R1+0x4508], R54 ;  /* 0x0045083601007387 */ /* 0x000fe80000100a00 */
[----:B------:R0:W-:Y:S04]  /*8ed90*/  STL.64 [R1+0x4500], R52 ;  /* 0x0045003401007387 */ /* 0x0001e80000100a00 */
[----:B0-----:R-:W3:Y:S04]  /*8eda0*/  LDL.LU R52, [R1+0x7f0] ;  /* 0x0007f00001347983 */ /* 0x001ee80000300800 */
[----:B------:R-:W3:Y:S04]  /*8edb0*/  LDL.LU R53, [R1+0x7f4] ;  /* 0x0007f40001357983 */ /* 0x000ee80000300800 */
[----:B------:R-:W3:Y:S04]  /*8edc0*/  LDL.LU R54, [R1+0x7f8] ;  /* 0x0007f80001367983 */ /* 0x000ee80000300800 */
[----:B------:R-:W3:Y:S04]  /*8edd0*/  LDL.LU R55, [R1+0x7fc] ;  /* 0x0007fc0001377983 */ /* 0x000ee80000300800 */
[----:B------:R-:W3:Y:S01]  /*8ede0*/  LDL.LU.64 R60, [R1+0x290] ;  /* 0x00029000013c7983 */ /* 0x000ee20000300a00 */
[----:B----4-:R-:W-:-:S15]  /*8edf0*/  HMMA.16816.F32 R28, R48, R34, R28 ;  /* 0x00000022301c723c */ /* 0x010fde000000181c */
[----:B------:R-:W-:-:S08]  /*8ee00*/  NOP ;  /* 0x0000000000007918 */ /* 0x000fd00000000000 */
[----:B------:R-:W-:Y:S04]  /*8ee10*/  STL.64 [R1+0x840], R28 ;  /* 0x0008401c01007387 */ /* 0x000fe80000100a00 */
[----:B------:R0:W-:Y:S04]  /*8ee20*/  STL.64 [R1+0x848], R30 ;  /* 0x0008481e01007387 */ /* 0x0001e80000100a00 */
[----:B0-----:R-:W2:Y:S04]  /*8ee30*/  LDL.LU.64 R30, [R1+0x4a68] ;  /* 0x004a6800011e7983 */ /* 0x001ea80000300a00 */
[----:B------:R-:W4:Y:S01]  /*8ee40*/  LDL.LU.64 R28, [R1+0x4a60] ;  /* 0x004a6000011c7983 */ /* 0x000f220000300a00 */
[----:B--2---:R-:W-:-:S15]  /*8ee50*/  HMMA.16816.F32 R8, R48, R30, R8 ;  /* 0x0000001e3008723c */ /* 0x004fde0000001808 */
[----:B------:R-:W-:-:S08]  /*8ee60*/  NOP ;  /* 0x0000000000007918 */ /* 0x000fd00000000000 */
[----:B------:R0:W-:Y:S04]  /*8ee70*/  STL.64 [R1+0x8a0], R8 ;  /* 0x0008a00801007387 */ /* 0x0001e80000100a00 */
[----:B------:R1:W-:Y:S04]  /*8ee80*/  STL.64 [R1+0x8a8], R10 ;  /* 0x0008a80a01007387 */ /* 0x0003e80000100a00 */
[----:B0-----:R-:W2:Y:S04]  /*8ee90*/  LDL.LU R8, [R1+0x170] ;  /* 0x0001700001087983 */ /* 0x001ea80000300800 */
[----:B------:R-:W2:Y:S04]  /*8eea0*/  LDL.LU R9, [R1+0x174] ;  /* 0x0001740001097983 */ /* 0x000ea80000300800 */
[----:B-1----:R-:W4:Y:S04]  /*8eeb0*/  LDL.LU R10, [R1+0x178] ;  /* 0x00017800010a7983 */ /* 0x002f280000300800 */
[----:B------:R-:W4:Y:S01]  /*8eec0*/  LDL.LU R11, [R1+0x17c] ;  /* 0x00017c00010b7983 */ /* 0x000f220000300800 */
[----:B---3--:R-:W-:Y:S03]  /*8eed0*/  HMMA.16816.F32 R20, R48, R6, R20 ;  /* 0x000000063014723c */ /* 0x008fe60000001814 */
[----:B----4-:R0:W-:Y:S04]  /*8eee0*/  STL.64 [R1+0x48c0], R10 ;  /* 0x0048c00a01007387 */ /* 0x0101e80000100a00 */
[----:B--2---:R1:W-:Y:S01]  /*8eef0*/  STL.64 [R1+0x48b8], R8 ;  /* 0x0048b80801007387 */ /* 0x0043e20000100a00 */
[----:B0-----:R-:W-:-:S03]  /*8ef00*/  IMAD.MOV.U32 R10, RZ, RZ, R2 ;  /* 0x000000ffff0a7224 */ /* 0x001fc600078e0002 */
[----:B-1----:R-:W2:Y:S04]  /*8ef10*/  LDL.LU R8, [R1+0x800] ;  /* 0x0008000001087983 */ /* 0x002ea80000300800 */
[----:B------:R-:W2:Y:S04]  /*8ef20*/  LDL.LU R9, [R1+0x804] ;  /* 0x0008040001097983 */ /* 0x000ea80000300800 */
[----:B------:R-:W3:Y:S01]  /*8ef30*/  LDL.LU R2, [R1+0x4a5c] ;  /* 0x004a5c0001027983 */ /* 0x000ee20000300800 */
[----:B------:R-:W-:-:S03]  /*8ef40*/  IMAD.MOV.U32 R11, RZ, RZ, R3 ;  /* 0x000000ffff0b7224 */ /* 0x000fc600078e0003 */
[----:B------:R-:W3:Y:S04]  /*8ef50*/  LDL.LU R3, [R1+0x4a58] ;  /* 0x004a580001037983 */ /* 0x000ee80000300800 */
[----:B------:R-:W-:Y:S04]  /*8ef60*/  STL.64 [R1+0x890], R20 ;  /* 0x0008901401007387 */ /* 0x000fe80000100a00 */
[----:B------:R0:W-:Y:S04]  /*8ef70*/  STL.64 [R1+0x898], R22 ;  /* 0x0008981601007387 */ /* 0x0001e80000100a00 */
[----:B0-----:R-:W4:Y:S01]  /*8ef80*/  LDL.LU.64 R22, [R1+0x4a50] ;  /* 0x004a500001167983 */ /* 0x001f220000300a00 */
[C---:B------:R-:W-:Y:S06]  /*8ef90*/  HMMA.16816.F32 R24, R48.reuse, R28, R24 ;  /* 0x0000001c3018723c */ /* 0x040fec0000001818 */
[C---:B------:R-:W-:Y:S01]  /*8efa0*/  HMMA.16816.F32 R56, R48.reuse, R60, R56 ;  /* 0x0000003c3038723c */ /* 0x040fe20000001838 */
[----:B------:R-:W2:Y:S05]  /*8efb0*/  LDL.LU.64 R20, [R1+0x4a48] ;  /* 0x004a480001147983 */ /* 0x000eaa0000300a00 */
        /* <DEDUP_REMOVED lines=21> */
[----:B------:R-:W3:Y:S04]  /*8f110*/  LDL.LU.64 R18, [R1+0x4a00] ;  /* 0x004a000001127983 */ /* 0x000ee80000300a00 */
[----:B------:R-:W3:Y:S04]  /*8f120*/  LDL.LU.64 R16, [R1+0x49f8] ;  /* 0x0049f80001107983 */ /* 0x000ee80000300a00 */
[----:B------:R-:W-:Y:S04]  /*8f130*/  STL.64 [R1+0x830], R48 ;  /* 0x0008303001007387 */ /* 0x000fe80000100a00 */
[----:B------:R0:W-:Y:S04]  /*8f140*/  STL.64 [R1+0x838], R50 ;  /* 0x0008383201007387 */ /* 0x0001e80000100a00 */
[----:B0-----:R-:W4:Y:S04]  /*8f150*/  LDL.LU.64 R50, [R1+0x49f0] ;  /* 0x0049f00001327983 */ /* 0x001f280000300a00 */
[----:B------:R-:W4:Y:S02]  /*8f160*/  LDL.LU.64 R48, [R1+0x49e8] ;  /* 0x0049e80001307983 */ /* 0x000f240000300a00 */
        /* <DEDUP_REMOVED lines=12> */
[----:B------:R-:W-:Y:S04]  /*8f230*/  STL.64 [R1+0x49c0], R6 ;  /* 0x0049c00601007387 */ /* 0x000fe80000100a00 */
[----:B------:R0:W-:Y:S01]  /*8f240*/  STL.64 [R1+0x49b8], R4 ;  /* 0x0049b80401007387 */ /* 0x0001e20000100a00 */
[C---:B---3--:R-:W-:Y:S06]  /*8f250*/  HMMA.16816.F32 R12, R48.reuse, R28, R12 ;  /* 0x0000001c300c723c */ /* 0x048fec000000180c */
[C---:B0-----:R-:W-:Y:S06]  /*8f260*/  HMMA.16816.F32 R4, R48.reuse, R22, R52 ;  /* 0x000000163004723c */ /* 0x041fec0000001834 */
[----:B------:R-:W-:Y:S04]  /*8f270*/  STL.64 [R1+0x800], R8 ;  /* 0x0008000801007387 */ /* 0x000fe80000100a00 */
[----:B------:R0:W-:Y:S02]  /*8f280*/  STL.64 [R1+0x808], R10 ;  /* 0x0008080a01007387 */ /* 0x0001e40000100a00 */
[C---:B0-----:R-:W-:Y:S02]  /*8f290*/  HMMA.16816.F32 R8, R48.reuse, R60, R16 ;  /* 0x0000003c3008723c */ /* 0x041fe40000001810 */
[----:B------:R-:W-:Y:S04]  /*8f2a0*/  STL.64 [R1+0x49b0], R22 ;  /* 0x0049b01601007387 */ /* 0x000fe80000100a00 */
[----:B------:R-:W-:Y:S05]  /*8f2b0*/  STL.64 [R1+0x49a8], R20 ;  /* 0x0049a81401007387 */ /* 0x000fea0000100a00 */
[----:B------:R-:W-:Y:S04]  /*8f2c0*/  STL.64 [R1+0x7f0], R4 ;  /* 0x0007f00401007387 */ /* 0x000fe80000100a00 */
[----:B------:R-:W-:Y:S04]  /*8f2d0*/  STL.64 [R1+0x7f8], R6 ;  /* 0x0007f80601007387 */ /* 0x000fe80000100a00 */
[----:B------:R-:W-:Y:S04]  /*8f2e0*/  STL.64 [R1+0x7e0], R12 ;  /* 0x0007e00c01007387 */ /* 0x000fe80000100a00 */
[----:B------:R0:W-:Y:S04]  /*8f2f0*/  STL.64 [R1+0x7e8], R14 ;  /* 0x0007e80e01007387 */ /* 0x0001e80000100a00 */
[----:B------:R-:W-:Y:S01]  /*8f300*/  STL.64 [R1+0x4980], R58 ;  /* 0x0049803a01007387 */ /* 0x000fe20000100a00 */
[C---:B0-----:R-:W-:Y:S03]  /*8f310*/  HMMA.16816.F32 R12, R48.reuse, R2, R44 ;  /* 0x00000002300c723c */ /* 0x041fe6000000182c */
[----:B------:R-:W-:Y:S04]  /*8f320*/  STL.64 [R1+0x7d0], R8 ;  /* 0x0007d00801007387 */ /* 0x000fe80000100a00 */
[----:B------:R4:W-:Y:S04]  /*8f330*/  STL.64 [R1+0x7d8], R10 ;  /* 0x0007d80a01007387 */ /* 0x0009e80000100a00 */
[----:B------:R-:W-:Y:S01]  /*8f340*/  STL.64 [R1+0x4978], R56 ;  /* 0x0049783801007387 */ /* 0x000fe20000100a00 */
[----:B--2---:R-:W-:Y:S06]  /*8f350*/  HMMA.16816.F32 R4, R48, R58, R36 ;  /* 0x0000003a3004723c */ /* 0x004fec0000001824 */
[----:B----4-:R-:W-:-:S15]  /*8f360*/  HMMA.16816.F32 R8, R40, R34, R24 ;  /* 0x000000222808723c */ /* 0x010fde0000001818 */
[----:B------:R-:W-:-:S02]  /*8f370*/  NOP ;  /* 0x0000000000007918 */ /* 0x000fc40000000000 */
        /* <DEDUP_REMOVED lines=83> */
[----:B------:R-:W-:Y:S02]  /*8f8b0*/  IMAD.MOV.U32 R34, RZ, RZ, R5 ;  /* 0x000000ffff227224 */ /* 0x000fe400078e0005 */
[----:B------:R-:W-:-:S02]  /*8f8c0*/  IMAD.MOV.U32 R33, RZ, RZ, R6 ;  /* 0x000000ffff217224 */ /* 0x000fc400078e0006 */
[----:B------:R-:W-:Y:S01]  /*8f8d0*/  IMAD.MOV.U32 R32, RZ, RZ, R7 ;  /* 0x000000ffff207224 */ /* 0x000fe200078e0007 */
        /* <DEDUP_REMOVED lines=60> */
[----:B0-----:R-:W4:Y:S01]  /*8fca0*/  LDL.LU.64 R22, [R1+0x49b0] ;  /* 0x0049b00001167983 */ /* 0x001f220000300a00 */
[C---:B---3--:R-:W-:Y:S06]  /*8fcb0*/  HMMA.16816.F32 R12, R32.reuse, R28, R12 ;  /* 0x0000001c200c723c */ /* 0x048fec000000180c */
        /* <DEDUP_REMOVED lines=16> */
[C---:B----4-:R-:W-:Y:S06]  /*8fdc0*/  HMMA.16816.F32 R52, R32.reuse, R58, R52 ;  /* 0x0000003a2034723c */ /* 0x050fec0000001834 */
[----:B------:R-:W-:-:S15]  /*8fdd0*/  HMMA.16816.F32 R32, R32, R2, R8 ;  /* 0x000000022020723c */ /* 0x000fde0000001808 */
[----:B------:R-:W-:-:S02]  /*8fde0*/  NOP ;  /* 0x0000000000007918 */ /* 0x000fc40000000000 */
[----:B------:R-:W-:Y:S04]  /*8fdf0*/  STL.64 [R1+0x740], R52 ;  /* 0x0007403401007387 */ /* 0x000fe80000100a00 */
[----:B------:R0:W-:Y:S04]  /*8fe00*/  STL.64 [R1+0x748], R54 ;  /* 0x0007483601007387 */ /* 0x0001e80000100a00 */
[----:B0-----:R-:W4:Y:S04]  /*8fe10*/  LDL.LU.64 R54, [R1+0x4970] ;  /* 0x0049700001367983 */ /* 0x001f280000300a00 */
[----:B------:R-:W4:Y:S04]  /*8fe20*/  LDL.LU.64 R52, [R1+0x4968] ;  /* 0x0049680001347983 */ /* 0x000f280000300a00 */
[----:B------:R-:W2:Y:S04]  /*8fe30*/  LDL.LU.64 R10, [R1+0x4960] ;  /* 0x00496000010a7983 */ /* 0x000ea80000300a00 */
[----:B------:R-:W2:Y:S04]  /*8fe40*/  LDL.LU.64 R8, [R1+0x4958] ;  /* 0x0049580001087983 */ /* 0x000ea80000300a00 */
        /* <DEDUP_REMOVED lines=33> */
[C---:B--2---:R-:W-:Y:S06]  /*90060*/  HMMA.16816.F32 R12, R8.reuse, R60, R12 ;  /* 0x0000003c080c723c */ /* 0x044fec000000180c */
        /* <DEDUP_REMOVED lines=20> */
[C---:B--2---:R-:W-:Y:S06]  /*901b0*/  HMMA.16816.F32 R52, R8.reuse, R30, R12 ;  /* 0x0000001e0834723c */ /* 0x044fec000000180c */
[C---:B---3--:R-:W-:Y:S06]  /*901c0*/  HMMA.16816.F32 R12, R8.reuse, R6, R16 ;  /* 0x00000006080c723c */ /* 0x048fec0000001810 */
        /* <DEDUP_REMOVED lines=11> */
[C---:B0-----:R-:W-:Y:S02]  /*90280*/  HMMA.16816.F32 R4, R8.reuse, R28, R44 ;  /* 0x0000001c0804723c */ /* 0x041fe4000000182c */
[----:B------:R-:W-:Y:S04]  /*90290*/  STL.64 [R1+0x48b0], R30 ;  /* 0x0048b01e01007387 */ /* 0x000fe80000100a00 */
[----:B------:R-:W-:Y:S01]  /*902a0*/  STL.64 [R1+0x48a8], R28 ;  /* 0x0048a81c01007387 */ /* 0x000fe20000100a00 */
[----:B------:R-:W-:-:S15]  /*902b0*/  HMMA.16816.F32 R12, R8, R60, R48 ;  /* 0x0000003c080c723c */ /* 0x000fde0000001830 */
[----:B------:R-:W-:-:S01]  /*902c0*/  NOP ;  /* 0x0000000000007918 */ /* 0x000fc20000000000 */
        /* <DEDUP_REMOVED lines=27> */
[----:B----4-:R-:W-:Y:S04]  /*90480*/  STL.64 [R1+0x4850], R38 ;  /* 0x0048502601007387 */ /* 0x010fe80000100a00 */
[----:B---3--:R1:W-:Y:S04]  /*90490*/  STL.64 [R1+0x4848], R36 ;  /* 0x0048482401007387 */ /* 0x0083e80000100a00 */
        /* <DEDUP_REMOVED lines=50> */
[----:B------:R-:W4:Y:S04]  /*907c0*/  LDL.LU R40, [R1+0xb0] ;  /* 0x0000b00001287983 */ /* 0x000f280000300800 */
[----:B------:R-:W4:Y:S04]  /*907d0*/  LDL.LU R41, [R1+0xb4] ;  /* 0x0000b40001297983 */ /* 0x000f280000300800 */
[----:B------:R-:W3:Y:S04]  /*907e0*/  LDL.LU R42, [R1+0xb8] ;  /* 0x0000b800012a7983 */ /* 0x000ee80000300800 */
[----:B------:R-:W3:Y:S04]  /*907f0*/  LDL.LU R43, [R1+0xbc] ;  /* 0x0000bc00012b7983 */ /* 0x000ee80000300800 */
[----:B------:R-:W4:Y:S04]  /*90800*/  LDL.LU R24, [R1+0x540] ;  /* 0x0005400001187983 */ /* 0x000f280000300800 */
[----:B------:R-:W4:Y:S04]  /*90810*/  LDL.LU R25, [R1+0x544] ;  /* 0x0005440001197983 */ /* 0x000f280000300800 */
[----:B------:R-:W4:Y:S04]  /*90820*/  LDL.LU R26, [R1+0x548] ;  /* 0x00054800011a7983 */ /* 0x000f280000300800 */
[----:B------:R-:W4:Y:S01]  /*90830*/  LDL.LU R27, [R1+0x54c] ;  /* 0x00054c00011b7983 */ /* 0x000f220000300800 */
        /* <DEDUP_REMOVED lines=21> */
[----:B0-----:R-:W3:Y:S01]  /*90990*/  LDL.LU.64 R22, [R1+0x4890] ;  /* 0x0048900001167983 */ /* 0x001ee20000300a00 */
[C---:B----4-:R-:W-:Y:S06]  /*909a0*/  HMMA.16816.F32 R48, R8.reuse, R28, R48 ;  /* 0x0000001c0830723c */ /* 0x050fec0000001830 */
[C---:B------:R-:W-:Y:S01]  /*909b0*/  HMMA.16816.F32 R56, R8.reuse, R60, R56 ;  /* 0x0000003c0838723c */ /* 0x040fe20000001838 */
[----:B------:R-:W4:Y:S05]  /*909c0*/  LDL.LU.64 R20, [R1+0x4888] ;  /* 0x0048880001147983 */ /* 0x000f2a0000300a00 */
[----:B---3--:R-:W-:-:S15]  /*909d0*/  HMMA.16816.F32 R36, R8, R22, R36 ;  /* 0x000000160824723c */ /* 0x008fde0000001824 */
[----:B------:R-:W-:-:S08]  /*909e0*/  NOP ;  /* 0x0000000000007918 */ /* 0x000fd00000000000 */
        /* <DEDUP_REMOVED lines=12> */
[----:B--2---:R-:W-:Y:S06]  /*90ab0*/  HMMA.16816.F32 R40, R52, R34, R40 ;  /* 0x000000223428723c */ /* 0x004fec0000001828 */
[----:B---3--:R-:W-:-:S15]  /*90ac0*/  HMMA.16816.F32 R36, R8, R58, R36 ;  /* 0x0000003a0824723c */ /* 0x008fde0000001824 */
[----:B------:R-:W-:-:S08]  /*90ad0*/  NOP ;  /* 0x0000000000007918 */ /* 0x000fd00000000000 */
[----:B------:R-:W-:Y:S04]  /*90ae0*/  STL.64 [R1+0x5c0], R36 ;  /* 0x0005c02401007387 */ /* 0x000fe80000100a00 */
[----:B------:R0:W-:Y:S04]  /*90af0*/  STL.64 [R1+0x5c8], R38 ;  /* 0x0005c82601007387 */ /* 0x0001e80000100a00 */
[----:B0-----:R-:W2:Y:S04]  /*90b00*/  LDL.LU.64 R38, [R1+0x4850] ;  /* 0x0048500001267983 */ /* 0x001ea80000300a00 */
[----:B------:R-:W2:Y:S01]  /*90b10*/  LDL.LU.64 R36, [R1+0x4848] ;  /* 0x0048480001247983 */ /* 0x000ea20000300a00 */
[----:B----4-:R-:W-:Y:S03]  /*90b20*/  HMMA.16816.F32 R8, R8, R2, R48 ;  /* 0x000000020808723c */ /* 0x010fe60000001830 */
[----:B------:R-:W3:Y:S04]  /*90b30*/  LDL.LU.64 R50, [R1+0x4840] ;  /* 0x0048400001327983 */ /* 0x000ee80000300a00 */
[----:B------:R-:W3:-:S15]  /*90b40*/  LDL.LU.64 R48, [R1+0x4838] ;  /* 0x0048380001307983 */ /* 0x000ede0000300a00 */
[----:B------:R-:W-:-:S01]  /*90b50*/  NOP ;  /* 0x0000000000007918 */ /* 0x000fc20000000000 */
[----:B------:R-:W-:Y:S04]  /*90b60*/  STL.64 [R1+0x5b0], R8 ;  /* 0x0005b00801007387 */ /* 0x000fe80000100a00 */
[----:B------:R0:W-:Y:S04]  /*90b70*/  STL.64 [R1+0x5b8], R10 ;  /* 0x0005b80a01007387 */ /* 0x0001e80000100a00 */
[----:B0-----:R-:W4:Y:S04]  /*90b80*/  LDL.LU.64 R10, [R1+0x4830] ;  /* 0x00483000010a7983 */ /* 0x001f280000300a00 */
[----:B------:R-:W4:Y:S04]  /*90b90*/  LDL.LU.64 R8, [R1+0x4828] ;  /* 0x0048280001087983 */ /* 0x000f280000300a00 */
[----:B------:R0:W-:Y:S04]  /*90ba0*/  STL.64 [R1+0x5a0], R40 ;  /* 0x0005a02801007387 */ /* 0x0001e80000100a00 */
[----:B------:R1:W-:Y:S04]  /*90bb0*/  STL.64 [R1+0x5a8], R42 ;  /* 0x0005a82a01007387 */ /* 0x0003e80000100a00 */
[----:B------:R1:W-:Y:S04]  /*90bc0*/  STL.64 [R1+0x47f0], R34 ;  /* 0x0047f02201007387 */ /* 0x0003e80000100a00 */
[----:B------:R1:W-:Y:S01]  /*90bd0*/  STL.64 [R1+0x47e8], R32 ;  /* 0x0047e82001007387 */ /* 0x0003e20000100a00 */
[----:B0-----:R-:W-:-:S02]  /*90be0*/  IMAD.MOV.U32 R41, RZ, RZ, R54 ;  /* 0x000000ffff297224 */ /* 0x001fc400078e0036 */
[----:B-1----:R-:W-:Y:S02]  /*90bf0*/  IMAD.MOV.U32 R43, RZ, RZ, R52 ;  /* 0x000000ffff2b7224 */ /* 0x002fe400078e0034 */
[----:B------:R-:W-:Y:S02]  /*90c00*/  IMAD.MOV.U32 R42, RZ, RZ, R53 ;  /* 0x000000ffff2a7224 */ /* 0x000fe400078e0035 */
[----:B------:R-:W-:Y:S02]  /*90c10*/  IMAD.MOV.U32 R40, RZ, RZ, R55 ;  /* 0x000000ffff287224 */ /* 0x000fe400078e0037 */
[----:B------:R-:W-:Y:S02]  /*90c20*/  IMAD.MOV.U32 R34, RZ, RZ, R41 ;  /* 0x000000ffff227224 */ /* 0x000fe400078e0029 */
[----:B------:R-:W-:Y:S02]  /*90c30*/  IMAD.MOV.U32 R32, RZ, RZ, R43 ;  /* 0x000000ffff207224 */ /* 0x000fe400078e002b */
[----:B------:R-:W-:-:S02]  /*90c40*/  IMAD.MOV.U32 R33, RZ, RZ, R42 ;  /* 0x000000ffff217224 */ /* 0x000fc400078e002a */
[----:B------:R-:W-:-:S07]  /*90c50*/  IMAD.MOV.U32 R35, RZ, RZ, R40 ;  /* 0x000000ffff237224 */ /* 0x000fce00078e0028 */
[C---:B------:R-:W-:Y:S06]  /*90c60*/  HMMA.16816.F32 R40, R32.reuse, R30, R12 ;  /* 0x0000001e2028723c */ /* 0x040fec000000180c */
[C---:B------:R-:W-:Y:S06]  /*90c70*/  HMMA.16816.F32 R12, R32.reuse, R6, R16 ;  /* 0x00000006200c723c */ /* 0x040fec0000001810 */
[----:B------:R-:W-:Y:S11]  /*90c80*/  STL.64 [R1+0x4800], R6 ;  /* 0x0048000601007387 */ /* 0x000ff60000100a00 */
[----:B------:R-:W-:Y:S04]  /*90c90*/  STL.64 [R1+0x590], R40 ;  /* 0x0005902801007387 */ /* 0x000fe80000100a00 */
[----:B------:R-:W-:Y:S04]  /*90ca0*/  STL.64 [R1+0x598], R42 ;  /* 0x0005982a01007387 */ /* 0x000fe80000100a00 */
[----:B------:R-:W-:Y:S04]  /*90cb0*/  STL.64 [R1+0x47f8], R4 ;  /* 0x0047f80401007387 */ /* 0x000fe80000100a00 */
[----:B------:R-:W-:Y:S04]  /*90cc0*/  STL.64 [R1+0x580], R12 ;  /* 0x0005800c01007387 */ /* 0x000fe80000100a00 */
[----:B------:R0:W-:Y:S04]  /*90cd0*/  STL.64 [R1+0x588], R14 ;  /* 0x0005880e01007387 */ /* 0x0001e80000100a00 */
[----:B------:R-:W-:Y:S04]  /*90ce0*/  STL.64 [R1+0x47d0], R22 ;  /* 0x0047d01601007387 */ /* 0x000fe80000100a00 */
[----:B------:R-:W-:Y:S01]  /*90cf0*/  STL.64 [R1+0x47c8], R20 ;  /* 0x0047c81401007387 */ /* 0x000fe20000100a00 */
[C---:B0-----:R-:W-:Y:S06]  /*90d00*/  HMMA.16816.F32 R12, R32.reuse, R28, R44 ;  /* 0x0000001c200c723c */ /* 0x041fec000000182c */
[----:B--2---:R-:W-:-:S15]  /*90d10*/  HMMA.16816.F32 R4, R32, R22, R36 ;  /* 0x000000162004723c */ /* 0x004fde0000001824 */
[----:B------:R-:W-:-:S08]  /*90d20*/  NOP ;  /* 0x0000000000007918 */ /* 0x000fd00000000000 */
[----:B------:R-:W-:Y:S04]  /*90d30*/  STL.64 [R1+0x570], R4 ;  /* 0x0005700401007387 */ /* 0x000fe80000100a00 */
[----:B------:R3:W-:Y:S04]  /*90d40*/  STL.64 [R1+0x578], R6 ;  /* 0x0005780601007387 */ /* 0x0007e80000100a00 */
[----:B------:R-:W2:Y:S01]  /*90d50*/  LDL.LU R40, [R1+0xe0] ;  /* 0x0000e00001287983 */ /* 0x000ea20000300800 */
[----:B---3--:R-:W-:Y:S03]  /*90d60*/  HMMA.16816.F32 R4, R32, R60, R48 ;  /* 0x0000003c2004723c */ /* 0x008fe60000001830 */
[----:B------:R-:W-:Y:S04]  /*90d70*/  STL.64 [R1+0x560], R12 ;  /* 0x0005600c01007387 */ /* 0x000fe80000100a00 */
[----:B------:R-:W-:-:S15]  /*90d80*/  STL.64 [R1+0x568], R14 ;  /* 0x0005680e01007387 */ /* 0x000fde0000100a00 */
[----:B------:R-:W-:-:S01]  /*90d90*/  NOP ;  /* 0x0000000000007918 */ /* 0x000fc20000000000 */
[----:B------:R-:W-:Y:S04]  /*90da0*/  STL.64 [R1+0x550], R4 ;  /* 0x0005500401007387 */ /* 0x000fe80000100a00 */
[----:B------:R0:W-:Y:S04]  /*90db0*/  STL.64 [R1+0x558], R6 ;  /* 0x0005580601007387 */ /* 0x0001e80000100a00 */
[----:B------:R-:W2:Y:S04]  /*90dc0*/  LDL.LU R41, [R1+0xe4] ;  /* 0x0000e40001297983 */ /* 0x000ea80000300800 */
[----:B------:R-:W2:Y:S04]  /*90dd0*/  LDL.LU R42, [R1+0xe8] ;  /* 0x0000e800012a7983 */ /* 0x000ea80000300800 */
[----:B------:R-:W2:Y:S01]  /*90de0*/  LDL.LU R43, [R1+0xec] ;  /* 0x0000ec00012b7983 */ /* 0x000ea20000300800 */
[----:B0-----:R-:W-:Y:S06]  /*90df0*/  HMMA.16816.F32 R4, R32, R58, R24 ;  /* 0x0000003a2004723c */ /* 0x001fec0000001818 */
[----:B------:R-:W-:Y:S04]  /*90e00*/  STL.64 [R1+0x47a0], R58 ;  /* 0x0047a03a01007387 */ /* 0x000fe80000100a00 */
[----:B------:R-:W-:Y:S01]  /*90e10*/  STL.64 [R1+0x4798], R56 ;  /* 0x0047983801007387 */ /* 0x000fe20000100a00 */
[----:B----4-:R-:W-:-:S02]  /*90e20*/  IMAD.MOV.U32 R48, RZ, RZ, R9 ;  /* 0x000000ffff307224 */ /* 0x010fc400078e0009 */
[----:B------:R-:W-:Y:S02]  /*90e30*/  IMAD.MOV.U32 R50, RZ, RZ, R10 ;  /* 0x000000ffff327224 */ /* 0x000fe400078e000a */
[----:B------:R-:W-:Y:S02]  /*90e40*/  IMAD.MOV.U32 R51, RZ, RZ, R8 ;  /* 0x000000ffff337224 */ /* 0x000fe400078e0008 */
[----:B------:R-:W-:-:S06]  /*90e50*/  IMAD.MOV.U32 R49, RZ, RZ, R11 ;  /* 0x000000ffff317224 */ /* 0x000fcc00078e000b */
[----:B------:R-:W-:Y:S04]  /*90e60*/  STL.64 [R1+0x540], R4 ;  /* 0x0005400401007387 */ /* 0x000fe80000100a00 */
[----:B------:R-:W-:Y:S04]  /*90e70*/  STL.64 [R1+0x548], R6 ;  /* 0x0005480601007387 */ /* 0x000fe80000100a00 */
[----:B------:R-:W3:Y:S04]  /*90e80*/  LDL.LU R9, [R1+0x4824] ;  /* 0x0048240001097983 */ /* 0x000ee80000300800 */
[----:B------:R-:W4:Y:S04]  /*90e90*/  LDL.LU R11, [R1+0x4820] ;  /* 0x00482000010b7983 */ /* 0x000f280000300800 */
[----:B------:R-:W2:Y:S04]  /*90ea0*/  LDL.LU R10, [R1+0x481c] ;  /* 0x00481c00010a7983 */ /* 0x000ea80000300800 */
[----:B------:R-:W3:Y:S04]  /*90eb0*/  LDL.LU R8, [R1+0x4818] ;  /* 0x0048180001087983 */ /* 0x000ee80000300800 */
[----:B------:R-:W-:Y:S04]  /*90ec0*/  STL.64 [R1+0x4780], R50 ;  /* 0x0047803201007387 */ /* 0x000fe80000100a00 */
[----:B------:R-:W-:Y:S04]  /*90ed0*/  STL.64 [R1+0x4778], R48 ;  /* 0x0047783001007387 */ /* 0x000fe80000100a00 */
[----:B------:R-:W4:Y:S04]  /*90ee0*/  LDL.LU R12, [R1+0x480] ;  /* 0x00048000010c7983 */ /* 0x000f280000300800 */
[----:B------:R-:W4:Y:S04]  /*90ef0*/  LDL.LU R13, [R1+0x484] ;  /* 0x00048400010d7983 */ /* 0x000f280000300800 */
[----:B------:R-:W2:Y:S04]  /*90f00*/  LDL.LU R14, [R1+0x488] ;  /* 0x00048800010e7983 */ /* 0x000ea80000300800 */
[----:B------:R-:W2:Y:S04]  /*90f10*/  LDL.LU R15, [R1+0x48c] ;  /* 0x00048c00010f7983 */ /* 0x000ea80000300800 */
[----:B--2---:R0:W-:Y:S04]  /*90f20*/  STL.64 [R1+0x4790], R14 ;  /* 0x0047900e01007387 */ /* 0x0041e80000100a00 */
[----:B----4-:R1:W-:Y:S04]  /*90f30*/  STL.64 [R1+0x4788], R12 ;  /* 0x0047880c01007387 */ /* 0x0103e80000100a00 */
[----:B------:R-:W2:Y:S01]  /*90f40*/  LDL.LU R52, [R1+0x490] ;  /* 0x0004900001347983 */ /* 0x000ea20000300800 */
[----:B------:R-:W-:-:S02]  /*90f50*/  IMAD.MOV.U32 R54, RZ, RZ, R10 ;  /* 0x000000ffff367224 */ /* 0x000fc400078e000a */
[----:B------:R-:W-:Y:S02]  /*90f60*/  IMAD.MOV.U32 R55, RZ, RZ, R11 ;  /* 0x000000ffff377224 */ /* 0x000fe400078e000b */
[----:B---3--:R-:W-:Y:S02]  /*90f70*/  IMAD.MOV.U32 R53, RZ, RZ, R8 ;  /* 0x000000ffff357224 */ /* 0x008fe400078e0008 */
[----:B------:R-:W0:Y:S04]  /*90f80*/  LDL.LU R8, [R1+0x4814] ;  /* 0x0048140001087983 */ /* 0x000e280000300800 */
[----:B------:R-:W1:Y:S04]  /*90f90*/  LDL.LU R10, [R1+0x4810] ;  /* 0x00481000010a7983 */ /* 0x000e680000300800 */
[----:B------:R-:W3:Y:S04]  /*90fa0*/  LDL.LU R11, [R1+0x480c] ;  /* 0x00480c00010b7983 */ /* 0x000ee80000300800 */
[----:B------:R-:W-:Y:S01]  /*90fb0*/  STL.64 [R1+0x47b0], R54 ;  /* 0x0047b03601007387 */ /* 0x000fe20000100a00 */
[----:B------:R-:W-:-:S03]  /*90fc0*/  IMAD.MOV.U32 R16, RZ, RZ, R9 ;  /* 0x000000ffff107224 */ /* 0x000fc600078e0009 */
[----:B--2---:R2:W-:Y:S04]  /*90fd0*/  STL.64 [R1+0x47a8], R52 ;  /* 0x0047a83401007387 */ /* 0x0045e80000100a00 */
[----:B------:R-:W4:Y:S04]  /*90fe0*/  LDL.LU R9, [R1+0x4808] ;  /* 0x0048080001097983 */ /* 0x000f280000300800 */
[----:B------:R-:W2:Y:S04]  /*90ff0*/  LDL.LU R17, [R1+0x474] ;  /* 0x0004740001117983 */ /* 0x000ea80000300800 */
[----:B------:R-:W2:Y:S04]  /*91000*/  LDL.LU R18, [R1+0x478] ;  /* 0x0004780001127983 */ /* 0x000ea80000300800 */
[----:B------:R-:W2:Y:S01]  /*91010*/  LDL.LU R19, [R1+0x47c] ;  /* 0x00047c0001137983 */ /* 0x000ea20000300800 */
[----:B0-----:R-:W-:-:S02]  /*91020*/  IMAD.MOV.U32 R15, RZ, RZ, R8 ;  /* 0x000000ffff0f7224 */ /* 0x001fc400078e0008 */
[----:B-1----:R-:W-:Y:S02]  /*91030*/  IMAD.MOV.U32 R13, RZ, RZ, R10 ;  /* 0x000000ffff0d7224 */ /* 0x002fe400078e000a */
[----:B---3--:R-:W-:Y:S02]  /*91040*/  IMAD.MOV.U32 R12, RZ, RZ, R11 ;  /* 0x000000ffff0c7224 */ /* 0x008fe400078e000b */
[----:B----4-:R-:W-:Y:S01]  /*91050*/  IMAD.MOV.U32 R14, RZ, RZ, R9 ;  /* 0x000000ffff0e7224 */ /* 0x010fe200078e0009 */
[----:B--2---:R-:W-:Y:S04]  /*91060*/  STL.64 [R1+0x47c0], R18 ;  /* 0x0047c01201007387 */ /* 0x004fe80000100a00 */
        /* <DEDUP_REMOVED lines=41> */
[----:B---3--:R-:W-:Y:S03]  /*91300*/  HMMA.16816.F32 R32, R32, R2, R4 ;  /* 0x000000022020723c */ /* 0x008fe60000001804 */
[----:B------:R-:W4:Y:S04]  /*91310*/  LDL.LU.64 R6, [R1+0x4800] ;  /* 0x0048000001067983 */ /* 0x000f280000300a00 */
[----:B------:R-:W3:-:S15]  /*91320*/  LDL.LU.64 R4, [R1+0x47f8] ;  /* 0x0047f80001047983 */ /* 0x000ede0000300a00 */
[----:B------:R-:W-:-:S01]  /*91330*/  NOP ;  /* 0x0000000000007918 */ /* 0x000fc20000000000 */
        /* <DEDUP_REMOVED lines=9> */
[----:B------:R-:W2:Y:S02]  /*913d0*/  LDL.LU.64 R8, [R1+0x47d8] ;  /* 0x0047d80001087983 */ /* 0x000ea40000300a00 */
[----:B--2---:R-:W-:-:S15]  /*913e0*/  HMMA.16816.F32 R8, R40, R30, R8 ;  /* 0x0000001e2808723c */ /* 0x004fde0000001808 */
[----:B------:R-:W-:-:S08]  /*913f0*/  NOP ;  /* 0x0000000000007918 */ /* 0x000fd00000000000 */
[----:B------:R0:W-:Y:S04]  /*91400*/  STL.64 [R1+0x510], R8 ;  /* 0x0005100801007387 */ /* 0x0001e80000100a00 */
[----:B------:R1:W-:Y:S04]  /*91410*/  STL.64 [R1+0x518], R10 ;  /* 0x0005180a01007387 */ /* 0x0003e80000100a00 */
[----:B0-----:R-:W2:Y:S04]  /*91420*/  LDL.LU R8, [R1+0x20] ;  /* 0x0000200001087983 */ /* 0x001ea80000300800 */
        /* <DEDUP_REMOVED lines=12> */
[----:B0-----:R-:W3:Y:S01]  /*914f0*/  LDL.LU.64 R22, [R1+0x47d0] ;  /* 0x0047d00001167983 */ /* 0x001ee20000300a00 */
[C---:B------:R-:W-:Y:S06]  /*91500*/  HMMA.16816.F32 R52, R40.reuse, R28, R52 ;  /* 0x0000001c2834723c */ /* 0x040fec0000001834 */
        /* <DEDUP_REMOVED lines=16> */
[C---:B--2---:R-:W-:Y:S06]  /*91610*/  HMMA.16816.F32 R12, R40.reuse, R58, R12 ;  /* 0x0000003a280c723c */ /* 0x044fec000000180c */
[----:B------:R-:W-:-:S15]  /*91620*/  HMMA.16816.F32 R40, R40, R2, R48 ;  /* 0x000000022828723c */ /* 0x000fde0000001830 */
        /* <DEDUP_REMOVED lines=10> */
[----:B------:R-:W4:Y:S02]  /*916d0*/  LDL.LU.64 R40, [R1+0x4768] ;  /* 0x0047680001287983 */ /* 0x000f240000300a00 */
[C---:B----4-:R-:W-:Y:S06]  /*916e0*/  HMMA.16816.F32 R8, R40.reuse, R34, R8 ;  /* 0x000000222808723c */ /* 0x050fec0000001808 */
[----:B------:R-:W-:-:S15]  /*916f0*/  HMMA.16816.F32 R52, R40, R30, R52 ;  /* 0x0000001e2834723c */ /* 0x000fde0000001834 */
[----:B------:R-:W-:-:S02]  /*91700*/  NOP ;  /* 0x0000000000007918 */ /* 0x000fc40000000000 */
[----:B------:R-:W-:Y:S04]  /*91710*/  STL.64 [R1+0x4d0], R8 ;  /* 0x0004d00801007387 */ /* 0x000fe80000100a00 */
[----:B------:R2:W-:Y:S04]  /*91720*/  STL.64 [R1+0x4d8], R10 ;  /* 0x0004d80a01007387 */ /* 0x0005e80000100a00 */
[----:B------:R-:W-:Y:S04]  /*91730*/  STL.64 [R1+0x4750], R6 ;  /* 0x0047500601007387 */ /* 0x000fe80000100a00 */
[----:B------:R-:W-:Y:S04]  /*91740*/  STL.64 [R1+0x4c0], R52 ;  /* 0x0004c03401007387 */ /* 0x000fe80000100a00 */
[----:B------:R-:W-:Y:S04]  /*91750*/  STL.64 [R1+0x4c8], R54 ;  /* 0x0004c83601007387 */ /* 0x000fe80000100a00 */
[----:B------:R3:W-:Y:S01]  /*91760*/  STL.64 [R1+0x4748], R4 ;  /* 0x0047480401007387 */ /* 0x0007e20000100a00 */
[C---:B--2---:R-:W-:Y:S06]  /*91770*/  HMMA.16816.F32 R8, R40.reuse, R6, R12 ;  /* 0x000000062808723c */ /* 0x044fec000000180c */
[----:B---3--:R-:W-:-:S15]  /*91780*/  HMMA.16816.F32 R4, R40, R22, R16 ;  /* 0x000000162804723c */ /* 0x008fde0000001810 */
[----:B------:R-:W-:-:S02]  /*91790*/  NOP ;  /* 0x0000000000007918 */ /* 0x000fc40000000000 */
[----:B------:R-:W-:Y:S04]  /*917a0*/  STL.64 [R1+0x4b0], R8 ;  /* 0x0004b00801007387 */ /* 0x000fe80000100a00 */
[----:B------:R-:W-:Y:S04]  /*917b0*/  STL.64 [R1+0x4b8], R10 ;  /* 0x0004b80a01007387 */ /* 0x000fe80000100a00 */
[----:B------:R-:W-:Y:S04]  /*917c0*/  STL.64 [R1+0x4740], R22 ;  /* 0x0047401601007387 */ /* 0x000fe80000100a00 */
[----:B------:R-:W-:Y:S04]  /*917d0*/  STL.64 [R1+0x4738], R20 ;  /* 0x0047381401007387 */ /* 0x000fe80000100a00 */
        /* <DEDUP_REMOVED lines=174> */
[----:B---3--:R-:W-:-:S15]  /*922c0*/  HMMA.16816.F32 R56, R24, R60, R56 ;  /* 0x0000003c1838723c */ /* 0x008fde0000001838 */
        /* <DEDUP_REMOVED lines=41> */
[C---:B----4-:R-:W-:Y:S06]  /*92560*/  HMMA.16816.F32 R40, R24.reuse, R28, R40 ;  /* 0x0000001c1828723c */ /* 0x050fec0000001828 */
[C---:B------:R-:W-:Y:S06]  /*92570*/  HMMA.16816.F32 R44, R24.reuse, R58, R44 ;  /* 0x0000003a182c723c */ /* 0x040fec000000182c */
[C---:B--2---:R-:W-:Y:S11]  /*92580*/  HMMA.16816.F32 R12, R24.reuse, R60, R12 ;  /* 0x0000003c180c723c */ /* 0x044ff6000000180c */
        /* <DEDUP_REMOVED lines=12> */
[----:B---3--:R-:W-:Y:S03]  /*92650*/  HMMA.16816.F32 R24, R24, R2, R8 ;  /* 0x000000021818723c */ /* 0x008fe60000001808 */
[----:B------:R-:W2:Y:S04]  /*92660*/  LDL.LU.64 R10, [R1+0x4660] ;  /* 0x00466000010a7983 */ /* 0x000ea80000300a00 */
[----:B------:R-:W2:-:S15]  /*92670*/  LDL.LU.64 R8, [R1+0x4658] ;  /* 0x0046580001087983 */ /* 0x000e9e0000300a00 */
[----:B------:R-:W-:-:S01]  /*92680*/  NOP ;  /* 0x0000000000007918 */ /* 0x000fc20000000000 */
        /* <DEDUP_REMOVED lines=9> */
[----:B------:R-:W2:Y:S04]  /*92720*/  LDL.LU.64 R40, [R1+0x4638] ;  /* 0x0046380001287983 */ /* 0x000ea80000300a00 */
[----:B------:R-:W-:Y:S04]  /*92730*/  STL.64 [R1+0x4600], R34 ;  /* 0x0046002201007387 */ /* 0x000fe80000100a00 */
[----:B------:R0:W-:Y:S02]  /*92740*/  STL.64 [R1+0x45f8], R32 ;  /* 0x0045f82001007387 */ /* 0x0001e40000100a00 */
[C---:B0-----:R-:W-:Y:S06]  /*92750*/  HMMA.16816.F32 R32, R8.reuse, R30, R52 ;  /* 0x0000001e0820723c */ /* 0x041fec0000001834 */
        /* <DEDUP_REMOVED lines=19> */
[----:B0-----:R-:W-:Y:S06]  /*92890*/  HMMA.16816.F32 R4, R8, R58, R48 ;  /* 0x0000003a0804723c */ /* 0x001fec0000001830 */
[----:B------:R-:W-:Y:S04]  /*928a0*/  STL.64 [R1+0x4590], R58 ;  /* 0x0045903a01007387 */ /* 0x000fe80000100a00 */
[----:B------:R-:W-:Y:S04]  /*928b0*/  STL.64 [R1+0xad0], R12 ;  /* 0x000ad00c01007387 */ /* 0x000fe80000100a00 */
[----:B------:R-:W-:Y:S04]  /*928c0*/  STL.64 [R1+0xad8], R14 ;  /* 0x000ad80e01007387 */ /* 0x000fe80000100a00 */
[----:B------:R-:W-:Y:S01]  /*928d0*/  STL.64 [R1+0x4588], R56 ;  /* 0x0045883801007387 */ /* 0x000fe20000100a00 */
[----:B---3--:R-:W-:-:S02]  /*928e0*/  IMAD.MOV.U32 R36, RZ, RZ, R27 ;  /* 0x000000ffff247224 */ /* 0x008fc400078e001b */
[----:B------:R-:W-:Y:S02]  /*928f0*/  IMAD.MOV.U32 R37, RZ, RZ, R26 ;  /* 0x000000ffff257224 */ /* 0x000fe400078e001a */
[----:B------:R-:W-:Y:S01]  /*92900*/  IMAD.MOV.U32 R38, RZ, RZ, R25 ;  /* 0x000000ffff267224 */ /* 0x000fe200078e0019 */
[----:B------:R-:W-:Y:S04]  /*92910*/  STL.64 [R1+0xac0], R4 ;  /* 0x000ac00401007387 */ /* 0x000fe80000100a00 */
[----:B------:R-:W-:Y:S04]  /*92920*/  STL.64 [R1+0xac8], R6 ;  /* 0x000ac80601007387 */ /* 0x000fe80000100a00 */
[----:B------:R-:W3:Y:S04]  /*92930*/  LDL.LU R27, [R1+0x4630] ;  /* 0x00463000011b7983 */ /* 0x000ee80000300800 */
[----:B------:R-:W4:Y:S04]  /*92940*/  LDL.LU R26, [R1+0x462c] ;  /* 0x00462c00011a7983 */ /* 0x000f280000300800 */
[----:B------:R-:W4:Y:S01]  /*92950*/  LDL.LU R25, [R1+0x4628] ;  /* 0x0046280001197983 */ /* 0x000f220000300800 */
[----:B------:R-:W-:-:S03]  /*92960*/  IMAD.MOV.U32 R39, RZ, RZ, R24 ;  /* 0x000000ffff277224 */ /* 0x000fc600078e0018 */
[----:B------:R-:W4:Y:S04]  /*92970*/  LDL.LU R24, [R1+0x4624] ;  /* 0x0046240001187983 */ /* 0x000f280000300800 */
[----:B------:R-:W-:Y:S04]  /*92980*/  STL.64 [R1+0x4518], R38 ;  /* 0x0045182601007387 */ /* 0x000fe80000100a00 */
[----:B------:R0:W-:Y:S01]  /*92990*/  STL.64 [R1+0x4510], R36 ;  /* 0x0045102401007387 */ /* 0x0001e20000100a00 */
[----:B--2---:R-:W-:Y:S02]  /*929a0*/  IMAD.MOV.U32 R16, RZ, RZ, R43 ;  /* 0x000000ffff107224 */ /* 0x004fe400078e002b */
[----:B------:R-:W-:-:S02]  /*929b0*/  IMAD.MOV.U32 R18, RZ, RZ, R41 ;  /* 0x000000ffff127224 */ /* 0x000fc400078e0029 */
[----:B------:R-:W-:Y:S02]  /*929c0*/  IMAD.MOV.U32 R19, RZ, RZ, R40 ;  /* 0x000000ffff137224 */ /* 0x000fe400078e0028 */
[----:B------:R-:W-:-:S03]  /*929d0*/  IMAD.MOV.U32 R17, RZ, RZ, R42 ;  /* 0x000000ffff117224 */ /* 0x000fc600078e002a */
[----:B------:R-:W-:Y:S04]  /*929e0*/  STL.64 [R1+0x4528], R18 ;  /* 0x0045281201007387 */ /* 0x000fe80000100a00 */
[----:B------:R1:W-:Y:S01]  /*929f0*/  STL.64 [R1+0x4520], R16 ;  /* 0x0045201001007387 */ /* 0x0003e20000100a00 */
[----:B---3--:R-:W-:Y:S02]  /*92a00*/  IMAD.MOV.U32 R42, RZ, RZ, R27 ;  /* 0x000000ffff2a7224 */ /* 0x008fe400078e001b */
[----:B----4-:R-:W-:Y:S02]  /*92a10*/  IMAD.MOV.U32 R41, RZ, RZ, R26 ;  /* 0x000000ffff297224 */ /* 0x010fe400078e001a */
[----:B------:R-:W-:Y:S02]  /*92a20*/  IMAD.MOV.U32 R40, RZ, RZ, R25 ;  /* 0x000000ffff287224 */ /* 0x000fe400078e0019 */
[----:B------:R-:W2:Y:S04]  /*92a30*/  LDL.LU R25, [R1+0x4620] ;  /* 0x0046200001197983 */ /* 0x000ea80000300800 */
[----:B------:R-:W3:Y:S04]  /*92a40*/  LDL.LU R26, [R1+0x461c] ;  /* 0x00461c00011a7983 */ /* 0x000ee80000300800 */
[----:B------:R-:W4:Y:S04]  /*92a50*/  LDL.LU R27, [R1+0x4618] ;  /* 0x00461800011b7983 */ /* 0x000f280000300800 */
[----:B------:R-:W4:Y:S01]  /*92a60*/  LDL.LU R43, [R1+0xac] ;  /* 0x0000ac00012b7983 */ /* 0x000f220000300800 */
[----:B0-----:R-:W-:-:S02]  /*92a70*/  IMAD.MOV.U32 R36, RZ, RZ, R24 ;  /* 0x000000ffff247224 */ /* 0x001fc400078e0018 */
[----:B--2---:R-:W-:Y:S02]  /*92a80*/  IMAD.MOV.U32 R37, RZ, RZ, R25 ;  /* 0x000000ffff257224 */ /* 0x004fe400078e0019 */
[----:B---3--:R-:W-:Y:S02]  /*92a90*/  IMAD.MOV.U32 R38, RZ, RZ, R26 ;  /* 0x000000ffff267224 */ /* 0x008fe400078e001a */
[----:B----4-:R-:W-:Y:S01]  /*92aa0*/  IMAD.MOV.U32 R39, RZ, RZ, R27 ;  /* 0x000000ffff277224 */ /* 0x010fe200078e001b */
[----:B------:R0:W-:Y:S04]  /*92ab0*/  STL.64 [R1+0x4538], R42 ;  /* 0x0045382a01007387 */ /* 0x0001e80000100a00 */
[----:B------:R2:W-:Y:S04]  /*92ac0*/  STL.64 [R1+0x4530], R40 ;  /* 0x0045302801007387 */ /* 0x0005e80000100a00 */
[----:B------:R-:W0:Y:S04]  /*92ad0*/  LDL.LU R24, [R1+0x4614] ;  /* 0x0046140001187983 */ /* 0x000e280000300800 */
[----:B------:R-:W3:Y:S04]  /*92ae0*/  LDL.LU R25, [R1+0x4610] ;  /* 0x0046100001197983 */ /* 0x000ee80000300800 */
[----:B------:R-:W2:Y:S04]  /*92af0*/  LDL.LU R26, [R1+0x460c] ;  /* 0x00460c00011a7983 */ /* 0x000ea80000300800 */
[----:B------:R-:W4:Y:S04]  /*92b00*/  LDL.LU R27, [R1+0x4608] ;  /* 0x00460800011b7983 */ /* 0x000f280000300800 */
[----:B------:R-:W-:Y:S04]  /*92b10*/  STL.64 [R1+0x4548], R38 ;  /* 0x0045482601007387 */ /* 0x000fe80000100a00 */
[----:B------:R-:W-:Y:S04]  /*92b20*/  STL.64 [R1+0x4540], R36 ;  /* 0x0045402401007387 */ /* 0x000fe80000100a00 */
[----:B-1----:R-:W4:Y:S04]  /*92b30*/  LDL.LU R16, [R1+0xf0] ;  /* 0x0000f00001107983 */ /* 0x002f280000300800 */
[----:B------:R-:W4:Y:S04]  /*92b40*/  LDL.LU R17, [R1+0xf4] ;  /* 0x0000f40001117983 */ /* 0x000f280000300800 */
[----:B------:R-:W4:Y:S04]  /*92b50*/  LDL.LU R18, [R1+0xf8] ;  /* 0x0000f80001127983 */ /* 0x000f280000300800 */
[----:B------:R-:W4:Y:S01]  /*92b60*/  LDL.LU R19, [R1+0xfc] ;  /* 0x0000fc0001137983 */ /* 0x000f220000300800 */
[----:B0-----:R-:W-:-:S02]  /*92b70*/  IMAD.MOV.U32 R43, RZ, RZ, R24 ;  /* 0x000000ffff2b7224 */ /* 0x001fc400078e0018 */
[----:B---3--:R-:W-:Y:S02]  /*92b80*/  IMAD.MOV.U32 R42, RZ, RZ, R25 ;  /* 0x000000ffff2a7224 */ /* 0x008fe400078e0019 */
[----:B--2---:R-:W-:Y:S02]  /*92b90*/  IMAD.MOV.U32 R41, RZ, RZ, R26 ;  /* 0x000000ffff297224 */ /* 0x004fe400078e001a */
[----:B----4-:R-:W-:Y:S01]  /*92ba0*/  IMAD.MOV.U32 R40, RZ, RZ, R27 ;  /* 0x000000ffff287224 */ /* 0x010fe200078e001b */
[----:B------:R-:W-:Y:S04]  /*92bb0*/  STL.64 [R1+0x4558], R18 ;  /* 0x0045581201007387 */ /* 0x000fe80000100a00 */
[----:B------:R-:W-:Y:S04]  /*92bc0*/  STL.64 [R1+0x4550], R16 ;  /* 0x0045501001007387 */ /* 0x000fe80000100a00 */
[----:B------:R-:W-:Y:S04]  /*92bd0*/  STL.64 [R1+0x45a0], R42 ;  /* 0x0045a02a01007387 */ /* 0x000fe80000100a00 */
[----:B------:R0:W-:Y:S04]  /*92be0*/  STL.64 [R1+0x4598], R40 ;  /* 0x0045982801007387 */ /* 0x0001e80000100a00 */
        /* <DEDUP_REMOVED lines=59> */
[----:B------:R-:W2:Y:S04]  /*92fa0*/  LDL.LU.64 R34, [R1+0x4600] ;  /* 0x0046000001227983 */ /* 0x000ea80000300a00 */
        /* <DEDUP_REMOVED lines=22> */
[----:B0-----:R-:W4:Y:S01]  /*93110*/  LDL.LU.64 R22, [R1+0x45c0] ;  /* 0x0045c00001167983 */ /* 0x001f220000300a00 */
[C---:B--2---:R-:W-:Y:S06]  /*93120*/  HMMA.16816.F32 R40, R8.reuse, R28, R40 ;  /* 0x0000001c0828723c */ /* 0x044fec0000001828 */
        /* <DEDUP_REMOVED lines=26> */
[----:B------:R0:W-:Y:S04]  /*932d0*/  STL.64 [R1+0xb30], R8 ;  /* 0x000b300801007387 */ /* 0x0001e80000100a00 */
[----:B------:R1:W-:Y:S04]  /*932e0*/  STL.64 [R1+0xb38], R10 ;  /* 0x000b380a01007387 */ /* 0x0003e80000100a00 */
[----:B0-----:R-:W3:Y:S01]  /*932f0*/  LDL.LU R8, [R1] ;  /* 0x0000000001087983 */ /* 0x001ee20000300800 */
[----:B--2---:R-:W-:-:S03]  /*93300*/  IMAD.MOV.U32 R9, RZ, RZ, R56 ;  /* 0x000000ffff097224 */ /* 0x004fc600078e0038 */
[----:B------:R-:W2:Y:S01]  /*93310*/  LDL.LU R56, [R1+0x4564] ;  /* 0x0045640001387983 */ /* 0x000ea20000300800 */
[----:B-1----:R-:W-:-:S03]  /*93320*/  IMAD.MOV.U32 R10, RZ, RZ, R57 ;  /* 0x000000ffff0a7224 */ /* 0x002fc600078e0039 */
[----:B------:R-:W2:Y:S01]  /*93330*/  LDL.LU R57, [R1+0x4560] ;  /* 0x0045600001397983 */ /* 0x000ea20000300800 */
[C---:B----4-:R-:W-:Y:S06]  /*93340*/  HMMA.16816.F32 R16, R24.reuse, R34, R16 ;  /* 0x000000221810723c */ /* 0x050fec0000001810 */
[C---:B------:R-:W-:Y:S06]  /*93350*/  HMMA.16816.F32 R36, R24.reuse, R30, R36 ;  /* 0x0000001e1824723c */ /* 0x040fec0000001824 */
[C---:B---3--:R-:W-:Y:S11]  /*93360*/  HMMA.16816.F32 R40, R24.reuse, R6, R40 ;  /* 0x000000061828723c */ /* 0x048ff60000001828 */
        /* <DEDUP_REMOVED lines=12> */
[C---:B------:R-:W-:Y:S06]  /*93430*/  HMMA.16816.F32 R52, R24.reuse, R60, R52 ;  /* 0x0000003c1834723c */ /* 0x040fec0000001834 */
[C---:B---3--:R-:W-:Y:S06]  /*93440*/  HMMA.16816.F32 R16, R24.reuse, R22, R16 ;  /* 0x000000161810723c */ /* 0x048fec0000001810 */
[C---:B----4-:R-:W-:Y:S06]  /*93450*/  HMMA.16816.F32 R36, R24.reuse, R28, R36 ;  /* 0x0000001c1824723c */ /* 0x050fec0000001824 */
        /* <DEDUP_REMOVED lines=16> */
[----:B------:R-:W2:Y:S02]  /*93560*/  LDL.LU.64 R40, [R1+0x44f0] ;  /* 0x0044f00001287983 */ /* 0x000ea40000300a00 */
[----:B--2---:R-:W-:Y:S02]  /*93570*/  HMMA.16816.F32 R24, R24, R2, R40 ;  /* 0x000000021818723c */ /* 0x004fe40000001828 */
[----:B------:R-:W2:Y:S04]  /*93580*/  LDL.LU.64 R42, [R1+0x44e8] ;  /* 0x0044e800012a7983 */ /* 0x000ea80000300a00 */
[----:B------:R-:W2:-:S15]  /*93590*/  LDL.LU.64 R40, [R1+0x44e0] ;  /* 0x0044e00001287983 */ /* 0x000e9e0000300a00 */
[----:B------:R-:W-:-:S02]  /*935a0*/  NOP ;  /* 0x0000000000007918 */ /* 0x000fc40000000000 */
[----:B------:R-:W-:Y:S04]  /*935b0*/  STL.64 [R1+0xbe0], R24 ;  /* 0x000be01801007387 */ /* 0x000fe80000100a00 */
[----:B------:R0:W-:Y:S04]  /*935c0*/  STL.64 [R1+0xbe8], R26 ;  /* 0x000be81a01007387 */ /* 0x0001e80000100a00 */
[----:B0-----:R-:W4:Y:S01]  /*935d0*/  LDL.LU R27, [R1+0x1998] ;  /* 0x00199800011b7983 */ /* 0x001f220000300800 */
[C---:B--2---:R-:W-:Y:S06]  /*935e0*/  HMMA.16816.F32 R12, R40.reuse, R34, R12 ;  /* 0x00000022280c723c */ /* 0x044fec000000180c */
[C---:B------:R-:W-:Y:S06]  /*935f0*/  HMMA.16816.F32 R16, R40.reuse, R30, R16 ;  /* 0x0000001e2810723c */ /* 0x040fec0000001810 */
[C---:B---3--:R-:W-:Y:S06]  /*93600*/  HMMA.16816.F32 R36, R40.reuse, R6, R36 ;  /* 0x000000062824723c */ /* 0x048fec0000001824 */
[C---:B------:R-:W-:Y:S06]  /*93610*/  HMMA.16816.F32 R44, R40.reuse, R22, R44 ;  /* 0x00000016282c723c */ /* 0x040fec000000182c */
[----:B------:R-:W-:Y:S01]  /*93620*/  HMMA.16816.F32 R48, R40, R28, R48 ;  /* 0x0000001c2830723c */ /* 0x000fe20000001830 */
[----:B------:R-:W-:Y:S04]  /*93630*/  STL.64 [R1+0xbd0], R12 ;  /* 0x000bd00c01007387 */ /* 0x000fe80000100a00 */
[----:B------:R0:W-:Y:S04]  /*93640*/  STL.64 [R1+0xbd8], R14 ;  /* 0x000bd80e01007387 */ /* 0x0001e80000100a00 */
[----:B0-----:R-:W2:Y:S04]  /*93650*/  LDL.LU.64 R14, [R1+0x44d8] ;  /* 0x0044d800010e7983 */ /* 0x001ea80000300a00 */
[----:B------:R-:W2:Y:S04]  /*93660*/  LDL.LU.64 R12, [R1+0x44d0] ;  /* 0x0044d000010c7983 */ /* 0x000ea80000300a00 */
[----:B------:R-:W-:Y:S04]  /*93670*/  STL.64 [R1+0xbc0], R16 ;  /* 0x000bc01001007387 */ /* 0x000fe80000100a00 */
[----:B------:R0:W-:Y:S04]  /*93680*/  STL.64 [R1+0xbc8], R18 ;  /* 0x000bc81201007387 */ /* 0x0001e80000100a00 */
[----:B0-----:R-:W3:Y:S04]  /*93690*/  LDL.LU R18, [R1+0x44c8] ;  /* 0x0044c80001127983 */ /* 0x001ee80000300800 */
        /* <DEDUP_REMOVED lines=13> */
[----:B------:R-:W-:-:S07]  /*93770*/  IMAD.MOV.U32 R11, RZ, RZ, R0 ;  /* 0x000000ffff0b7224 */ /* 0x000fce00078e0000 */
[----:B------:R-:W-:Y:S01]  /*93780*/  HMMA.16816.F32 R8, R40, R60, R8 ;  /* 0x0000003c2808723c */ /* 0x000fe20000001808 */
[----:B------:R-:W-:Y:S02]  /*93790*/  IMAD.MOV.U32 R19, RZ, RZ, R6 ;  /* 0x000000ffff137224 */ /* 0x000fe400078e0006 */
[----:B------:R-:W-:Y:S02]  /*937a0*/  IMAD.MOV.U32 R6, RZ, RZ, R7 ;  /* 0x000000ffff067224 */ /* 0x000fe400078e0007 */
[----:B------:R-:W-:Y:S02]  /*937b0*/  IMAD.MOV.U32 R7, RZ, RZ, R22 ;  /* 0x000000ffff077224 */ /* 0x000fe400078e0016 */
[----:B------:R-:W-:Y:S02]  /*937c0*/  IMAD.MOV.U32 R22, RZ, RZ, R28 ;  /* 0x000000ffff167224 */ /* 0x000fe400078e001c */
[----:B------:R-:W-:-:S14]  /*937d0*/  IMAD.MOV.U32 R28, RZ, RZ, R60 ;  /* 0x000000ffff1c7224 */ /* 0x000fdc00078e003c */
[----:B------:R-:W-:Y:S04]  /*937e0*/  STL.64 [R1+0xd10], R8 ;  /* 0x000d100801007387 */ /* 0x000fe80000100a00 */
[----:B------:R0:W-:Y:S04]  /*937f0*/  STL.64 [R1+0xd18], R10 ;  /* 0x000d180a01007387 */ /* 0x0001e80000100a00 */
[----:B0-----:R-:W4:Y:S04]  /*93800*/  LDL.LU R10, [R1+0x1120] ;  /* 0x00112000010a7983 */ /* 0x001f280000300800 */
[----:B------:R-:W4:Y:S01]  /*93810*/  LDL.LU R60, [R1+0x1128] ;  /* 0x00112800013c7983 */ /* 0x000f220000300800 */
[----:B------:R-:W-:-:S02]  /*93820*/  IMAD.MOV.U32 R9, RZ, RZ, R58 ;  /* 0x000000ffff097224 */ /* 0x000fc400078e003a */
[----:B------:R-:W-:Y:S01]  /*93830*/  IMAD.MOV.U32 R8, RZ, RZ, R59 ;  /* 0x000000ffff087224 */ /* 0x000fe200078e003b */
[----:B---3--:R-:W-:-:S15]  /*93840*/  HMMA.16816.F32 R48, R40, R58, R48 ;  /* 0x0000003a2830723c */ /* 0x008fde0000001830 */
[----:B------:R-:W-:-:S08]  /*93850*/  NOP ;  /* 0x0000000000007918 */ /* 0x000fd00000000000 */
[----:B------:R-:W-:Y:S04]  /*93860*/  STL.64 [R1+0xd00], R48 ;  /* 0x000d003001007387 */ /* 0x000fe80000100a00 */
[----:B------:R-:W-:Y:S04]  /*93870*/  STL.64 [R1+0xd08], R50 ;  /* 0x000d083201007387 */ /* 0x000fe80000100a00 */
[----:B------:R-:W4:Y:S01]  /*93880*/  LDL.LU.64 R58, [R1+0x4488] ;  /* 0x00448800013a7983 */ /* 0x000f220000300a00 */
[----:B--2---:R-:W-:Y:S01]  /*93890*/  HMMA.16816.F32 R44, R40, R2, R44 ;  /* 0x00000002282c723c */ /* 0x004fe2000000182c */
[----:B------:R-:W-:-:S02]  /*938a0*/  IMAD.MOV.U32 R0, RZ, RZ, R23 ;  /* 0x000000ffff007224 */ /* 0x000fc400078e0017 */
[----:B------:R-:W-:Y:S02]  /*938b0*/  IMAD.MOV.U32 R23, RZ, RZ, R29 ;  /* 0x000000ffff177224 */ /* 0x000fe400078e001d */
[----:B------:R-:W-:Y:S02]  /*938c0*/  IMAD.MOV.U32 R29, RZ, RZ, R61 ;  /* 0x000000ffff1d7224 */ /* 0x000fe400078e003d */
[----:B------:R-:W-:Y:S02]  /*938d0*/  IMAD.MOV.U32 R41, RZ, RZ, R8 ;  /* 0x000000ffff297224 */ /* 0x000fe400078e0008 */
[----:B------:R-:W-:-:S14]  /*938e0*/  IMAD.MOV.U32 R40, RZ, RZ, R9 ;  /* 0x000000ffff287224 */ /* 0x000fdc00078e0009 */
[----:B------:R0:W-:Y:S04]  /*938f0*/  STL.64 [R1+0xcf0], R44 ;  /* 0x000cf02c01007387 */ /* 0x0001e80000100a00 */
[----:B------:R1:W-:Y:S04]  /*93900*/  STL.64 [R1+0xcf8], R46 ;  /* 0x000cf82e01007387 */ /* 0x0003e80000100a00 */
[----:B------:R-:W2:Y:S04]  /*93910*/  LDL.LU R42, [R1+0x1100] ;  /* 0x00110000012a7983 */ /* 0x000ea80000300800 */
        /* <DEDUP_REMOVED lines=16> */
[----:B----4-:R-:W-:Y:S03]  /*93a20*/  HMMA.16816.F32 R36, R56, R34, R36 ;  /* 0x000000223824723c */ /* 0x010fe60000001824 */
[----:B------:R-:W4:-:S15]  /*93a30*/  LDL.LU.64 R34, [R1+0x4480] ;  /* 0x0044800001227983 */ /* 0x000f1e0000300a00 */
[----:B------:R-:W-:-:S05]  /*93a40*/  NOP ;  /* 0x0000000000007918 */ /* 0x000fca0000000000 */
[----:B------:R0:W-:Y:S04]  /*93a50*/  STL.64 [R1+0xce0], R36 ;  /* 0x000ce02401007387 */ /* 0x0001e80000100a00 */
[----:B------:R1:W-:Y:S01]  /*93a60*/  STL.64 [R1+0xce8], R38 ;  /* 0x000ce82601007387 */ /* 0x0003e20000100a00 */
[----:B0-----:R-:W-:Y:S02]  /*93a70*/  IMAD.MOV.U32 R36, RZ, RZ, R22 ;  /* 0x000000ffff247224 */ /* 0x001fe400078e0016 */
[----:B------:R-:W-:Y:S01]  /*93a80*/  IMAD.MOV.U32 R37, RZ, RZ, R23 ;  /* 0x000000ffff257224 */ /* 0x000fe200078e0017 */
[----:B------:R-:W3:Y:S04]  /*93a90*/  LDL.LU R22, [R1+0x447c] ;  /* 0x00447c0001167983 */ /* 0x000ee80000300800 */
[----:B------:R-:W3:Y:S01]  /*93aa0*/  LDL.LU R23, [R1+0x4478] ;  /* 0x0044780001177983 */ /* 0x000ee20000300800 */
[----:B-1----:R-:W-:-:S02]  /*93ab0*/  IMAD.MOV.U32 R38, RZ, RZ, R28 ;  /* 0x000000ffff267224 */ /* 0x002fc400078e001c */
[----:B------:R-:W-:Y:S01]  /*93ac0*/  IMAD.MOV.U32 R39, RZ, RZ, R29 ;  /* 0x000000ffff277224 */ /* 0x000fe200078e001d */
[----:B------:R-:W3:Y:S04]  /*93ad0*/  LDL.LU R28, [R1+0x4474] ;  /* 0x00447400011c7983 */ /* 0x000ee80000300800 */
[----:B------:R-:W3:Y:S01]  /*93ae0*/  LDL.LU R29, [R1+0x4470] ;  /* 0x00447000011d7983 */ /* 0x000ee20000300800 */
[----:B----4-:R-:W-:Y:S03]  /*93af0*/  HMMA.16816.F32 R32, R56, R30, R32 ;  /* 0x0000001e3820723c */ /* 0x010fe60000001820 */
[----:B------:R-:W4:-:S15]  /*93b00*/  LDL.LU.64 R30, [R1+0x4468] ;  /* 0x00446800011e7983 */ /* 0x000f1e0000300a00 */
[----:B------:R-:W-:-:S05]  /*93b10*/  NOP ;  /* 0x0000000000007918 */ /* 0x000fca0000000000 */
[----:B------:R0:W-:Y:S04]  /*93b20*/  STL.64 [R1+0xcc0], R32 ;  /* 0x000cc02001007387 */ /* 0x0001e80000100a00 */
[----:B------:R1:W-:Y:S01]  /*93b30*/  STL.64 [R1+0xcc8], R34 ;  /* 0x000cc82201007387 */ /* 0x0003e20000100a00 */
[----:B0-----:R-:W-:-:S03]  /*93b40*/  IMAD.MOV.U32 R32, RZ, RZ, R19 ;  /* 0x000000ffff207224 */ /* 0x001fc600078e0013 */
[----:B------:R-:W4:Y:S01]  /*93b50*/  LDL.LU R19, [R1+0x4460] ;  /* 0x0044600001137983 */ /* 0x000f220000300800 */
[----:B------:R-:W-:-:S03]  /*93b60*/  IMAD.MOV.U32 R33, RZ, RZ, R6 ;  /* 0x000000ffff217224 */ /* 0x000fc600078e0006 */
[----:B------:R-:W4:Y:S01]  /*93b70*/  LDL.LU R6, [R1+0x445c] ;  /* 0x00445c0001067983 */ /* 0x000f220000300800 */
[----:B-1----:R-:W-:-:S03]  /*93b80*/  IMAD.MOV.U32 R34, RZ, RZ, R7 ;  /* 0x000000ffff227224 */ /* 0x002fc600078e0007 */
[----:B------:R-:W4:Y:S01]  /*93b90*/  LDL.LU R7, [R1+0x4458] ;  /* 0x0044580001077983 */ /* 0x000f220000300800 */
[----:B------:R-:W-:-:S03]  /*93ba0*/  IMAD.MOV.U32 R35, RZ, RZ, R0 ;  /* 0x000000ffff237224 */ /* 0x000fc600078e0000 */
[----:B------:R1:W5:Y:S01]  /*93bb0*/  LDL.LU R0, [R1+0x4454] ;  /* 0x0044540001007983 */ /* 0x0003620000300800 */
[----:B------:R-:W-:Y:S01]  /*93bc0*/  VIADD R27, R27, 0x1 ;  /* 0x000000011b1b7836 */ /* 0x000fe20000000000 */
[----:B--2---:R-:W-:Y:S02]  /*93bd0*/  IADD3 R42, P6, R42, UR61, RZ ;  /* 0x0000003d2a2a7c10 */ /* 0x004fe4000ffde0ff */
[----:B---3--:R-:W-:Y:S02]  /*93be0*/  IADD3 R43, P5, R43, UR61, RZ ;  /* 0x0000003d2b2b7c10 */ /* 0x008fe4000ffbe0ff */
[----:B------:R-:W-:Y:S02]  /*93bf0*/  IADD3 R44, P4, R44, UR61, RZ ;  /* 0x0000003d2c2c7c10 */ /* 0x000fe4000ff9e0ff */
[----:B------:R-:W-:Y:S02]  /*93c00*/  IADD3 R10, P2, R10, UR61, RZ ;  /* 0x0000003d0a0a7c10 */ /* 0x000fe4000ff5e0ff */
[----:B------:R-:W-:-:S02]  /*93c10*/  IADD3 R45, P3, R45, UR61, RZ ;  /* 0x0000003d2d2d7c10 */ /* 0x000fc4000ff7e0ff */
[----:B------:R-:W-:Y:S02]  /*93c20*/  IADD3 R60, P1, R60, UR61, RZ ;  /* 0x0000003d3c3c7c10 */ /* 0x000fe4000ff3e0ff */
[----:B------:R-:W-:Y:S02]  /*93c30*/  IADD3 R46, P0, R46, UR61, RZ ;  /* 0x0000003d2e2e7c10 */ /* 0x000fe4000ff1e0ff */
[----:B------:R-:W-:Y:S02]  /*93c40*/  IADD3.X R47, R47, UR22, RZ, P6, !PT ;  /* 0x000000162f2f7c10 */ /* 0x000fe4000b7fe4ff */
[----:B------:R-:W-:Y:S02]  /*93c50*/  IADD3 R48, P6, R48, UR61, RZ ;  /* 0x0000003d30307c10 */ /* 0x000fe4000ffde0ff */
[----:B------:R-:W-:Y:S02]  /*93c60*/  IADD3.X R49, R49, UR22, RZ, P5, !PT ;  /* 0x0000001631317c10 */ /* 0x000fe4000affe4ff */
[----:B------:R-:W-:-:S02]  /*93c70*/  IADD3 R50, P5, R50, UR61, RZ ;  /* 0x0000003d32327c10 */ /* 0x000fc4000ffbe0ff */
[----:B------:R-:W-:Y:S02]  /*93c80*/  IADD3.X R51, R51, UR22, RZ, P4, !PT ;  /* 0x0000001633337c10 */ /* 0x000fe4000a7fe4ff */
[----:B------:R-:W-:Y:S02]  /*93c90*/  IADD3 R24, P4, R24, UR61, RZ ;  /* 0x0000003d18187c10 */ /* 0x000fe4000ff9e0ff */
[----:B------:R-:W-:Y:S02]  /*93ca0*/  IADD3.X R25, R25, UR22, RZ, P3, !PT ;  /* 0x0000001619197c10 */ /* 0x000fe40009ffe4ff */
[----:B------:R-:W-:Y:S02]  /*93cb0*/  IADD3 R26, P3, R26, UR61, RZ ;  /* 0x0000003d1a1a7c10 */ /* 0x000fe4000ff7e0ff */
[----:B------:R-:W-:Y:S02]  /*93cc0*/  IADD3.X R8, R8, UR22, RZ, P2, !PT ;  /* 0x0000001608087c10 */ /* 0x000fe400097fe4ff */
[----:B------:R-:W-:-:S02]  /*93cd0*/  IADD3 R9, P2, R9, UR61, RZ ;  /* 0x0000003d09097c10 */ /* 0x000fc4000ff5e0ff */
[----:B------:R-:W-:Y:S02]  /*93ce0*/  IADD3.X R11, R11, UR22, RZ, P1, !PT ;  /* 0x000000160b0b7c10 */ /* 0x000fe40008ffe4ff */
[----:B------:R-:W-:Y:S01]  /*93cf0*/  IADD3 R61, P1, R61, UR61, RZ ;  /* 0x0000003d3d3d7c10 */ /* 0x000fe2000ff3e0ff */
[----:B----4-:R-:W-:-:S15]  /*93d00*/  HMMA.16816.F32 R28, R56, R32, R28 ;  /* 0x00000020381c723c */ /* 0x010fde000000181c */
[----:B------:R-:W-:-:S08]  /*93d10*/  NOP ;  /* 0x0000000000007918 */ /* 0x000fd00000000000 */
[----:B------:R-:W-:Y:S04]  /*93d20*/  STL.64 [R1+0xc90], R28 ;  /* 0x000c901c01007387 */ /* 0x000fe80000100a00 */
[----:B------:R0:W-:Y:S02]  /*93d30*/  STL.64 [R1+0xc98], R30 ;  /* 0x000c981e01007387 */ /* 0x0001e40000100a00 */
[C---:B0-----:R-:W-:Y:S06]  /*93d40*/  HMMA.16816.F32 R28, R56.reuse, R34, R20 ;  /* 0x00000022381c723c */ /* 0x041fec0000001814 */
[C---:B------:R-:W-:Y:S06]  /*93d50*/  HMMA.16816.F32 R20, R56.reuse, R36, R16 ;  /* 0x000000243814723c */ /* 0x040fec0000001810 */
[C---:B------:R-:W-:Y:S06]  /*93d60*/  HMMA.16816.F32 R16, R56.reuse, R38, R12 ;  /* 0x000000263810723c */ /* 0x040fec000000180c */
[C---:B------:R-:W-:Y:S06]  /*93d70*/  HMMA.16816.F32 R12, R56.reuse, R40, R4 ;  /* 0x00000028380c723c */ /* 0x040fec0000001804 */
[----:B------:R-:W-:Y:S01]  /*93d80*/  HMMA.16816.F32 R4, R56, R2, R52 ;  /* 0x000000023804723c */ /* 0x000fe20000001834 */
[----:B------:R-:W-:Y:S04]  /*93d90*/  STL.64 [R1+0xb90], R28 ;  /* 0x000b901c01007387 */ /* 0x000fe80000100a00 */
        /* <DEDUP_REMOVED lines=9> */
[----:B------:R-:W-:Y:S04]  /*93e30*/  STL [R1+0x1998], R27 ;  /* 0x0019981b01007387 */ /* 0x000fe80000100800 */
[----:B------:R-:W-:Y:S04]  /*93e40*/  STL [R1+0x1100], R42 ;  /* 0x0011002a01007387 */ /* 0x000fe80000100800 */
[----:B------:R-:W-:Y:S04]  /*93e50*/  STL [R1+0x1108], R43 ;  /* 0x0011082b01007387 */ /* 0x000fe80000100800 */
[----:B------:R-:W-:Y:S04]  /*93e60*/  STL [R1+0x1110], R44 ;  /* 0x0011102c01007387 */ /* 0x000fe80000100800 */
[----:B------:R0:W-:Y:S04]  /*93e70*/  STL [R1+0x1120], R10 ;  /* 0x0011200a01007387 */ /* 0x0001e80000100800 */
[----:B------:R-:W-:Y:S04]  /*93e80*/  STL [R1+0x1118], R45 ;  /* 0x0011182d01007387 */ /* 0x000fe80000100800 */
[----:B0-----:R-:W2:Y:S04]  /*93e90*/  LDL.LU R10, [R1+0x112c] ;  /* 0x00112c00010a7983 */ /* 0x001ea80000300800 */
[----:B------:R0:W-:Y:S04]  /*93ea0*/  STL [R1+0x1128], R60 ;  /* 0x0011283c01007387 */ /* 0x0001e80000100800 */
[----:B0-----:R-:W3:Y:S04]  /*93eb0*/  LDL.LU R60, [R1+0x3c0c] ;  /* 0x003c0c00013c7983 */ /* 0x001ee80000300800 */
        /* <DEDUP_REMOVED lines=10> */
[----:B------:R-:W4:Y:S04]  /*93f60*/  LDL.LU R32, [R1+0x1134] ;  /* 0x0011340001207983 */ /* 0x000f280000300800 */
[----:B------:R-:W-:Y:S04]  /*93f70*/  STL [R1+0x3c1c], R9 ;  /* 0x003c1c0901007387 */ /* 0x000fe80000100800 */
[----:B------:R-:W4:Y:S04]  /*93f80*/  LDL.LU R33, [R1+0x3c04] ;  /* 0x003c040001217983 */ /* 0x000f280000300800 */
[----:B------:R0:W-:Y:S04]  /*93f90*/  STL [R1+0x1124], R11 ;  /* 0x0011240b01007387 */ /* 0x0001e80000100800 */
[----:B------:R-:W4:Y:S04]  /*93fa0*/  LDL.LU R34, [R1+0x3c30] ;  /* 0x003c300001227983 */ /* 0x000f280000300800 */
[----:B------:R1:W-:Y:S04]  /*93fb0*/  STL [R1+0x3c14], R61 ;  /* 0x003c143d01007387 */ /* 0x0003e80000100800 */
        /* <DEDUP_REMOVED lines=12> */
[----:B-1----:R-:W4:Y:S04]  /*94080*/  LDL.LU R61, [R1+0x3bcc] ;  /* 0x003bcc00013d7983 */ /* 0x002f280000300800 */
[----:B------:R-:W4:Y:S04]  /*94090*/  LDL.LU R46, [R1+0x3bf8] ;  /* 0x003bf800012e7983 */ /* 0x000f280000300800 */
[----:B------:R-:W4:Y:S01]  /*940a0*/  LDL.LU R47, [R1+0x3bc4] ;  /* 0x003bc400012f7983 */ /* 0x000f220000300800 */
[----:B--2---:R-:W-:-:S05]  /*940b0*/  IADD3.X R10, R10, UR22, RZ, P0, !PT ;  /* 0x000000160a0a7c10 */ /* 0x004fca00087fe4ff */
[----:B------:R0:W-:Y:S04]  /*940c0*/  STL [R1+0x112c], R10 ;  /* 0x00112c0a01007387 */ /* 0x0001e80000100800 */
[----:B------:R-:W2:Y:S01]  /*940d0*/  LDL.LU R48, [R1+0x3bf0] ;  /* 0x003bf00001307983 */ /* 0x000ea20000300800 */
[----:B---3--:R-:W-:-:S05]  /*940e0*/  IADD3 R60, P0, R60, UR61, RZ ;  /* 0x0000003d3c3c7c10 */ /* 0x008fca000ff1e0ff */
[----:B------:R1:W-:Y:S04]  /*940f0*/  STL [R1+0x3c0c], R60 ;  /* 0x003c0c3c01007387 */ /* 0x0003e80000100800 */
        /* <DEDUP_REMOVED lines=9> */
[----:B-1----:R-:W3:Y:S01]  /*94190*/  LDL.LU R60, [R1+0x3bc8] ;  /* 0x003bc800013c7983 */ /* 0x002ee20000300800 */
[----:B----4-:R-:W-:-:S02]  /*941a0*/  IADD3.X R32, R32, UR22, RZ, P6, !PT ;  /* 0x0000001620207c10 */ /* 0x010fc4000b7fe4ff */
[----:B------:R-:W-:Y:S02]  /*941b0*/  IADD3 R33, P6, R33, UR61, RZ ;  /* 0x0000003d21217c10 */ /* 0x000fe4000ffde0ff */
[----:B------:R-:W-:Y:S02]  /*941c0*/  IADD3.X R34, R34, UR22, RZ, P5, !PT ;  /* 0x0000001622227c10 */ /* 0x000fe4000affe4ff */
[----:B------:R-:W-:Y:S02]  /*941d0*/  IADD3 R35, P5, R35, UR61, RZ ;  /* 0x0000003d23237c10 */ /* 0x000fe4000ffbe0ff */
[----:B------:R-:W-:Y:S01]  /*941e0*/  IADD3.X R36, R36, UR22, RZ, P4, !PT ;  /* 0x0000001624247c10 */ /* 0x000fe2000a7fe4ff */
[----:B------:R-:W-:Y:S01]  /*941f0*/  STL [R1+0x1134], R32 ;  /* 0x0011342001007387 */ /* 0x000fe20000100800 */
[----:B------:R-:W-:-:S03]  /*94200*/  IADD3 R37, P4, R37, UR61, RZ ;  /* 0x0000003d25257c10 */ /* 0x000fc6000ff9e0ff */
[----:B------:R-:W-:Y:S01]  /*94210*/  STL [R1+0x3c04], R33 ;  /* 0x003c042101007387 */ /* 0x000fe20000100800 */
[----:B------:R-:W-:-:S03]  /*94220*/  IADD3.X R38, R38, UR22, RZ, P3, !PT ;  /* 0x0000001626267c10 */ /* 0x000fc60009ffe4ff */
        /* <DEDUP_REMOVED lines=13> */
[----:B------:R-:W-:-:S03]  /*94300*/  IADD3.X R11, R11, UR22, RZ, P6, !PT ;  /* 0x000000160b0b7c10 */ /* 0x000fc6000b7fe4ff */
[----:B------:R-:W-:Y:S01]  /*94310*/  STL [R1+0x3be4], R41 ;  /* 0x003be42901007387 */ /* 0x000fe20000100800 */
[----:B------:R-:W-:-:S03]  /*94320*/  IADD3 R45, P0, R45, UR61, RZ ;  /* 0x0000003d2d2d7c10 */ /* 0x000fc6000ff1e0ff */
[----:B------:R-:W-:Y:S04]  /*94330*/  STL [R1+0x3c10], R42 ;  /* 0x003c102a01007387 */ /* 0x000fe80000100800 */
[----:B------:R-:W-:Y:S01]  /*94340*/  STL [R1+0x3bdc], R43 ;  /* 0x003bdc2b01007387 */ /* 0x000fe20000100800 */
[----:B------:R-:W-:-:S03]  /*94350*/  IADD3 R61, P6, R61, UR61, RZ ;  /* 0x0000003d3d3d7c10 */ /* 0x000fc6000ffde0ff */
[----:B------:R-:W-:Y:S04]  /*94360*/  STL [R1+0x3c08], R44 ;  /* 0x003c082c01007387 */ /* 0x000fe80000100800 */
[----:B------:R0:W-:Y:S04]  /*94370*/  STL [R1+0x3c00], R11 ;  /* 0x003c000b01007387 */ /* 0x0001e80000100800 */
[----:B------:R-:W-:Y:S04]  /*94380*/  STL [R1+0x3bd4], R45 ;  /* 0x003bd42d01007387 */ /* 0x000fe80000100800 */
[----:B0-----:R-:W4:Y:S04]  /*94390*/  LDL.LU R11, [R1+0x3b94] ;  /* 0x003b9400010b7983 */ /* 0x001f280000300800 */
[----:B------:R0:W-:Y:S04]  /*943a0*/  STL [R1+0x3bcc], R61 ;  /* 0x003bcc3d01007387 */ /* 0x0001e80000100800 */
[----:B0-----:R-:W4:Y:S01]  /*943b0*/  LDL.LU R61, [R1+0x3bc0] ;  /* 0x003bc000013d7983 */ /* 0x001f220000300800 */
[----:B------:R-:W-:-:S02]  /*943c0*/  IADD3.X R46, R46, UR22, RZ, P5, !PT ;  /* 0x000000162e2e7c10 */ /* 0x000fc4000affe4ff */
[----:B------:R-:W-:-:S03]  /*943d0*/  IADD3 R47, P5, R47, UR61, RZ ;  /* 0x0000003d2f2f7c10 */ /* 0x000fc6000ffbe0ff */
[----:B------:R-:W-:Y:S04]  /*943e0*/  STL [R1+0x3bf8], R46 ;  /* 0x003bf82e01007387 */ /* 0x000fe80000100800 */
[----:B------:R-:W-:Y:S01]  /*943f0*/  STL [R1+0x3bc4], R47 ;  /* 0x003bc42f01007387 */ /* 0x000fe20000100800 */
[----:B--2---:R-:W-:-:S05]  /*94400*/  IADD3.X R48, R48, UR22, RZ, P4, !PT ;  /* 0x0000001630307c10 */ /* 0x004fca000a7fe4ff */
[----:B------:R-:W-:Y:S01]  /*94410*/  STL [R1+0x3bf0], R48 ;  /* 0x003bf03001007387 */ /* 0x000fe20000100800 */
[----:B---3--:R-:W-:Y:S02]  /*94420*/  IADD3 R49, P4, R49, UR61, RZ ;  /* 0x0000003d31317c10 */ /* 0x008fe4000ff9e0ff */
[----:B------:R-:W-:Y:S02]  /*94430*/  IADD3.X R50, R50, UR22, RZ, P3, !PT ;  /* 0x0000001632327c10 */ /* 0x000fe40009ffe4ff */
[----:B------:R-:W-:Y:S02]  /*94440*/  IADD3 R51, P3, R51, UR61, RZ ;  /* 0x0000003d33337c10 */ /* 0x000fe4000ff7e0ff */
[----:B------:R-:W-:Y:S02]  /*94450*/  IADD3.X R24, R24, UR22, RZ, P2, !PT ;  /* 0x0000001618187c10 */ /* 0x000fe400097fe4ff */
[----:B------:R-:W-:Y:S01]  /*94460*/  IADD3 R25, P2, R25, UR61, RZ ;  /* 0x0000003d19197c10 */ /* 0x000fe2000ff5e0ff */
[----:B------:R-:W-:Y:S01]  /*94470*/  STL [R1+0x3bbc], R49 ;  /* 0x003bbc3101007387 */ /* 0x000fe20000100800 */
[----:B------:R-:W-:-:S03]  /*94480*/  IADD3.X R26, R26, UR22, RZ, P1, !PT ;  /* 0x000000161a1a7c10 */ /* 0x000fc60008ffe4ff */
[----:B------:R-:W-:Y:S01]  /*94490*/  STL [R1+0x3be8], R50 ;  /* 0x003be83201007387 */ /* 0x000fe20000100800 */
[----:B------:R-:W-:-:S03]  /*944a0*/  IADD3 R8, P1, R8, UR61, RZ ;  /* 0x0000003d08087c10 */ /* 0x000fc6000ff3e0ff */
[----:B------:R-:W-:Y:S04]  /*944b0*/  STL [R1+0x3bb4], R51 ;  /* 0x003bb43301007387 */ /* 0x000fe80000100800 */
[----:B------:R-:W-:Y:S01]  /*944c0*/  STL [R1+0x3be0], R24 ;  /* 0x003be01801007387 */ /* 0x000fe20000100800 */
[----:B------:R-:W-:-:S03]  /*944d0*/  IADD3.X R9, R9, UR22, RZ, P0, !PT ;  /* 0x0000001609097c10 */ /* 0x000fc600087fe4ff */
[----:B------:R-:W-:Y:S01]  /*944e0*/  STL [R1+0x3bac], R25 ;  /* 0x003bac1901007387 */ /* 0x000fe20000100800 */
[----:B------:R-:W-:-:S03]  /*944f0*/  IADD3 R10, P0, R10, UR61, RZ ;  /* 0x0000003d0a0a7c10 */ /* 0x000fc6000ff1e0ff */
[----:B------:R-:W-:Y:S04]  /*94500*/  STL [R1+0x3bd8], R26 ;  /* 0x003bd81a01007387 */ /* 0x000fe80000100800 */
[----:B------:R-:W-:Y:S01]  /*94510*/  STL [R1+0x3ba4], R8 ;  /* 0x003ba40801007387 */ /* 0x000fe20000100800 */
[----:B------:R-:W-:-:S03]  /*94520*/  IADD3.X R60, R60, UR22, RZ, P6, !PT ;  /* 0x000000163c3c7c10 */ /* 0x000fc6000b7fe4ff */
[----:B------:R-:W2:Y:S04]  /*94530*/  LDL.LU R32, [R1+0x3b8c] ;  /* 0x003b8c0001207983 */ /* 0x000ea80000300800 */
[----:B------:R-:W-:Y:S04]  /*94540*/  STL [R1+0x3bd0], R9 ;  /* 0x003bd00901007387 */ /* 0x000fe80000100800 */
[----:B------:R-:W3:Y:S04]  /*94550*/  LDL.LU R33, [R1+0x3bb8] ;  /* 0x003bb80001217983 */ /* 0x000ee80000300800 */
[----:B------:R0:W-:Y:S04]  /*94560*/  STL [R1+0x3b9c], R10 ;  /* 0x003b9c0a01007387 */ /* 0x0001e80000100800 */
[----:B------:R-:W3:Y:S04]  /*94570*/  LDL.LU R34, [R1+0x3b84] ;  /* 0x003b840001227983 */ /* 0x000ee80000300800 */
        /* <DEDUP_REMOVED lines=13> */
[----:B-1----:R-:W3:Y:S04]  /*94650*/  LDL.LU R60, [R1+0x3b80] ;  /* 0x003b8000013c7983 */ /* 0x002ee80000300800 */
[----:B------:R-:W3:Y:S04]  /*94660*/  LDL.LU R46, [R1+0x3b4c] ;  /* 0x003b4c00012e7983 */ /* 0x000ee80000300800 */
[----:B------:R-:W3:Y:S01]  /*94670*/  LDL.LU R47, [R1+0x3b78] ;  /* 0x003b7800012f7983 */ /* 0x000ee20000300800 */
[----:B----4-:R-:W-:-:S05]  /*94680*/  IADD3 R11, P6, R11, UR61, RZ ;  /* 0x0000003d0b0b7c10 */ /* 0x010fca000ffde0ff */
[----:B------:R0:W-:Y:S04]  /*94690*/  STL [R1+0x3b94], R11 ;  /* 0x003b940b01007387 */ /* 0x0001e80000100800 */
[----:B------:R-:W4:Y:S01]  /*946a0*/  LDL.LU R48, [R1+0x3b44] ;  /* 0x003b440001307983 */ /* 0x000f220000300800 */
[----:B------:R-:W-:-:S05]  /*946b0*/  IADD3.X R61, R61, UR22, RZ, P5, !PT ;  /* 0x000000163d3d7c10 */ /* 0x000fca000affe4ff */
        /* <DEDUP_REMOVED lines=10> */
[----:B-1----:R-:W4:Y:S01]  /*94760*/  LDL.LU R61, [R1+0x3b1c] ;  /* 0x003b1c00013d7983 */ /* 0x002f220000300800 */
[----:B--2---:R-:W-:-:S02]  /*94770*/  IADD3 R32, P5, R32, UR61, RZ ;  /* 0x0000003d20207c10 */ /* 0x004fc4000ffbe0ff */
[----:B---3--:R-:W-:Y:S02]  /*94780*/  IADD3.X R33, R33, UR22, RZ, P4, !PT ;  /* 0x0000001621217c10 */ /* 0x008fe4000a7fe4ff */
[----:B------:R-:W-:Y:S02]  /*94790*/  IADD3 R34, P4, R34, UR61, RZ ;  /* 0x0000003d22227c10 */ /* 0x000fe4000ff9e0ff */
[----:B------:R-:W-:Y:S02]  /*947a0*/  IADD3.X R35, R35, UR22, RZ, P3, !PT ;  /* 0x0000001623237c10 */ /* 0x000fe40009ffe4ff */
[----:B------:R-:W-:Y:S01]  /*947b0*/  IADD3 R36, P3, R36, UR61, RZ ;  /* 0x0000003d24247c10 */ /* 0x000fe2000ff7e0ff */
        /* <DEDUP_REMOVED lines=15> */
[----:B------:R-:W-:Y:S02]  /*948b0*/  IADD3 R44, P6, R44, UR61, RZ ;  /* 0x0000003d2c2c7c10 */ /* 0x000fe4000ffde0ff */
[----:B------:R-:W-:Y:S01]  /*948c0*/  IADD3.X R45, R45, UR22, RZ, P5, !PT ;  /* 0x000000162d2d7c10 */ /* 0x000fe2000affe4ff */
[----:B------:R-:W-:Y:S01]  /*948d0*/  STL [R1+0x3b6c], R40 ;  /* 0x003b6c2801007387 */ /* 0x000fe20000100800 */
[----:B------:R-:W-:-:S03]  /*948e0*/  IADD3 R10, P5, R10, UR61, RZ ;  /* 0x0000003d0a0a7c10 */ /* 0x000fc6000ffbe0ff */
[----:B------:R-:W-:Y:S04]  /*948f0*/  STL [R1+0x3b98], R41 ;  /* 0x003b982901007387 */ /* 0x000fe80000100800 */
[----:B------:R-:W-:Y:S04]  /*94900*/  STL [R1+0x3b64], R42 ;  /* 0x003b642a01007387 */ /* 0x000fe80000100800 */
[----:B------:R-:W-:Y:S01]  /*94910*/  STL [R1+0x3b90], R43 ;  /* 0x003b902b01007387 */ /* 0x000fe20000100800 */
[----:B------:R-:W-:-:S03]  /*94920*/  IADD3.X R60, R60, UR22, RZ, P4, !PT ;  /* 0x000000163c3c7c10 */ /* 0x000fc6000a7fe4ff */
[----:B------:R-:W-:Y:S04]  /*94930*/  STL [R1+0x3b5c], R44 ;  /* 0x003b5c2c01007387 */ /* 0x000fe80000100800 */
[----:B------:R0:W-:Y:S04]  /*94940*/  STL [R1+0x3b54], R10 ;  /* 0x003b540a01007387 */ /* 0x0001e80000100800 */
[----:B------:R-:W-:Y:S04]  /*94950*/  STL [R1+0x3b88], R45 ;  /* 0x003b882d01007387 */ /* 0x000fe80000100800 */
[----:B0-----:R-:W2:Y:S04]  /*94960*/  LDL.LU R10, [R1+0x3b48] ;  /* 0x003b4800010a7983 */ /* 0x001ea80000300800 */
[----:B------:R0:W-:Y:S04]  /*94970*/  STL [R1+0x3b80], R60 ;  /* 0x003b803c01007387 */ /* 0x0001e80000100800 */
[----:B0-----:R-:W3:Y:S01]  /*94980*/  LDL.LU R60, [R1+0x3b14] ;  /* 0x003b1400013c7983 */ /* 0x001ee20000300800 */
[----:B------:R-:W-:-:S02]  /*94990*/  IADD3 R46, P4, R46, UR61, RZ ;  /* 0x0000003d2e2e7c10 */ /* 0x000fc4000ff9e0ff */
[----:B------:R-:W-:Y:S02]  /*949a0*/  IADD3.X R47, R47, UR22, RZ, P3, !PT ;  /* 0x000000162f2f7c10 */ /* 0x000fe40009ffe4ff */
[----:B----4-:R-:W-:Y:S02]  /*949b0*/  IADD3 R48, P3, R48, UR61, RZ ;  /* 0x0000003d30307c10 */ /* 0x010fe4000ff7e0ff */
        /* <DEDUP_REMOVED lines=12> */
[----:B------:R-:W-:Y:S04]  /*94a80*/  STL [R1+0x3b68], R51 ;  /* 0x003b683301007387 */ /* 0x000fe80000100800 */
[----:B------:R-:W-:Y:S01]  /*94a90*/  STL [R1+0x3b34], R24 ;  /* 0x003b341801007387 */ /* 0x000fe20000100800 */
[----:B------:R-:W-:-:S03]  /*94aa0*/  IADD3 R9, P6, R9, UR61, RZ ;  /* 0x0000003d09097c10 */ /* 0x000fc6000ffde0ff */
[----:B------:R-:W-:Y:S01]  /*94ab0*/  STL [R1+0x3b60], R25 ;  /* 0x003b601901007387 */ /* 0x000fe20000100800 */
[----:B------:R-:W-:-:S03]  /*94ac0*/  IADD3.X R11, R11, UR22, RZ, P5, !PT ;  /* 0x000000160b0b7c10 */ /* 0x000fc6000affe4ff */
[----:B------:R-:W-:Y:S04]  /*94ad0*/  STL [R1+0x3b2c], R26 ;  /* 0x003b2c1a01007387 */ /* 0x000fe80000100800 */
[----:B------:R-:W-:Y:S01]  /*94ae0*/  STL [R1+0x3b58], R8 ;  /* 0x003b580801007387 */ /* 0x000fe20000100800 */
[----:B------:R-:W-:-:S03]  /*94af0*/  IADD3 R61, P5, R61, UR61, RZ ;  /* 0x0000003d3d3d7c10 */ /* 0x000fc6000ffbe0ff */
        /* <DEDUP_REMOVED lines=351> */
[----:B----4-:R-:W-:Y:S01]  /*960f0*/  IADD3 R48, P4, R48, UR61, RZ ;  /* 0x0000003d30307c10 */ /* 0x010fe2000ff9e0ff */
[----:B------:R-:W-:Y:S04]  /*96100*/  STL [R1+0x395c], R46 ;  /* 0x00395c2e01007387 */ /* 0x000fe80000100800 */
[----:B------:R-:W-:Y:S01]  /*96110*/  STL [R1+0x3988], R47 ;  /* 0x0039882f01007387 */ /* 0x000fe20000100800 */
[----:B------:R-:W-:Y:S02]  /*96120*/  IADD3.X R49, R49, UR22, RZ, P3, !PT ;  /* 0x0000001631317c10 */ /* 0x000fe40009ffe4ff */
[----:B------:R-:W-:-:S02]  /*96130*/  IADD3 R50, P3, R50, UR61, RZ ;  /* 0x0000003d32327c10 */ /* 0x000fc4000ff7e0ff */
        /* <DEDUP_REMOVED lines=369> */
[----:B------:R-:W-:Y:S04]  /*97850*/  STL [R1+0x3798], R47 ;  /* 0x0037982f01007387 */ /* 0x000fe80000100800 */
[----:B------:R-:W-:Y:S01]  /*97860*/  STL [R1+0x3764], R48 ;  /* 0x0037643001007387 */ /* 0x000fe20000100800 */
[----:B------:R-:W-:-:S02]  /*97870*/  IADD3.X R49, R49, UR22, RZ, P4, !PT ;  /* 0x0000001631317c10 */ /* 0x000fc4000a7fe4ff */
        /* <DEDUP_REMOVED lines=5085> */
[----:B------:R0:W-:Y:S01]  /*ab650*/  STL [R1+0x1d14], R35 ;  /* 0x001d142301007387 */ /* 0x0001e20000100800 */
        /* <DEDUP_REMOVED lines=18> */
[----:B------:R-:W-:Y:S01]  /*ab780*/  STL [R1+0x1cec], R45 ;  /* 0x001cec2d01007387 */ /* 0x000fe20000100800 */
[----:B------:R-:W-:Y:S01]  /*ab790*/  IADD3.X R46, R46, UR22, RZ, P0, !PT ;  /* 0x000000162e2e7c10 */ /* 0x000fe200087fe4ff */
[----:B0-----:R-:W0:Y:S02]  /*ab7a0*/  LDC R35, c[0x0][0x23c] ;  /* 0x00008f00ff237b82 */ /* 0x001e240000000800 */
[----:B-1----:R-:W4:Y:S04]  /*ab7b0*/  LDL.LU R11, [R1+0x1cac] ;  /* 0x001cac00010b7983 */ /* 0x002f280000300800 */
[----:B------:R1:W-:Y:S04]  /*ab7c0*/  STL [R1+0x1ce4], R61 ;  /* 0x001ce43d01007387 */ /* 0x0003e80000100800 */
[----:B-1----:R-:W4:Y:S01]  /*ab7d0*/  LDL.LU R61, [R1+0x1cd8] ;  /* 0x001cd800013d7983 */ /* 0x002f220000300800 */
[----:B------:R-:W-:-:S03]  /*ab7e0*/  IADD3 R47, P0, R47, UR61, RZ ;  /* 0x0000003d2f2f7c10 */ /* 0x000fc6000ff1e0ff */
[----:B------:R1:W-:Y:S04]  /*ab7f0*/  STL [R1+0x1d10], R46 ;  /* 0x001d102e01007387 */ /* 0x0003e80000100800 */
[----:B------:R1:W-:Y:S01]  /*ab800*/  STL [R1+0x1cdc], R47 ;  /* 0x001cdc2f01007387 */ /* 0x0003e20000100800 */
        /* <DEDUP_REMOVED lines=22> */
[----:B------:R-:W-:Y:S04]  /*ab970*/  STL [R1+0x1cb4], R10 ;  /* 0x001cb40a01007387 */ /* 0x000fe80000100800 */
        /* <DEDUP_REMOVED lines=14> */
[----:B0-----:R-:W3:Y:S04]  /*aba60*/  LDL.LU R60, [R1+0x1c98] ;  /* 0x001c9800013c7983 */ /* 0x001ee80000300800 */
        /* <DEDUP_REMOVED lines=16> */
[----:B------:R-:W-:-:S05]  /*abb70*/  IMAD.SHL.U32 R4, R35, 0x80, RZ ;  /* 0x0000008023047824 */ /* 0x000fca00078e00ff */
[----:B------:R-:W-:Y:S02]  /*abb80*/  SHF.R.S32.HI R2, RZ, 0x1f, R4 ;  /* 0x0000001fff027819 */ /* 0x000fe40000011404 */
[----:B--2---:R-:W-:Y:S02]  /*abb90*/  IADD3 R32, P0, R32, UR61, RZ ;  /* 0x0000003d20207c10 */ /* 0x004fe4000ff1e0ff */
[----:B---3--:R-:W-:Y:S02]  /*abba0*/  IADD3.X R33, R33, UR22, RZ, P6, !PT ;  /* 0x0000001621217c10 */ /* 0x008fe4000b7fe4ff */
[----:B------:R-:W-:Y:S02]  /*abbb0*/  IADD3 R34, P6, R34, UR61, RZ ;  /* 0x0000003d22227c10 */ /* 0x000fe4000ffde0ff */
[----:B------:R-:W-:Y:S02]  /*abbc0*/  IADD3.X R36, R36, UR22, RZ, P5, !PT ;  /* 0x0000001624247c10 */ /* 0x000fe4000affe4ff */
[----:B------:R-:W-:Y:S01]  /*abbd0*/  IADD3 R37, P5, R37, UR61, RZ ;  /* 0x0000003d25257c10 */ /* 0x000fe2000ffbe0ff */
[----:B------:R-:W-:Y:S01]  /*abbe0*/  STL [R1+0x1ca4], R32 ;  /* 0x001ca42001007387 */ /* 0x000fe20000100800 */
[----:B------:R-:W-:-:S03]  /*abbf0*/  IADD3.X R38, R38, UR22, RZ, P4, !PT ;  /* 0x0000001626267c10 */ /* 0x000fc6000a7fe4ff */
[----:B------:R-:W-:Y:S01]  /*abc00*/  STL [R1+0x1cd0], R33 ;  /* 0x001cd02101007387 */ /* 0x000fe20000100800 */
[----:B------:R-:W-:-:S03]  /*abc10*/  IADD3 R39, P4, R4, R39, RZ ;  /* 0x0000002704277210 */ /* 0x000fc60007f9e0ff */
        /* <DEDUP_REMOVED lines=15> */
[----:B------:R-:W-:-:S03]  /*abd10*/  IADD3.X R46, R46, UR22, RZ, P0, !PT ;  /* 0x000000162e2e7c10 */ /* 0x000fc600087fe4ff */
[----:B------:R-:W-:Y:S04]  /*abd20*/  STL [R1+0x3c74], R43 ;  /* 0x003c742b01007387 */ /* 0x000fe80000100800 */
[----:B------:R-:W-:Y:S04]  /*abd30*/  STL [R1+0x1ca8], R44 ;  /* 0x001ca82c01007387 */ /* 0x000fe80000100800 */
[----:B------:R-:W-:Y:S04]  /*abd40*/  STL [R1+0x4448], R45 ;  /* 0x0044482d01007387 */ /* 0x000fe80000100800 */
[----:B------:R0:W-:Y:S04]  /*abd50*/  STL [R1+0x1c98], R60 ;  /* 0x001c983c01007387 */ /* 0x0001e80000100800 */
[----:B------:R1:W-:Y:S04]  /*abd60*/  STL [R1+0x1ca0], R46 ;  /* 0x001ca02e01007387 */ /* 0x0003e80000100800 */
[----:B0-----:R-:W2:Y:S01]  /*abd70*/  LDL.LU R60, [R1+0x3cbc] ;  /* 0x003cbc00013c7983 */ /* 0x001ea20000300800 */
[----:B------:R-:W-:-:S02]  /*abd80*/  IADD3 R47, P0, R4, R47, RZ ;  /* 0x0000002f042f7210 */ /* 0x000fc40007f1e0ff */
[C---:B------:R-:W-:Y:S02]  /*abd90*/  IADD3 R48, P6, R4.reuse, R48, RZ ;  /* 0x0000003004307210 */ /* 0x040fe40007fde0ff */
[----:B------:R-:W-:Y:S01]  /*abda0*/  IADD3.X R49, R49, UR22, RZ, P5, !PT ;  /* 0x0000001631317c10 */ /* 0x000fe2000affe4ff */
[----:B------:R0:W-:Y:S04]  /*abdb0*/  STL [R1+0x3c80], R47 ;  /* 0x003c802f01007387 */ /* 0x0001e80000100800 */
[----:B------:R-:W-:Y:S04]  /*abdc0*/  STL [R1+0x3c8c], R48 ;  /* 0x003c8c3001007387 */ /* 0x000fe80000100800 */
[----:B------:R-:W-:Y:S01]  /*abdd0*/  STL [R1+0x1c90], R49 ;  /* 0x001c903101007387 */ /* 0x000fe20000100800 */
[----:B----4-:R-:W-:-:S05]  /*abde0*/  IADD3 R50, P5, R4, R50, RZ ;  /* 0x0000003204327210 */ /* 0x010fca0007fbe0ff */
[----:B------:R-:W-:Y:S01]  /*abdf0*/  STL [R1+0x3ca0], R50 ;  /* 0x003ca03201007387 */ /* 0x000fe20000100800 */
[----:B------:R-:W-:Y:S01]  /*abe00*/  IMAD.X R51, R2, 0x1, R51, P4 ;  /* 0x0000000102337824 */ /* 0x000fe200020e0633 */
[----:B------:R-:W-:Y:S01]  /*abe10*/  IADD3 R24, P4, R4, R24, RZ ;  /* 0x0000001804187210 */ /* 0x000fe20007f9e0ff */
[----:B------:R-:W-:Y:S01]  /*abe20*/  IMAD.X R25, R2, 0x1, R25, P3 ;  /* 0x0000000102197824 */ /* 0x000fe200018e0619 */
[----:B------:R-:W-:Y:S01]  /*abe30*/  IADD3 R26, P3, R4, R26, RZ ;  /* 0x0000001a041a7210 */ /* 0x000fe20007f7e0ff */
[----:B------:R-:W-:Y:S01]  /*abe40*/  IMAD.X R8, R2, 0x1, R8, P2 ;  /* 0x0000000102087824 */ /* 0x000fe200010e0608 */
[----:B------:R-:W-:Y:S01]  /*abe50*/  STL [R1+0x1c8c], R51 ;  /* 0x001c8c3301007387 */ /* 0x000fe20000100800 */
[----:B------:R-:W-:-:S03]  /*abe60*/  IADD3 R9, P2, R4, R9, RZ ;  /* 0x0000000904097210 */ /* 0x000fc60007f5e0ff */
[----:B------:R-:W-:Y:S04]  /*abe70*/  STL [R1+0x3c9c], R24 ;  /* 0x003c9c1801007387 */ /* 0x000fe80000100800 */
[----:B------:R-:W-:Y:S01]  /*abe80*/  STL [R1+0x3c50], R25 ;  /* 0x003c501901007387 */ /* 0x000fe20000100800 */
[----:B------:R-:W-:-:S03]  /*abe90*/  IMAD.X R10, R2, 0x1, R10, P1 ;  /* 0x00000001020a7824 */ /* 0x000fc600008e060a */
[----:B------:R-:W-:Y:S01]  /*abea0*/  STL [R1+0x3c98], R26 ;  /* 0x003c981a01007387 */ /* 0x000fe20000100800 */
[----:B------:R-:W-:-:S03]  /*abeb0*/  IADD3 R11, P1, R4, R11, RZ ;  /* 0x0000000b040b7210 */ /* 0x000fc60007f3e0ff */
[----:B------:R-:W-:Y:S04]  /*abec0*/  STL [R1+0x3c54], R8 ;  /* 0x003c540801007387 */ /* 0x000fe80000100800 */
[----:B------:R-:W-:Y:S01]  /*abed0*/  STL [R1+0x3cac], R9 ;  /* 0x003cac0901007387 */ /* 0x000fe20000100800 */
[----:B------:R-:W-:-:S03]  /*abee0*/  IMAD.X R61, R2, 0x1, R61, P0 ;  /* 0x00000001023d7824 */ /* 0x000fc600000e063d */
[----:B------:R-:W3:Y:S04]  /*abef0*/  LDL.LU R31, [R1+0x3c60] ;  /* 0x003c6000011f7983 */ /* 0x000ee80000300800 */
[----:B------:R-:W-:Y:S04]  /*abf00*/  STL [R1+0x4444], R10 ;  /* 0x0044440a01007387 */ /* 0x000fe80000100800 */
[----:B------:R-:W4:Y:S04]  /*abf10*/  LDL.LU R32, [R1+0x3cb8] ;  /* 0x003cb80001207983 */ /* 0x000f280000300800 */
[----:B------:R-:W-:Y:S04]  /*abf20*/  STL [R1+0x3cc0], R11 ;  /* 0x003cc00b01007387 */ /* 0x000fe80000100800 */
        /* <DEDUP_REMOVED lines=15> */
[----:B0-----:R-:W4:Y:S04]  /*ac020*/  LDL.LU R47, [R1+0x3c94] ;  /* 0x003c9400012f7983 */ /* 0x001f280000300800 */
[----:B------:R-:W4:Y:S04]  /*ac030*/  LDL.LU R61, [R1+0x3cf8] ;  /* 0x003cf800013d7983 */ /* 0x000f280000300800 */
[----:B------:R-:W4:Y:S04]  /*ac040*/  LDL.LU R48, [R1+0x3c90] ;  /* 0x003c900001307983 */ /* 0x000f280000300800 */
[----:B------:R-:W4:Y:S04]  /*ac050*/  LDL.LU R49, [R1+0x3d0c] ;  /* 0x003d0c0001317983 */ /* 0x000f280000300800 */
[----:B------:R-:W4:Y:S01]  /*ac060*/  LDL.LU R50, [R1+0x3ca8] ;  /* 0x003ca80001327983 */ /* 0x000f220000300800 */
[----:B--2---:R-:W-:-:S05]  /*ac070*/  IADD3 R60, P0, R4, R60, RZ ;  /* 0x0000003c043c7210 */ /* 0x004fca0007f1e0ff */
[----:B------:R0:W-:Y:S04]  /*ac080*/  STL [R1+0x3cbc], R60 ;  /* 0x003cbc3c01007387 */ /* 0x0001e80000100800 */
        /* <DEDUP_REMOVED lines=8> */
[----:B0-----:R-:W2:Y:S01]  /*ac110*/  LDL.LU R60, [R1+0x3d40] ;  /* 0x003d4000013c7983 */ /* 0x001ea20000300800 */
[----:B---3--:R-:W-:Y:S01]  /*ac120*/  IMAD.X R31, R2, 0x1, R31, P6 ;  /* 0x00000001021f7824 */ /* 0x008fe200030e061f */
[----:B----4-:R-:W-:Y:S01]  /*ac130*/  IADD3 R32, P6, R4, R32, RZ ;  /* 0x0000002004207210 */ /* 0x010fe20007fde0ff */
[----:B------:R-:W-:Y:S01]  /*ac140*/  IMAD.X R33, R2, 0x1, R33, P5 ;  /* 0x0000000102217824 */ /* 0x000fe200028e0621 */
[----:B------:R-:W-:Y:S01]  /*ac150*/  IADD3 R34, P5, R4, R34, RZ ;  /* 0x0000002204227210 */ /* 0x000fe20007fbe0ff */
[----:B------:R-:W-:Y:S01]  /*ac160*/  IMAD.X R35, R2, 0x1, R35, P4 ;  /* 0x0000000102237824 */ /* 0x000fe200020e0623 */
[----:B------:R-:W-:Y:S01]  /*ac170*/  STL [R1+0x3c60], R31 ;  /* 0x003c601f01007387 */ /* 0x000fe20000100800 */
[----:B------:R-:W-:-:S03]  /*ac180*/  IADD3 R36, P4, R4, R36, RZ ;  /* 0x0000002404247210 */ /* 0x000fc60007f9e0ff */
[----:B------:R-:W-:Y:S01]  /*ac190*/  STL [R1+0x3cb8], R32 ;  /* 0x003cb82001007387 */ /* 0x000fe20000100800 */
[----:B------:R-:W-:-:S03]  /*ac1a0*/  IMAD.X R37, R2, 0x1, R37, P3 ;  /* 0x0000000102257824 */ /* 0x000fc600018e0625 */
        /* <DEDUP_REMOVED lines=15> */
[C---:B------:R-:W-:Y:S02]  /*ac2a0*/  IMAD.X R45, R2.reuse, 0x1, R45, P6 ;  /* 0x00000001022d7824 */ /* 0x040fe400030e062d */
[----:B------:R-:W-:Y:S01]  /*ac2b0*/  IMAD.X R47, R2, 0x1, R47, P5 ;  /* 0x00000001022f7824 */ /* 0x000fe200028e062f */
[----:B------:R-:W-:Y:S01]  /*ac2c0*/  STL [R1+0x3c7c], R41 ;  /* 0x003c7c2901007387 */ /* 0x000fe20000100800 */
[----:B------:R-:W-:-:S03]  /*ac2d0*/  IADD3 R61, P5, R4, R61, RZ ;  /* 0x0000003d043d7210 */ /* 0x000fc60007fbe0ff */
[----:B------:R-:W-:Y:S01]  /*ac2e0*/  STL [R1+0x3cec], R42 ;  /* 0x003cec2a01007387 */ /* 0x000fe20000100800 */
[----:B------:R-:W-:-:S03]  /*ac2f0*/  IADD3 R46, P6, R4, R46, RZ ;  /* 0x0000002e042e7210 */ /* 0x000fc60007fde0ff */
[----:B------:R-:W-:Y:S04]  /*ac300*/  STL [R1+0x3c88], R43 ;  /* 0x003c882b01007387 */ /* 0x000fe80000100800 */
[----:B------:R-:W-:Y:S04]  /*ac310*/  STL [R1+0x3d00], R44 ;  /* 0x003d002c01007387 */ /* 0x000fe80000100800 */
[----:B------:R-:W-:Y:S04]  /*ac320*/  STL [R1+0x3c84], R45 ;  /* 0x003c842d01007387 */ /* 0x000fe80000100800 */
[----:B------:R0:W-:Y:S04]  /*ac330*/  STL [R1+0x3cf8], R61 ;  /* 0x003cf83d01007387 */ /* 0x0001e80000100800 */
[----:B------:R1:W-:Y:S04]  /*ac340*/  STL [R1+0x3cfc], R46 ;  /* 0x003cfc2e01007387 */ /* 0x0003e80000100800 */
[----:B0-----:R-:W3:Y:S01]  /*ac350*/  LDL.LU R61, [R1+0x3cc4] ;  /* 0x003cc400013d7983 */ /* 0x001ee20000300800 */
[----:B------:R-:W-:Y:S01]  /*ac360*/  IMAD.X R48, R2, 0x1, R48, P4 ;  /* 0x0000000102307824 */ /* 0x000fe200020e0630 */
[----:B------:R-:W-:Y:S01]  /*ac370*/  IADD3 R49, P4, R4, R49, RZ ;  /* 0x0000003104317210 */ /* 0x000fe20007f9e0ff */
[----:B------:R-:W-:Y:S01]  /*ac380*/  IMAD.X R50, R2, 0x1, R50, P3 ;  /* 0x0000000102327824 */ /* 0x000fe200018e0632 */
[----:B------:R0:W-:Y:S04]  /*ac390*/  STL [R1+0x3c94], R47 ;  /* 0x003c942f01007387 */ /* 0x0001e80000100800 */
[----:B------:R-:W-:Y:S04]  /*ac3a0*/  STL [R1+0x3c90], R48 ;  /* 0x003c903001007387 */ /* 0x000fe80000100800 */
[----:B------:R-:W-:Y:S04]  /*ac3b0*/  STL [R1+0x3d0c], R49 ;  /* 0x003d0c3101007387 */ /* 0x000fe80000100800 */
[----:B------:R-:W-:Y:S01]  /*ac3c0*/  STL [R1+0x3ca8], R50 ;  /* 0x003ca83201007387 */ /* 0x000fe20000100800 */
[----:B--2---:R-:W-:Y:S01]  /*ac3d0*/  IADD3 R51, P3, R4, R51, RZ ;  /* 0x0000003304337210 */ /* 0x004fe20007f7e0ff */
[----:B------:R-:W-:Y:S01]  /*ac3e0*/  IMAD.X R24, R2, 0x1, R24, P2 ;  /* 0x0000000102187824 */ /* 0x000fe200010e0618 */
[----:B------:R-:W-:Y:S01]  /*ac3f0*/  IADD3 R25, P2, R4, R25, RZ ;  /* 0x0000001904197210 */ /* 0x000fe20007f5e0ff */
[----:B------:R-:W-:Y:S01]  /*ac400*/  IMAD.X R26, R2, 0x1, R26, P1 ;  /* 0x00000001021a7824 */ /* 0x000fe200008e061a */
[----:B------:R-:W-:Y:S01]  /*ac410*/  IADD3 R8, P1, R4, R8, RZ ;  /* 0x0000000804087210 */ /* 0x000fe20007f3e0ff */
[----:B------:R-:W-:Y:S01]  /*ac420*/  STL [R1+0x3d20], R51 ;  /* 0x003d203301007387 */ /* 0x000fe20000100800 */
[----:B------:R-:W-:-:S03]  /*ac430*/  IMAD.X R9, R2, 0x1, R9, P0 ;  /* 0x0000000102097824 */ /* 0x000fc600000e0609 */
[----:B------:R-:W-:Y:S04]  /*ac440*/  STL [R1+0x3ca4], R24 ;  /* 0x003ca41801007387 */ /* 0x000fe80000100800 */
[----:B------:R-:W-:Y:S01]  /*ac450*/  STL [R1+0x3d1c], R25 ;  /* 0x003d1c1901007387 */ /* 0x000fe20000100800 */
[----:B------:R-:W-:-:S03]  /*ac460*/  IADD3 R10, P0, R4, R10, RZ ;  /* 0x0000000a040a7210 */ /* 0x000fc60007f1e0ff */
[----:B------:R-:W-:Y:S01]  /*ac470*/  STL [R1+0x3cb4], R26 ;  /* 0x003cb41a01007387 */ /* 0x000fe20000100800 */
[----:B------:R-:W-:-:S03]  /*ac480*/  IMAD.X R11, R2, 0x1, R11, P6 ;  /* 0x00000001020b7824 */ /* 0x000fc600030e060b */
[----:B------:R-:W-:Y:S04]  /*ac490*/  STL [R1+0x3d18], R8 ;  /* 0x003d180801007387 */ /* 0x000fe80000100800 */
[----:B------:R-:W-:Y:S01]  /*ac4a0*/  STL [R1+0x3cb0], R9 ;  /* 0x003cb00901007387 */ /* 0x000fe20000100800 */
[----:B------:R-:W-:-:S03]  /*ac4b0*/  IADD3 R60, P6, R4, R60, RZ ;  /* 0x0000003c043c7210 */ /* 0x000fc60007fde0ff */
[----:B------:R-:W2:Y:S04]  /*ac4c0*/  LDL.LU R31, [R1+0x3d3c] ;  /* 0x003d3c00011f7983 */ /* 0x000ea80000300800 */
        /* <DEDUP_REMOVED lines=23> */
[----:B---3--:R-:W-:-:S05]  /*ac640*/  IMAD.X R61, R2, 0x1, R61, P5 ;  /* 0x00000001023d7824 */ /* 0x008fca00028e063d */
        /* <DEDUP_REMOVED lines=9> */
[----:B0-----:R-:W3:Y:S01]  /*ac6e0*/  LDL.LU R61, [R1+0x3d48] ;  /* 0x003d4800013d7983 */ /* 0x001ee20000300800 */
[----:B--2---:R-:W-:Y:S01]  /*ac6f0*/  IADD3 R31, P5, R4, R31, RZ ;  /* 0x0000001f041f7210 */ /* 0x004fe20007fbe0ff */
[----:B----4-:R-:W-:Y:S01]  /*ac700*/  IMAD.X R32, R2, 0x1, R32, P4 ;  /* 0x0000000102207824 */ /* 0x010fe200020e0620 */
[----:B------:R-:W-:Y:S01]  /*ac710*/  IADD3 R33, P4, R4, R33, RZ ;  /* 0x0000002104217210 */ /* 0x000fe20007f9e0ff */
[----:B------:R-:W-:Y:S01]  /*ac720*/  IMAD.X R34, R2, 0x1, R34, P3 ;  /* 0x0000000102227824 */ /* 0x000fe200018e0622 */
[----:B------:R-:W-:Y:S01]  /*ac730*/  IADD3 R35, P3, R4, R35, RZ ;  /* 0x0000002304237210 */ /* 0x000fe20007f7e0ff */
        /* <DEDUP_REMOVED lines=23> */
[----:B------:R-:W-:-:S03]  /*ac8b0*/  IMAD.X R46, R2, 0x1, R46, P4 ;  /* 0x00000001022e7824 */ /* 0x000fc600020e062e */
[----:B------:R-:W-:Y:S04]  /*ac8c0*/  STL [R1+0x3d6c], R43 ;  /* 0x003d6c2b01007387 */ /* 0x000fe80000100800 */
[----:B------:R-:W-:Y:S04]  /*ac8d0*/  STL [R1+0x3d08], R44 ;  /* 0x003d082c01007387 */ /* 0x000fe80000100800 */
[----:B------:R-:W-:Y:S04]  /*ac8e0*/  STL [R1+0x3d80], R45 ;  /* 0x003d802d01007387 */ /* 0x000fe80000100800 */
[----:B------:R0:W-:Y:S04]  /*ac8f0*/  STL [R1+0x3d14], R60 ;  /* 0x003d143c01007387 */ /* 0x0001e80000100800 */
[----:B------:R1:W-:Y:S04]  /*ac900*/  STL [R1+0x3d04], R46 ;  /* 0x003d042e01007387 */ /* 0x0003e80000100800 */
[----:B0-----:R-:W2:Y:S01]  /*ac910*/  LDL.LU R60, [R1+0x3dc0] ;  /* 0x003dc000013c7983 */ /* 0x001ea20000300800 */
[----:B------:R-:W-:-:S02]  /*ac920*/  IADD3 R47, P4, R4, R47, RZ ;  /* 0x0000002f042f7210 */ /* 0x000fc40007f9e0ff */
[----:B------:R-:W-:Y:S01]  /*ac930*/  IADD3 R48, P3, R4, R48, RZ ;  /* 0x0000003004307210 */ /* 0x000fe20007f7e0ff */
[----:B------:R-:W-:Y:S01]  /*ac940*/  IMAD.X R49, R2, 0x1, R49, P2 ;  /* 0x0000000102317824 */ /* 0x000fe200010e0631 */
[----:B------:R-:W-:Y:S01]  /*ac950*/  IADD3 R50, P2, R4, R50, RZ ;  /* 0x0000003204327210 */ /* 0x000fe20007f5e0ff */
[----:B------:R0:W-:Y:S04]  /*ac960*/  STL [R1+0x3d7c], R47 ;  /* 0x003d7c2f01007387 */ /* 0x0001e80000100800 */
[----:B------:R-:W-:Y:S04]  /*ac970*/  STL [R1+0x3d78], R48 ;  /* 0x003d783001007387 */ /* 0x000fe80000100800 */
[----:B------:R-:W-:Y:S04]  /*ac980*/  STL [R1+0x3d10], R49 ;  /* 0x003d103101007387 */ /* 0x000fe80000100800 */
[----:B------:R-:W-:Y:S01]  /*ac990*/  STL [R1+0x3d8c], R50 ;  /* 0x003d8c3201007387 */ /* 0x000fe20000100800 */
[----:B---3--:R-:W-:Y:S01]  /*ac9a0*/  IMAD.X R51, R2, 0x1, R51, P1 ;  /* 0x0000000102337824 */ /* 0x008fe200008e0633 */
        /* <DEDUP_REMOVED lines=1213> */
[----:B------:R2:W-:Y:S01]  /*b1580*/  STL [R1+0x43dc], R51 ;  /* 0x0043dc3301007387 */ /* 0x0005e20000100800 */
[----:B------:R-:W-:-:S03]  /*b1590*/  IMAD.X R9, R2, 0x1, R9, P0 ;  /* 0x0000000102097824 */ /* 0x000fc600000e0609 */
[----:B------:R4:W-:Y:S04]  /*b15a0*/  STL [R1+0x4374], R24 ;  /* 0x0043741801007387 */ /* 0x0009e80000100800 */
[----:B------:R4:W-:Y:S01]  /*b15b0*/  STL [R1+0x43d8], R25 ;  /* 0x0043d81901007387 */ /* 0x0009e20000100800 */
[----:B------:R-:W-:-:S03]  /*b15c0*/  IADD3 R10, P0, R4, R10, RZ ;  /* 0x0000000a040a7210 */ /* 0x000fc60007f1e0ff */
[----:B------:R4:W-:Y:S01]  /*b15d0*/  STL [R1+0x4370], R26 ;  /* 0x0043701a01007387 */ /* 0x0009e20000100800 */
[----:B------:R-:W-:-:S03]  /*b15e0*/  IMAD.X R11, R2, 0x1, R11, P6 ;  /* 0x00000001020b7824 */ /* 0x000fc600030e060b */
[----:B------:R4:W-:Y:S04]  /*b15f0*/  STL [R1+0x43ec], R8 ;  /* 0x0043ec0801007387 */ /* 0x0009e80000100800 */
[----:B------:R4:W-:Y:S01]  /*b1600*/  STL [R1+0x4388], R9 ;  /* 0x0043880901007387 */ /* 0x0009e20000100800 */
[----:B------:R-:W-:-:S03]  /*b1610*/  IADD3 R60, P6, R4, R60, RZ ;  /* 0x0000003c043c7210 */ /* 0x000fc60007fde0ff */
[----:B------:R-:W4:Y:S04]  /*b1620*/  LDL.LU R31, [R1+0x43f8] ;  /* 0x0043f800011f7983 */ /* 0x000f280000300800 */
[----:B------:R4:W-:Y:S04]  /*b1630*/  STL [R1+0x4400], R10 ;  /* 0x0044000a01007387 */ /* 0x0009e80000100800 */
        /* <DEDUP_REMOVED lines=18> */
[----:B--2---:R-:W2:Y:S04]  /*b1760*/  LDL.LU R51, [R1+0x43d0] ;  /* 0x0043d00001337983 */ /* 0x004ea80000300800 */
[----:B------:R-:W2:Y:S04]  /*b1770*/  LDL.LU R48, [R1+0x4440] ;  /* 0x0044400001307983 */ /* 0x000ea80000300800 */
[----:B------:R-:W2:Y:S04]  /*b1780*/  LDL.LU R49, [R1+0x43e8] ;  /* 0x0043e80001317983 */ /* 0x000ea80000300800 */
[----:B------:R-:W2:Y:S01]  /*b1790*/  LDL.LU R50, [R1+0x443c] ;  /* 0x00443c0001327983 */ /* 0x000ea20000300800 */
[----:B---3--:R-:W-:-:S05]  /*b17a0*/  IMAD.X R61, R2, 0x1, R61, P5 ;  /* 0x00000001023d7824 */ /* 0x008fca00028e063d */
[----:B------:R0:W-:Y:S04]  /*b17b0*/  STL [R1+0x4394], R61 ;  /* 0x0043943d01007387 */ /* 0x0001e80000100800 */
[----:B----4-:R-:W3:Y:S04]  /*b17c0*/  LDL.LU R24, [R1+0x43e4] ;  /* 0x0043e40001187983 */ /* 0x010ee80000300800 */
[----:B------:R-:W4:Y:S04]  /*b17d0*/  LDL.LU R25, [R1+0x4438] ;  /* 0x0044380001197983 */ /* 0x000f280000300800 */
[----:B------:R-:W4:Y:S04]  /*b17e0*/  LDL.LU R26, [R1+0x43f4] ;  /* 0x0043f400011a7983 */ /* 0x000f280000300800 */
[----:B------:R-:W4:Y:S04]  /*b17f0*/  LDL.LU R8, [R1+0x43f0] ;  /* 0x0043f00001087983 */ /* 0x000f280000300800 */
[----:B------:R-:W4:Y:S04]  /*b1800*/  LDL.LU R9, [R1+0x4408] ;  /* 0x0044080001097983 */ /* 0x000f280000300800 */
[----:B------:R-:W4:Y:S04]  /*b1810*/  LDL.LU R10, [R1+0x4404] ;  /* 0x00440400010a7983 */ /* 0x000f280000300800 */
[----:B------:R-:W4:Y:S04]  /*b1820*/  LDL.LU R11, [R1+0x4414] ;  /* 0x00441400010b7983 */ /* 0x000f280000300800 */
[----:B------:R-:W4:Y:S04]  /*b1830*/  LDL.LU R60, [R1+0x4410] ;  /* 0x00441000013c7983 */ /* 0x000f280000300800 */
[----:B0-----:R-:W4:Y:S01]  /*b1840*/  LDL.LU R61, [R1+0x4424] ;  /* 0x00442400013d7983 */ /* 0x001f220000300800 */
[----:B------:R-:W-:Y:S01]  /*b1850*/  IADD3 R31, P5, R4, R31, RZ ;  /* 0x0000001f041f7210 */ /* 0x000fe20007fbe0ff */
[----:B------:R-:W-:Y:S01]  /*b1860*/  IMAD.X R32, R2, 0x1, R32, P4 ;  /* 0x0000000102207824 */ /* 0x000fe200020e0620 */
        /* <DEDUP_REMOVED lines=24> */
[----:B--2---:R-:W-:-:S03]  /*b19f0*/  IMAD.X R51, R2, 0x1, R51, P3 ;  /* 0x0000000102337824 */ /* 0x004fc600018e0633 */
[----:B------:R-:W-:Y:S04]  /*b1a00*/  STL [R1+0x43c8], R42 ;  /* 0x0043c82a01007387 */ /* 0x000fe80000100800 */
[----:B------:R-:W-:Y:S04]  /*b1a10*/  STL [R1+0x4430], R43 ;  /* 0x0044302b01007387 */ /* 0x000fe80000100800 */
[----:B------:R-:W-:Y:S04]  /*b1a20*/  STL [R1+0x43c4], R44 ;  /* 0x0043c42c01007387 */ /* 0x000fe80000100800 */
[----:B------:R-:W-:Y:S04]  /*b1a30*/  STL [R1+0x442c], R45 ;  /* 0x00442c2d01007387 */ /* 0x000fe80000100800 */
[----:B------:R0:W-:Y:S02]  /*b1a40*/  STL [R1+0x43d0], R51 ;  /* 0x0043d03301007387 */ /* 0x0001e40000100800 */
[----:B0-----:R-:W0:Y:S01]  /*b1a50*/  LDC R51, c[0x0][0x230] ;  /* 0x00008c00ff337b82 */ /* 0x001e220000000800 */
[----:B------:R-:W-:Y:S01]  /*b1a60*/  IMAD.X R46, R2, 0x1, R46, P4 ;  /* 0x00000001022e7824 */ /* 0x000fe200020e062e */
[----:B------:R-:W-:-:S02]  /*b1a70*/  IADD3 R47, P4, R4, R47, RZ ;  /* 0x0000002f042f7210 */ /* 0x000fc40007f9e0ff */
[----:B------:R-:W-:Y:S01]  /*b1a80*/  IADD3 R48, P3, R4, R48, RZ ;  /* 0x0000003004307210 */ /* 0x000fe20007f7e0ff */
[----:B------:R-:W-:Y:S01]  /*b1a90*/  IMAD.X R49, R2, 0x1, R49, P2 ;  /* 0x0000000102317824 */ /* 0x000fe200010e0631 */
[----:B------:R-:W-:Y:S01]  /*b1aa0*/  IADD3 R50, P2, R4, R50, RZ ;  /* 0x0000003204327210 */ /* 0x000fe20007f5e0ff */
[----:B------:R1:W-:Y:S04]  /*b1ab0*/  STL [R1+0x43d4], R46 ;  /* 0x0043d42e01007387 */ /* 0x0003e80000100800 */
[----:B------:R1:W-:Y:S04]  /*b1ac0*/  STL [R1+0x4428], R47 ;  /* 0x0044282f01007387 */ /* 0x0003e80000100800 */
[----:B------:R1:W-:Y:S04]  /*b1ad0*/  STL [R1+0x4440], R48 ;  /* 0x0044403001007387 */ /* 0x0003e80000100800 */
[----:B------:R1:W-:Y:S04]  /*b1ae0*/  STL [R1+0x43e8], R49 ;  /* 0x0043e83101007387 */ /* 0x0003e80000100800 */
[----:B------:R1:W-:Y:S01]  /*b1af0*/  STL [R1+0x443c], R50 ;  /* 0x00443c3201007387 */ /* 0x0003e20000100800 */
[----:B0-----:R-:W-:-:S02]  /*b1b00*/  VIADD R51, R51, 0x7f ;  /* 0x0000007f33337836 */ /* 0x001fc40000000000 */
[----:B---3--:R-:W-:Y:S01]  /*b1b10*/  IMAD.X R24, R2, 0x1, R24, P1 ;  /* 0x0000000102187824 */ /* 0x008fe200008e0618 */
[----:B----4-:R-:W-:Y:S01]  /*b1b20*/  IADD3 R25, P1, R4, R25, RZ ;  /* 0x0000001904197210 */ /* 0x010fe20007f3e0ff */
[C---:B------:R-:W-:Y:S02]  /*b1b30*/  IMAD.X R26, R2.reuse, 0x1, R26, P0 ;  /* 0x00000001021a7824 */ /* 0x040fe400000e061a */
[C---:B------:R-:W-:Y:S02]  /*b1b40*/  IMAD.X R8, R2.reuse, 0x1, R8, P6 ;  /* 0x0000000102087824 */ /* 0x040fe400030e0608 */
[C---:B------:R-:W-:Y:S01]  /*b1b50*/  IMAD.X R9, R2.reuse, 0x1, R9, P5 ;  /* 0x0000000102097824 */ /* 0x040fe200028e0609 */
[----:B------:R1:W-:Y:S01]  /*b1b60*/  STL [R1+0x43e4], R24 ;  /* 0x0043e41801007387 */ /* 0x0003e20000100800 */
[C---:B------:R-:W-:Y:S01]  /*b1b70*/  IMAD.X R10, R2.reuse, 0x1, R10, P4 ;  /* 0x00000001020a7824 */ /* 0x040fe200020e060a */
[----:B------:R-:W-:Y:S02]  /*b1b80*/  SHF.R.S32.HI R3, RZ, 0x1f, R51 ;  /* 0x0000001fff037819 */ /* 0x000fe40000011433 */
[----:B------:R1:W-:Y:S01]  /*b1b90*/  STL [R1+0x4438], R25 ;  /* 0x0044381901007387 */ /* 0x0003e20000100800 */
[----:B------:R-:W-:-:S03]  /*b1ba0*/  IMAD.X R61, R2, 0x1, R61, P1 ;  /* 0x00000001023d7824 */ /* 0x000fc600008e063d */
[----:B------:R1:W-:Y:S01]  /*b1bb0*/  STL [R1+0x43f4], R26 ;  /* 0x0043f41a01007387 */ /* 0x0003e20000100800 */
[----:B------:R-:W-:-:S03]  /*b1bc0*/  IMAD.X R11, R2, 0x1, R11, P3 ;  /* 0x00000001020b7824 */ /* 0x000fc600018e060b */
[----:B------:R1:W-:Y:S01]  /*b1bd0*/  STL [R1+0x43f0], R8 ;  /* 0x0043f00801007387 */ /* 0x0003e20000100800 */
[----:B------:R-:W-:-:S03]  /*b1be0*/  IMAD.X R60, R2, 0x1, R60, P2 ;  /* 0x00000001023c7824 */ /* 0x000fc600010e063c */
[----:B------:R1:W-:Y:S01]  /*b1bf0*/  STL [R1+0x4408], R9 ;  /* 0x0044080901007387 */ /* 0x0003e20000100800 */
[----:B------:R-:W-:-:S03]  /*b1c00*/  LEA.HI R3, R3, R51, RZ, 0x7 ;  /* 0x0000003303037211 */ /* 0x000fc600078f38ff */
[----:B------:R1:W-:Y:S04]  /*b1c10*/  STL [R1+0x4404], R10 ;  /* 0x0044040a01007387 */ /* 0x0003e80000100800 */
[----:B------:R1:W-:Y:S04]  /*b1c20*/  STL [R1+0x4424], R61 ;  /* 0x0044243d01007387 */ /* 0x0003e80000100800 */
[----:B------:R1:W-:Y:S04]  /*b1c30*/  STL [R1+0x4414], R11 ;  /* 0x0044140b01007387 */ /* 0x0003e80000100800 */
[----:B------:R1:W-:Y:S01]  /*b1c40*/  STL [R1+0x4410], R60 ;  /* 0x0044103c01007387 */ /* 0x0003e20000100800 */
[----:B------:R-:W-:-:S04]  /*b1c50*/  SHF.R.S32.HI R3, RZ, 0x7, R3 ;  /* 0x00000007ff037819 */ /* 0x000fc80000011403 */
[----:B------:R-:W-:-:S13]  /*b1c60*/  ISETP.NE.U32.AND P0, PT, R27, R3, PT ;  /* 0x000000031b00720c */ /* 0x000fda0003f05070 */
[----:B-1----:R-:W-:Y:S05]  /*b1c70*/  @P0 BRA `(.L_x_1) ;  /* 0xfffff6d800f80947 */ /* 0x002fea000383ffff */
.L_x_0:
[----:B--2--5:R-:W2:Y:S01]  /*b1c80*/  LDL.LU R0, [R1+0x844] ;  /* 0x0008440001007983 */ /* 0x024ea20000300800 */
[----:B------:R-:W-:Y:S01]  /*b1c90*/  ULDC.64 UR10, c[0x0][0x228] ;  /* 0x00008a00000a7ab9 */ /* 0x000fe20000000a00 */
[----:B------:R-:W0:Y:S01]  /*b1ca0*/  S2UR UR5, SR_CgaCtaId ;  /* 0x00000000000579c3 */ /* 0x000e220000008800 */
[----:B------:R-:W-:Y:S01]  /*b1cb0*/  UMOV UR4, 0x400 ;  /* 0x0000040000047882 */ /* 0x000fe20000000000 */
[----:B------:R-:W3:Y:S01]  /*b1cc0*/  LDL.LU R61, [R1+0x848] ;  /* 0x00084800013d7983 */ /* 0x000ee20000300800 */
[----:B------:R-:W-:Y:S01]  /*b1cd0*/  ULDC.64 UR8, c[0x0][0x228] ;  /* 0x00008a0000087ab9 */ /* 0x000fe20000000a00 */
[----:B------:R-:W-:Y:S01]  /*b1ce0*/  ULDC UR6, c[0x0][0x248] ;  /* 0x0000920000067ab9 */ /* 0x000fe20000000800 */
[----:B------:R-:W-:Y:S01]  /*b1cf0*/  ULDC.64 UR18, c[0x0][0x228] ;  /* 0x00008a0000127ab9 */ /* 0x000fe20000000a00 */
        /* <DEDUP_REMOVED lines=36> */
[----:B------:R-:W-:Y:S06]  /*b1f40*/  BAR.SYNC.DEFER_BLOCKING 0x0 ;  /* 0x0000000000007b1d */ /* 0x000fec0000010000 */
[----:B---3--:R1:W-:Y:S04]  /*b1f50*/  STL [R1+0x46a0], R61 ;  /* 0x0046a03d01007387 */ /* 0x0083e80000100800 */
[----:B-1----:R-:W2:Y:S04]  /*b1f60*/  LDL.LU R61, [R1+0x840] ;  /* 0x00084000013d7983 */ /* 0x002ea80000300800 */
[----:B------:R-:W3:Y:S04]  /*b1f70*/  LDL.LU R60, [R1+0x84c] ;  /* 0x00084c00013c7983 */ /* 0x000ee80000300800 */
        /* <DEDUP_REMOVED lines=58> */
[----:B--2---:R-:W-:-:S03]  /*b2320*/  F2FP.SATFINITE.E5M2.F32.PACK_AB_MERGE_C R0, R0, R61, RZ ;  /* 0x0000003d0000723e */ /* 0x004fc600048060ff */
[----:B------:R-:W2:Y:S04]  /*b2330*/  LDL.LU R61, [R1+0x46a0] ;  /* 0x0046a000013d7983 */ /* 0x000ea80000300800 */
[----:B------:R2:W-:Y:S01]  /*b2340*/  STL [R1+0x1e0], R0 ;  /* 0x0001e00001007387 */ /* 0x0005e20000100800 */
[----:B----4-:R-:W-:Y:S02]  /*b2350*/  F2FP.SATFINITE.E5M2.F32.PACK_AB_MERGE_C R58, R58, R59, RZ ;  /* 0x0000003b3a3a723e */ /* 0x010fe400048060ff */
[----:B---3--:R-:W-:Y:S02]  /*b2360*/  F2FP.SATFINITE.E5M2.F32.PACK_AB_MERGE_C R56, R56, R57, RZ ;  /* 0x000000393838723e */ /* 0x008fe400048060ff */
[----:B------:R-:W-:Y:S02]  /*b2370*/  F2FP.SATFINITE.E5M2.F32.PACK_AB_MERGE_C R52, R52, R53, RZ ;  /* 0x000000353434723e */ /* 0x000fe400048060ff */
[----:B------:R-:W-:-:S02]  /*b2380*/  F2FP.SATFINITE.E5M2.F32.PACK_AB_MERGE_C R50, R50, R51, RZ ;  /* 0x000000333232723e */ /* 0x000fc400048060ff */
[----:B------:R-:W-:Y:S02]  /*b2390*/  F2FP.SATFINITE.E5M2.F32.PACK_AB_MERGE_C R46, R46, R47, RZ ;  /* 0x0000002f2e2e723e */ /* 0x000fe400048060ff */
[----:B------:R-:W-:Y:S02]  /*b23a0*/  F2FP.SATFINITE.E5M2.F32.PACK_AB_MERGE_C R44, R44, R45, RZ ;  /* 0x0000002d2c2c723e */ /* 0x000fe400048060ff */
[----:B------:R-:W-:Y:S02]  /*b23b0*/  F2FP.SATFINITE.E5M2.F32.PACK_AB_MERGE_C R40, R40, R41, RZ ;  /* 0x000000292828723e */ /* 0x000fe400048060ff */
[----:B------:R-:W-:Y:S02]  /*b23c0*/  F2FP.SATFINITE.E5M2.F32.PACK_AB_MERGE_C R38, R38, R39, RZ ;  /* 0x000000272626723e */ /* 0x000fe400048060ff */
        /* <DEDUP_REMOVED lines=12> */
[----:B--2---:R-:W-:-:S05]  /*b2490*/  F2FP.SATFINITE.E5M2.F32.PACK_AB_MERGE_C R0, R60, R61, RZ ;  /* 0x0000003d3c00723e */ /* 0x004fca00048060ff */
[----:B------:R1:W-:Y:S04]  /*b24a0*/  STL [R1+0x1fc], R0 ;  /* 0x0001fc0001007387 */ /* 0x0003e80000100800 */
[----:B------:R-:W-:Y:S04]  /*b24b0*/  STL [R1+0x260], R58 ;  /* 0x0002603a01007387 */ /* 0x000fe80000100800 */
[----:B------:R-:W-:Y:S01]  /*b24c0*/  STL [R1+0x25c], R56 ;  /* 0x00025c3801007387 */ /* 0x000fe20000100800 */
[----:B-1----:R-:W-:-:S05]  /*b24d0*/  F2FP.SATFINITE.E5M2.F32.PACK_AB_MERGE_C R0, R54, R55, RZ ;  /* 0x000000373600723e */ /* 0x002fca00048060ff */
        /* <DEDUP_REMOVED lines=33> */
[----:B-1----:R-:W2:Y:S04]  /*b26f0*/  LDL.LU R0, [R1+0x7bc] ;  /* 0x0007bc0001007983 */ /* 0x002ea80000300800 */
[----:B------:R-:W-:Y:S04]  /*b2700*/  STL [R1+0x270], R4 ;  /* 0x0002700401007387 */ /* 0x000fe80000100800 */
[----:B------:R-:W3:Y:S04]  /*b2710*/  LDL.LU R61, [R1+0x7a0] ;  /* 0x0007a000013d7983 */ /* 0x000ee80000300800 */
[----:B------:R-:W-:Y:S04]  /*b2720*/  STL [R1+0x80], R2 ;  /* 0x0000800201007387 */ /* 0x000fe80000100800 */
        /* <DEDUP_REMOVED lines=85> */
[----:B------:R-:W-:Y:S04]  /*b2c80*/  STL [R1+0x1b4], R60 ;  /* 0x0001b43c01007387 */ /* 0x000fe80000100800 */
[----:B------:R-:W-:Y:S04]  /*b2c90*/  STL [R1+0x1b0], R58 ;  /* 0x0001b03a01007387 */ /* 0x000fe80000100800 */
        /* <DEDUP_REMOVED lines=33> */
[----:B------:R2:W-:Y:S04]  /*b2eb0*/  STL [R1+0x140], R6 ;  /* 0x0001400601007387 */ /* 0x0005e80000100800 */
[----:B------:R-:W3:Y:S01]  /*b2ec0*/  LDL.LU R55, [R1+0x6b0] ;  /* 0x0006b00001377983 */ /* 0x000ee20000300800 */
[----:B-1----:R-:W-:-:S03]  /*b2ed0*/  F2FP.SATFINITE.E5M2.F32.PACK_AB_MERGE_C R0, R2, R3, RZ ;  /* 0x000000030200723e */ /* 0x002fc600048060ff */
[----:B------:R1:W-:Y:S04]  /*b2ee0*/  STL [R1+0x128], R4 ;  /* 0x0001280401007387 */ /* 0x0003e80000100800 */
[----:B------:R-:W3:Y:S04]  /*b2ef0*/  LDL.LU R54, [R1+0x6b4] ;  /* 0x0006b40001367983 */ /* 0x000ee80000300800 */
        /* <DEDUP_REMOVED lines=48> */
[----:B--2---:R-:W2:Y:S04]  /*b3200*/  LDL.LU R6, [R1+0x5f4] ;  /* 0x0005f40001067983 */ /* 0x004ea80000300800 */
[----:B------:R-:W2:Y:S04]  /*b3210*/  LDL.LU R5, [R1+0x5f8] ;  /* 0x0005f80001057983 */ /* 0x000ea80000300800 */
[----:B-1----:R-:W2:Y:S04]  /*b3220*/  LDL.LU R4, [R1+0x5fc] ;  /* 0x0005fc0001047983 */ /* 0x002ea80000300800 */
[----:B------:R-:W2:Y:S04]  /*b3230*/  LDL.LU R3, [R1+0x5e0] ;  /* 0x0005e00001037983 */ /* 0x000ea80000300800 */
[----:B------:R-:W2:Y:S01]  /*b3240*/  LDL.LU R2, [R1+0x5e4] ;  /* 0x0005e40001027983 */ /* 0x000ea20000300800 */
[----:B---3--:R-:W-:-:S02]  /*b3250*/  F2FP.SATFINITE.E5M2.F32.PACK_AB_MERGE_C R0, R54, R55, RZ ;  /* 0x000000373600723e */ /* 0x008fc400048060ff */
[----:B----4-:R-:W-:-:S05]  /*b3260*/  F2FP.SATFINITE.E5M2.F32.PACK_AB_MERGE_C R54, R52, R53, RZ ;  /* 0x000000353436723e */ /* 0x010fca00048060ff */
[----:B------:R-:W-:Y:S01]  /*b3270*/  STL [R1+0x45dc], R54 ;  /* 0x0045dc3601007387 */ /* 0x000fe20000100800 */
[----:B------:R-:W-:-:S03]  /*b3280*/  F2FP.SATFINITE.E5M2.F32.PACK_AB_MERGE_C R50, R50, R51, RZ ;  /* 0x000000333232723e */ /* 0x000fc600048060ff */
[----:B------:R1:W-:Y:S01]  /*b3290*/  STL [R1+0x28], R0 ;  /* 0x0000280001007387 */ /* 0x0003e20000100800 */
[----:B------:R-:W-:-:S03]  /*b32a0*/  F2FP.SATFINITE.E5M2.F32.PACK_AB_MERGE_C R48, R48, R49, RZ ;  /* 0x000000313030723e */ /* 0x000fc600048060ff */
[----:B------:R-:W-:Y:S01]  /*b32b0*/  STL [R1+0x150], R50 ;  /* 0x0001503201007387 */ /* 0x000fe20000100800 */
[----:B-1----:R-:W-:-:S03]  /*b32c0*/  F2FP.SATFINITE.E5M2.F32.PACK_AB_MERGE_C R0, R46, R47, RZ ;  /* 0x0000002f2e00723e */ /* 0x002fc600048060ff */
[----:B------:R-:W-:Y:S04]  /*b32d0*/  STL [R1+0x14c], R48 ;  /* 0x00014c3001007387 */ /* 0x000fe80000100800 */
[----:B------:R1:W-:Y:S01]  /*b32e0*/  STL [R1+0x190], R0 ;  /* 0x0001900001007387 */ /* 0x0003e20000100800 */
[----:B------:R-:W-:Y:S02]  /*b32f0*/  F2FP.SATFINITE.E5M2.F32.PACK_AB_MERGE_C R44, R44, R45, RZ ;  /* 0x0000002d2c2c723e */ /* 0x000fe400048060ff */
        /* <DEDUP_REMOVED lines=13> */
[----:B------:R-:W-:Y:S04]  /*b33d0*/  STL [R1+0x170], R32 ;  /* 0x0001702001007387 */ /* 0x000fe80000100800 */
[----:B------:R-:W-:Y:S01]  /*b33e0*/  STL [R1+0x118], R30 ;  /* 0x0001181e01007387 */ /* 0x000fe20000100800 */
[----:B-1----:R-:W-:Y:S02]  /*b33f0*/  F2FP.SATFINITE.E5M2.F32.PACK_AB_MERGE_C R0, R28, R29, RZ ;  /* 0x0000001d1c00723e */ /* 0x002fe400048060ff */
[----:B------:R-:W-:-:S05]  /*b3400*/  F2FP.SATFINITE.E5M2.F32.PACK_AB_MERGE_C R52, R26, R27, RZ ;  /* 0x0000001b1a34723e */ /* 0x000fca00048060ff */
[----:B------:R-:W-:Y:S04]  /*b3410*/  STL [R1+0x45e0], R52 ;  /* 0x0045e03401007387 */ /* 0x000fe80000100800 */
[----:B------:R1:W-:Y:S01]  /*b3420*/  STL [R1+0x110], R0 ;  /* 0x0001100001007387 */ /* 0x0003e20000100800 */
[----:B------:R-:W-:Y:S02]  /*b3430*/  F2FP.SATFINITE.E5M2.F32.PACK_AB_MERGE_C R50, R22, R23, RZ ;  /* 0x000000171632723e */ /* 0x000fe400048060ff */
[----:B-1----:R-:W-:-:S03]  /*b3440*/  F2FP.SATFINITE.E5M2.F32.PACK_AB_MERGE_C R0, R24, R25, RZ ;  /* 0x000000191800723e */ /* 0x002fc600048060ff */
        /* <DEDUP_REMOVED lines=15> */
[----:B--2---:R-:W-:-:S03]  /*b3540*/  F2FP.SATFINITE.E5M2.F32.PACK_AB_MERGE_C R6, R6, R7, RZ ;  /* 0x000000070606723e */ /* 0x004fc600048060ff */
[----:B------:R-:W-:Y:S04]  /*b3550*/  STL [R1+0x198], R8 ;  /* 0x0001980801007387 */ /* 0x000fe80000100800 */
[----:B------:R-:W-:Y:S01]  /*b3560*/  STL [R1+0x184], R6 ;  /* 0x0001840601007387 */ /* 0x000fe20000100800 */
[----:B-1----:R-:W-:-:S03]  /*b3570*/  F2FP.SATFINITE.E5M2.F32.PACK_AB_MERGE_C R0, R4, R5, RZ ;  /* 0x000000050400723e */ /* 0x002fc600048060ff */
[----:B------:R-:W2:Y:S04]  /*b3580*/  LDL.LU R54, [R1+0x5e8] ;  /* 0x0005e80001367983 */ /* 0x000ea80000300800 */
[----:B------:R1:W-:Y:S01]  /*b3590*/  STL [R1+0x180], R0 ;  /* 0x0001800001007387 */ /* 0x0003e20000100800 */
[----:B------:R-:W-:-:S03]  /*b35a0*/  F2FP.SATFINITE.E5M2.F32.PACK_AB_MERGE_C R2, R2, R3, RZ ;  /* 0x000000030202723e */ /* 0x000fc600048060ff */
[----:B-1----:R-:W2:Y:S04]  /*b35b0*/  LDL.LU R0, [R1+0x5ec] ;  /* 0x0005ec0001007983 */ /* 0x002ea80000300800 */
[----:B------:R1:W-:Y:S04]  /*b35c0*/  STL [R1+0x138], R2 ;  /* 0x0001380201007387 */ /* 0x0003e80000100800 */
        /* <DEDUP_REMOVED lines=55> */
[----:B-1----:R-:W4:Y:S01]  /*b3940*/  LDL.LU R2, [R1+0x50c] ;  /* 0x00050c0001027983 */ /* 0x002f220000300800 */
[----:B--2---:R-:W-:-:S05]  /*b3950*/  F2FP.SATFINITE.E5M2.F32.PACK_AB_MERGE_C R50, R0, R54, RZ ;  /* 0x000000360032723e */ /* 0x004fca00048060ff */
[----:B------:R1:W-:Y:S01]  /*b3960*/  STL [R1+0x1a8], R50 ;  /* 0x0001a83201007387 */ /* 0x0003e20000100800 */
[----:B---3--:R-:W-:-:S05]  /*b3970*/  F2FP.SATFINITE.E5M2.F32.PACK_AB_MERGE_C R0, R60, R61, RZ ;  /* 0x0000003d3c00723e */ /* 0x008fca00048060ff */
[----:B------:R2:W-:Y:S01]  /*b3980*/  STL [R1+0xf0], R0 ;  /* 0x0000f00001007387 */ /* 0x0005e20000100800 */
[----:B----4-:R-:W-:Y:S02]  /*b3990*/  F2FP.SATFINITE.E5M2.F32.PACK_AB_MERGE_C R51, R58, R59, RZ ;  /* 0x0000003b3a33723e */ /* 0x010fe400048060ff */
[----:B-1----:R-:W-:-:S03]  /*b39a0*/  F2FP.SATFINITE.E5M2.F32.PACK_AB_MERGE_C R50, R56, R57, RZ ;  /* 0x000000393832723e */ /* 0x002fc600048060ff */
[----:B------:R-:W-:Y:S04]  /*b39b0*/  STL [R1+0xd4], R51 ;  /* 0x0000d43301007387 */ /* 0x000fe80000100800 */
[----:B------:R-:W-:Y:S01]  /*b39c0*/  STL [R1+0xb0], R50 ;  /* 0x0000b03201007387 */ /* 0x000fe20000100800 */
[----:B--2---:R-:W-:Y:S02]  /*b39d0*/  F2FP.SATFINITE.E5M2.F32.PACK_AB_MERGE_C R0, R53, R55, RZ ;  /* 0x000000373500723e */ /* 0x004fe400048060ff */
[----:B------:R-:W-:-:S05]  /*b39e0*/  F2FP.SATFINITE.E5M2.F32.PACK_AB_MERGE_C R49, R48, R49, RZ ;  /* 0x000000313031723e */ /* 0x000fca00048060ff */
[----:B------:R-:W-:Y:S01]  /*b39f0*/  STL [R1+0x45ec], R49 ;  /* 0x0045ec3101007387 */ /* 0x000fe20000100800 */
[----:B------:R-:W-:-:S03]  /*b3a00*/  F2FP.SATFINITE.E5M2.F32.PACK_AB_MERGE_C R44, R44, R47, RZ ;  /* 0x0000002f2c2c723e */ /* 0x000fc600048060ff */
[----:B------:R1:W-:Y:S04]  /*b3a10*/  STL [R1+0x194], R0 ;  /* 0x0001940001007387 */ /* 0x0003e80000100800 */
[----:B------:R-:W-:Y:S01]  /*b3a20*/  STL [R1+0x45f0], R44 ;  /* 0x0045f02c01007387 */ /* 0x000fe20000100800 */
[----:B-1----:R-:W-:Y:S02]  /*b3a30*/  F2FP.SATFINITE.E5M2.F32.PACK_AB_MERGE_C R0, R45, R46, RZ ;  /* 0x0000002e2d00723e */ /* 0x002fe400048060ff */
        /* <DEDUP_REMOVED lines=37> */
[----:B------:R-:W-:-:S05]  /*b3c90*/  F2FP.SATFINITE.E5M2.F32.PACK_AB_MERGE_C R6, R6, R7, RZ ;  /* 0x000000070606723e */ /* 0x000fca00048060ff */
[----:B------:R2:W-:Y:S01]  /*b3ca0*/  STL [R1+0x3e4], R6 ;  /* 0x0003e40601007387 */ /* 0x0005e20000100800 */
[----:B------:R-:W-:-:S03]  /*b3cb0*/  F2FP.SATFINITE.E5M2.F32.PACK_AB_MERGE_C R4, R4, R5, RZ ;  /* 0x000000050404723e */ /* 0x000fc600048060ff */
[----:B------:R-:W3:Y:S04]  /*b3cc0*/  LDL.LU R59, [R1+0x4f0] ;  /* 0x0004f000013b7983 */ /* 0x000ee80000300800 */
[----:B------:R4:W-:Y:S01]  /*b3cd0*/  STL [R1+0x400], R4 ;  /* 0x0004000401007387 */ /* 0x0009e20000100800 */
[----:B-1----:R-:W-:-:S03]  /*b3ce0*/  F2FP.SATFINITE.E5M2.F32.PACK_AB_MERGE_C R0, R2, R3, RZ ;  /* 0x000000030200723e */ /* 0x002fc600048060ff */
[----:B------:R-:W3:Y:S04]  /*b3cf0*/  LDL.LU R58, [R1+0x4f4] ;  /* 0x0004f400013a7983 */ /* 0x000ee80000300800 */
[----:B------:R1:W-:Y:S04]  /*b3d00*/  STL [R1+0x3fc], R0 ;  /* 0x0003fc0001007387 */ /* 0x0003e80000100800 */
[----:B------:R-:W1:Y:S04]  /*b3d10*/  LDL.LU R57, [R1+0x4f8] ;  /* 0x0004f80001397983 */ /* 0x000e680000300800 */
[----:B------:R-:W1:Y:S04]  /*b3d20*/  LDL.LU R56, [R1+0x4fc] ;  /* 0x0004fc0001387983 */ /* 0x000e680000300800 */
        /* <DEDUP_REMOVED lines=45> */
[----:B----4-:R-:W4:Y:S04]  /*b4000*/  LDL.LU R4, [R1+0x934] ;  /* 0x0009340001047983 */ /* 0x010f280000300800 */
[----:B------:R-:W4:Y:S04]  /*b4010*/  LDL.LU R3, [R1+0x938] ;  /* 0x0009380001037983 */ /* 0x000f280000300800 */
[----:B------:R-:W4:Y:S01]  /*b4020*/  LDL.LU R2, [R1+0x93c] ;  /* 0x00093c0001027983 */ /* 0x000f220000300800 */
[----:B---3--:R-:W-:-:S05]  /*b4030*/  F2FP.SATFINITE.E5M2.F32.PACK_AB_MERGE_C R44, R58, R59, RZ ;  /* 0x0000003b3a2c723e */ /* 0x008fca00048060ff */
[----:B------:R3:W-:Y:S01]  /*b4040*/  STL [R1+0x414], R44 ;  /* 0x0004142c01007387 */ /* 0x0007e20000100800 */
[----:B-1----:R-:W-:-:S05]  /*b4050*/  F2FP.SATFINITE.E5M2.F32.PACK_AB_MERGE_C R0, R56, R57, RZ ;  /* 0x000000393800723e */ /* 0x002fca00048060ff */
[----:B------:R1:W-:Y:S01]  /*b4060*/  STL [R1+0x410], R0 ;  /* 0x0004100001007387 */ /* 0x0003e20000100800 */
[----:B------:R-:W-:Y:S02]  /*b4070*/  F2FP.SATFINITE.E5M2.F32.PACK_AB_MERGE_C R49, R53, R55, RZ ;  /* 0x000000373531723e */ /* 0x000fe400048060ff */
[----:B---3--:R-:W-:-:S03]  /*b4080*/  F2FP.SATFINITE.E5M2.F32.PACK_AB_MERGE_C R44, R47, R48, RZ ;  /* 0x000000302f2c723e */ /* 0x008fc600048060ff */
        /* <DEDUP_REMOVED lines=34> */
[----:B------:R-:W-:Y:S01]  /*b42b0*/  STL [R1+0x45f4], R43 ;  /* 0x0045f42b01007387 */ /* 0x000fe20000100800 */
[----:B------:R-:W-:-:S03]  /*b42c0*/  F2FP.SATFINITE.E5M2.F32.PACK_AB_MERGE_C R42, R10, R11, RZ ;  /* 0x0000000b0a2a723e */ /* 0x000fc600048060ff */
[----:B------:R1:W-:Y:S01]  /*b42d0*/  STL [R1+0x68], R0 ;  /* 0x0000680001007387 */ /* 0x0003e20000100800 */
[----:B------:R-:W-:-:S03]  /*b42e0*/  F2FP.SATFINITE.E5M2.F32.PACK_AB_MERGE_C R40, R8, R9, RZ ;  /* 0x000000090828723e */ /* 0x000fc600048060ff */
[----:B------:R-:W-:Y:S01]  /*b42f0*/  STL [R1+0x45f8], R42 ;  /* 0x0045f82a01007387 */ /* 0x000fe20000100800 */
[----:B--2---:R-:W-:-:S03]  /*b4300*/  F2FP.SATFINITE.E5M2.F32.PACK_AB_MERGE_C R47, R6, R7, RZ ;  /* 0x00000007062f723e */ /* 0x004fc600048060ff */
[----:B------:R-:W-:Y:S01]  /*b4310*/  STL [R1+0x45fc], R40 ;  /* 0x0045fc2801007387 */ /* 0x000fe20000100800 */
[----:B----4-:R-:W-:-:S03]  /*b4320*/  F2FP.SATFINITE.E5M2.F32.PACK_AB_MERGE_C R29, R4, R5, RZ ;  /* 0x00000005041d723e */ /* 0x010fc600048060ff */
[----:B------:R-:W-:Y:S04]  /*b4330*/  STL [R1+0x4600], R47 ;  /* 0x0046002f01007387 */ /* 0x000fe80000100800 */
[----:B------:R-:W-:Y:S04]  /*b4340*/  STL [R1+0x4604], R29 ;  /* 0x0046041d01007387 */ /* 0x000fe80000100800 */
[----:B------:R-:W2:Y:S04]  /*b4350*/  LDL.LU R54, [R1+0x920] ;  /* 0x0009200001367983 */ /* 0x000ea80000300800 */
[----:B-1----:R-:W2:Y:S04]  /*b4360*/  LDL.LU R0, [R1+0x924] ;  /* 0x0009240001007983 */ /* 0x002ea80000300800 */
        /* <DEDUP_REMOVED lines=42> */
[----:B------:R-:W-:-:S03]  /*b4610*/  F2FP.SATFINITE.E5M2.F32.PACK_AB_MERGE_C R39, R2, R3, RZ ;  /* 0x000000030227723e */ /* 0x000fc600048060ff */
[----:B------:R-:W4:Y:S04]  /*b4620*/  LDL.LU R7, [R1+0x970] ;  /* 0x0009700001077983 */ /* 0x000f280000300800 */
[----:B------:R-:W4:Y:S04]  /*b4630*/  LDL.LU R6, [R1+0x974] ;  /* 0x0009740001067983 */ /* 0x000f280000300800 */
[----:B------:R-:W4:Y:S04]  /*b4640*/  LDL.LU R5, [R1+0x978] ;  /* 0x0009780001057983 */ /* 0x000f280000300800 */
[----:B------:R-:W4:Y:S04]  /*b4650*/  LDL.LU R4, [R1+0x97c] ;  /* 0x00097c0001047983 */ /* 0x000f280000300800 */
[----:B------:R-:W4:Y:S04]  /*b4660*/  LDL.LU R3, [R1+0x9e0] ;  /* 0x0009e00001037983 */ /* 0x000f280000300800 */
[----:B------:R-:W4:Y:S04]  /*b4670*/  LDL.LU R2, [R1+0x9e4] ;  /* 0x0009e40001027983 */ /* 0x000f280000300800 */
[----:B------:R3:W-:Y:S01]  /*b4680*/  STL [R1+0x4608], R39 ;  /* 0x0046082701007387 */ /* 0x0007e20000100800 */
[----:B--2---:R-:W-:-:S05]  /*b4690*/  F2FP.SATFINITE.E5M2.F32.PACK_AB_MERGE_C R0, R0, R54, RZ ;  /* 0x000000360000723e */ /* 0x004fca00048060ff */
[----:B------:R1:W-:Y:S01]  /*b46a0*/  STL [R1+0x64], R0 ;  /* 0x0000640001007387 */ /* 0x0003e20000100800 */
[----:B---3--:R-:W-:Y:S02]  /*b46b0*/  F2FP.SATFINITE.E5M2.F32.PACK_AB_MERGE_C R39, R60, R61, RZ ;  /* 0x0000003d3c27723e */ /* 0x008fe400048060ff */
[----:B----4-:R-:W-:-:S03]  /*b46c0*/  F2FP.SATFINITE.E5M2.F32.PACK_AB_MERGE_C R29, R58, R59, RZ ;  /* 0x0000003b3a1d723e */ /* 0x010fc600048060ff */
[----:B------:R2:W-:Y:S04]  /*b46d0*/  STL [R1+0x3c], R39 ;  /* 0x00003c2701007387 */ /* 0x0005e80000100800 */
[----:B------:R3:W-:Y:S01]  /*b46e0*/  STL [R1+0x90], R29 ;  /* 0x0000901d01007387 */ /* 0x0007e20000100800 */
[----:B-1----:R-:W-:-:S05]  /*b46f0*/  F2FP.SATFINITE.E5M2.F32.PACK_AB_MERGE_C R0, R56, R57, RZ ;  /* 0x000000393800723e */ /* 0x002fca00048060ff */
[----:B------:R1:W-:Y:S01]  /*b4700*/  STL [R1+0x88], R0 ;  /* 0x0000880001007387 */ /* 0x0003e20000100800 */
[----:B--2---:R-:W-:Y:S02]  /*b4710*/  F2FP.SATFINITE.E5M2.F32.PACK_AB_MERGE_C R39, R53, R55, RZ ;  /* 0x000000373527723e */ /* 0x004fe400048060ff */
[----:B---3--:R-:W-:-:S03]  /*b4720*/  F2FP.SATFINITE.E5M2.F32.PACK_AB_MERGE_C R29, R46, R48, RZ ;  /* 0x000000302e1d723e */ /* 0x008fc600048060ff */
[----:B------:R-:W-:Y:S04]  /*b4730*/  STL [R1+0xb8], R39 ;  /* 0x0000b82701007387 */ /* 0x000fe80000100800 */
[----:B------:R2:W-:Y:S01]  /*b4740*/  STL [R1+0xb4], R29 ;  /* 0x0000b41d01007387 */ /* 0x0005e20000100800 */
[----:B-1----:R-:W-:-:S05]  /*b4750*/  F2FP.SATFINITE.E5M2.F32.PACK_AB_MERGE_C R0, R41, R45, RZ ;  /* 0x0000002d2900723e */ /* 0x002fca00048060ff */
[----:B------:R1:W-:Y:S01]  /*b4760*/  STL [R1+0x8c], R0 ;  /* 0x00008c0001007387 */ /* 0x0003e20000100800 */
[----:B------:R-:W-:Y:S02]  /*b4770*/  F2FP.SATFINITE.E5M2.F32.PACK_AB_MERGE_C R37, R37, R38, RZ ;  /* 0x000000262525723e */ /* 0x000fe400048060ff */
[----:B--2---:R-:W-:-:S03]  /*b4780*/  F2FP.SATFINITE.E5M2.F32.PACK_AB_MERGE_C R29, R35, R36, RZ ;  /* 0x00000024231d723e */ /* 0x004fc600048060ff */
[----:B------:R2:W-:Y:S04]  /*b4790*/  STL [R1+0xac], R37 ;  /* 0x0000ac2501007387 */ /* 0x0005e80000100800 */
[----:B------:R-:W-:Y:S01]  /*b47a0*/  STL [R1+0x30], R29 ;  /* 0x0000301d01007387 */ /* 0x000fe20000100800 */
[----:B-1----:R-:W-:Y:S02]  /*b47b0*/  F2FP.SATFINITE.E5M2.F32.PACK_AB_MERGE_C R0, R33, R34, RZ ;  /* 0x000000222100723e */ /* 0x002fe400048060ff */
[----:B------:R-:W-:-:S05]  /*b47c0*/  F2FP.SATFINITE.E5M2.F32.PACK_AB_MERGE_C R45, R31, R32, RZ ;  /* 0x000000201f2d723e */ /* 0x000fca00048060ff */
[----:B------:R-:W-:Y:S04]  /*b47d0*/  STL [R1+0x460c], R45 ;  /* 0x00460c2d01007387 */ /* 0x000fe80000100800 */
[----:B------:R1:W-:Y:S01]  /*b47e0*/  STL [R1+0x60], R0 ;  /* 0x0000600001007387 */ /* 0x0003e20000100800 */
[----:B--2---:R-:W-:Y:S02]  /*b47f0*/  F2FP.SATFINITE.E5M2.F32.PACK_AB_MERGE_C R37, R26, R27, RZ ;  /* 0x0000001b1a25723e */ /* 0x004fe400048060ff */
[----:B-1----:R-:W-:-:S03]  /*b4800*/  F2FP.SATFINITE.E5M2.F32.PACK_AB_MERGE_C R0, R28, R30, RZ ;  /* 0x0000001e1c00723e */ /* 0x002fc600048060ff */
[----:B------:R-:W-:Y:S01]  /*b4810*/  STL [R1+0x4610], R37 ;  /* 0x0046102501007387 */ /* 0x000fe20000100800 */
[----:B------:R-:W-:-:S03]  /*b4820*/  F2FP.SATFINITE.E5M2.F32.PACK_AB_MERGE_C R35, R24, R25, RZ ;  /* 0x000000191823723e */ /* 0x000fc600048060ff */
[----:B------:R1:W-:Y:S01]  /*b4830*/  STL [R1+0xa4], R0 ;  /* 0x0000a40001007387 */ /* 0x0003e20000100800 */
[----:B------:R-:W-:-:S03]  /*b4840*/  F2FP.SATFINITE.E5M2.F32.PACK_AB_MERGE_C R33, R22, R23, RZ ;  /* 0x000000171621723e */ /* 0x000fc600048060ff */
[----:B------:R-:W-:Y:S01]  /*b4850*/  STL [R1+0x4614], R35 ;  /* 0x0046142301007387 */ /* 0x000fe20000100800 */
[----:B------:R-:W-:-:S03]  /*b4860*/  F2FP.SATFINITE.E5M2.F32.PACK_AB_MERGE_C R31, R20, R21, RZ ;  /* 0x00000015141f723e */ /* 0x000fc600048060ff */
[----:B------:R-:W-:Y:S01]  /*b4870*/  STL [R1+0x4618], R33 ;  /* 0x0046182101007387 */ /* 0x000fe20000100800 */
[----:B------:R-:W-:-:S03]  /*b4880*/  F2FP.SATFINITE.E5M2.F32.PACK_AB_MERGE_C R18, R18, R19, RZ ;  /* 0x000000131212723e */ /* 0x000fc600048060ff */
[----:B------:R-:W-:Y:S01]  /*b4890*/  STL [R1+0x461c], R31 ;  /* 0x00461c1f01007387 */ /* 0x000fe20000100800 */
        /* <DEDUP_REMOVED lines=56> */
[----:B----4-:R-:W2:Y:S04]  /*b4c20*/  LDL.LU R4, [R1+0xac4] ;  /* 0x000ac40001047983 */ /* 0x010ea80000300800 */
[----:B------:R-:W4:Y:S04]  /*b4c30*/  LDL.LU R3, [R1+0xac8] ;  /* 0x000ac80001037983 */ /* 0x000f280000300800 */
[----:B------:R-:W4:Y:S01]  /*b4c40*/  LDL.LU R2, [R1+0xacc] ;  /* 0x000acc0001027983 */ /* 0x000f220000300800 */
[----:B---3--:R-:W-:-:S02]  /*b4c50*/  F2FP.SATFINITE.E5M2.F32.PACK_AB_MERGE_C R0, R59, R60, RZ ;  /* 0x0000003c3b00723e */ /* 0x008fc400048060ff */
[----:B------:R-:W-:-:S05]  /*b4c60*/  F2FP.SATFINITE.E5M2.F32.PACK_AB_MERGE_C R41, R41, R58, RZ ;  /* 0x0000003a2929723e */ /* 0x000fca00048060ff */
        /* <DEDUP_REMOVED lines=32> */
[----:B------:R-:W-:Y:S04]  /*b4e70*/  STL [R1+0x4640], R46 ;  /* 0x0046402e01007387 */ /* 0x000fe80000100800 */
[----:B------:R1:W-:Y:S01]  /*b4e80*/  STL [R1], R0 ;  /* 0x0000000001007387 */ /* 0x0003e20000100800 */
[----:B--2---:R-:W-:Y:S02]  /*b4e90*/  F2FP.SATFINITE.E5M2.F32.PACK_AB_MERGE_C R38, R4, R5, RZ ;  /* 0x000000050426723e */ /* 0x004fe400048060ff */
[----:B-1----:R-:W-:-:S03]  /*b4ea0*/  F2FP.SATFINITE.E5M2.F32.PACK_AB_MERGE_C R0, R6, R7, RZ ;  /* 0x000000070600723e */ /* 0x002fc600048060ff */
[----:B------:R-:W-:Y:S04]  /*b4eb0*/  STL [R1+0x4644], R38 ;  /* 0x0046442601007387 */ /* 0x000fe80000100800 */
[----:B------:R1:W-:Y:S04]  /*b4ec0*/  STL [R1+0x40], R0 ;  /* 0x0000400001007387 */ /* 0x0003e80000100800 */
        /* <DEDUP_REMOVED lines=30> */
[----:B----4-:R-:W-:-:S03]  /*b50b0*/  F2FP.SATFINITE.E5M2.F32.PACK_AB_MERGE_C R53, R2, R3, RZ ;  /* 0x000000030235723e */ /* 0x010fc600048060ff */
[----:B------:R-:W4:Y:S04]  /*b50c0*/  LDL.LU R3, [R1+0xb48] ;  /* 0x000b480001037983 */ /* 0x000f280000300800 */
[----:B------:R-:W4:Y:S04]  /*b50d0*/  LDL.LU R2, [R1+0xb4c] ;  /* 0x000b4c0001027983 */ /* 0x000f280000300800 */
[----:B------:R-:W-:Y:S01]  /*b50e0*/  STL [R1+0x4648], R53 ;  /* 0x0046483501007387 */ /* 0x000fe20000100800 */
[----:B--2---:R-:W-:Y:S02]  /*b50f0*/  F2FP.SATFINITE.E5M2.F32.PACK_AB_MERGE_C R24, R24, R59, RZ ;  /* 0x0000003b1818723e */ /* 0x004fe400048060ff */
[----:B---3--:R-:W-:-:S03]  /*b5100*/  F2FP.SATFINITE.E5M2.F32.PACK_AB_MERGE_C R23, R23, R58, RZ ;  /* 0x0000003a1717723e */ /* 0x008fc600048060ff */
[----:B------:R-:W-:Y:S01]  /*b5110*/  STL [R1+0x464c], R24 ;  /* 0x00464c1801007387 */ /* 0x000fe20000100800 */
        /* <DEDUP_REMOVED lines=26> */
[----:B------:R-:W-:Y:S04]  /*b52c0*/  STL [R1+0x4678], R20 ;  /* 0x0046781401007387 */ /* 0x000fe80000100800 */
        /* <DEDUP_REMOVED lines=43> */
[----:B------:R-:W-:Y:S01]  /*b5580*/  STL [R1+0x467c], R19 ;  /* 0x00467c1301007387 */ /* 0x000fe20000100800 */
[----:B--2---:R-:W-:-:S02]  /*b5590*/  F2FP.SATFINITE.E5M2.F32.PACK_AB_MERGE_C R18, R18, R61, RZ ;  /* 0x0000003d1212723e */ /* 0x004fc400048060ff */
        /* <DEDUP_REMOVED lines=16> */
[----:B------:R1:W-:Y:S01]  /*b56a0*/  STL [R1+0x4698], R10 ;  /* 0x0046980a01007387 */ /* 0x0003e20000100800 */
[----:B------:R-:W-:-:S05]  /*b56b0*/  F2FP.SATFINITE.E5M2.F32.PACK_AB_MERGE_C R9, R9, R35, RZ ;  /* 0x000000230909723e */ /* 0x000fca00048060ff */
[----:B------:R2:W-:Y:S01]  /*b56c0*/  STL [R1+0x45d0], R9 ;  /* 0x0045d00901007387 */ /* 0x0005e20000100800 */
[----:B----4-:R-:W-:-:S05]  /*b56d0*/  F2FP.SATFINITE.E5M2.F32.PACK_AB_MERGE_C R5, R5, R29, RZ ;  /* 0x0000001d0505723e */ /* 0x010fca00048060ff */
[----:B------:R-:W-:Y:S01]  /*b56e0*/  STL [R1+0x45bc], R5 ;  /* 0x0045bc0501007387 */ /* 0x000fe20000100800 */
[----:B-1----:R-:W-:-:S05]  /*b56f0*/  F2FP.SATFINITE.E5M2.F32.PACK_AB_MERGE_C R10, R49, R44, RZ ;  /* 0x0000002c310a723e */ /* 0x002fca00048060ff */
[----:B------:R1:W-:Y:S01]  /*b5700*/  STL [R1+0x324], R10 ;  /* 0x0003240a01007387 */ /* 0x0003e20000100800 */
[----:B--2---:R-:W-:-:S03]  /*b5710*/  F2FP.SATFINITE.E5M2.F32.PACK_AB_MERGE_C R9, R50, R51, RZ ;  /* 0x000000333209723e */ /* 0x004fc600048060ff */
[----:B-1----:R-:W2:Y:S01]  /*b5720*/  LDL.LU R10, [R1+0xbc8] ;  /* 0x000bc800010a7983 */ /* 0x002ea20000300800 */
[----:B------:R-:W-:-:S03]  /*b5730*/  F2FP.SATFINITE.E5M2.F32.PACK_AB_MERGE_C R5, R54, R52, RZ ;  /* 0x000000343605723e */ /* 0x000fc600048060ff */
[----:B------:R-:W-:Y:S04]  /*b5740*/  STL [R1+0x320], R9 ;  /* 0x0003200901007387 */ /* 0x000fe80000100800 */
[----:B------:R-:W2:Y:S04]  /*b5750*/  LDL.LU R13, [R1+0xbcc] ;  /* 0x000bcc00010d7983 */ /* 0x000ea80000300800 */
        /* <DEDUP_REMOVED lines=36> */
[----:B------:R-:W4:Y:S01]  /*b59a0*/  LDL.LU R33, [R1+0xc98] ;  /* 0x000c980001217983 */ /* 0x000f220000300800 */
[----:B------:R-:W-:-:S03]  /*b59b0*/  F2FP.SATFINITE.E5M2.F32.PACK_AB_MERGE_C R7, R7, R45, RZ ;  /* 0x0000002d0707723e */ /* 0x000fc600048060ff */
[----:B------:R-:W4:Y:S01]  /*b59c0*/  LDL.LU R35, [R1+0xc9c] ;  /* 0x000c9c0001237983 */ /* 0x000f220000300800 */
[----:B------:R-:W-:-:S03]  /*b59d0*/  F2FP.SATFINITE.E5M2.F32.PACK_AB_MERGE_C R6, R6, R39, RZ ;  /* 0x000000270606723e */ /* 0x000fc600048060ff */
[----:B------:R-:W4:Y:S04]  /*b59e0*/  LDL.LU R37, [R1+0xb90] ;  /* 0x000b900001257983 */ /* 0x000f280000300800 */
[----:B------:R-:W4:Y:S04]  /*b59f0*/  LDL.LU R45, [R1+0xb94] ;  /* 0x000b9400012d7983 */ /* 0x000f280000300800 */
[----:B------:R-:W4:Y:S04]  /*b5a00*/  LDL.LU R39, [R1+0xb98] ;  /* 0x000b980001277983 */ /* 0x000f280000300800 */
[----:B------:R-:W4:Y:S01]  /*b5a10*/  LDL.LU R29, [R1+0xb9c] ;  /* 0x000b9c00011d7983 */ /* 0x000f220000300800 */
[----:B------:R-:W-:-:S02]  /*b5a20*/  F2FP.SATFINITE.E5M2.F32.PACK_AB_MERGE_C R4, R4, R47, RZ ;  /* 0x0000002f0404723e */ /* 0x000fc400048060ff */
[----:B------:R-:W-:Y:S01]  /*b5a30*/  F2FP.SATFINITE.E5M2.F32.PACK_AB_MERGE_C R3, R3, R40, RZ ;  /* 0x000000280303723e */ /* 0x000fe200048060ff */
[----:B------:R-:W4:Y:S01]  /*b5a40*/  LDL.LU R47, [R1+0xb80] ;  /* 0x000b8000012f7983 */ /* 0x000f220000300800 */
[----:B------:R-:W-:Y:S02]  /*b5a50*/  F2FP.SATFINITE.E5M2.F32.PACK_AB_MERGE_C R2, R2, R42, RZ ;  /* 0x0000002a0202723e */ /* 0x000fe400048060ff */
[----:B------:R-:W-:Y:S01]  /*b5a60*/  F2FP.SATFINITE.E5M2.F32.PACK_AB_MERGE_C R0, R0, R43, RZ ;  /* 0x0000002b0000723e */ /* 0x000fe200048060ff */
        /* <DEDUP_REMOVED lines=10> */
[----:B------:R-:W4:Y:S01]  /*b5b10*/  LDL.LU R11, [R1+0xc8c] ;  /* 0x000c8c00010b7983 */ /* 0x000f220000300800 */
[----:B--2---:R-:W-:-:S03]  /*b5b20*/  F2FP.SATFINITE.E5M2.F32.PACK_AB_MERGE_C R13, R13, R10, RZ ;  /* 0x0000000a0d0d723e */ /* 0x004fc600048060ff */
[----:B------:R-:W2:Y:S04]  /*b5b30*/  LDL.LU R10, [R1+0x4698] ;  /* 0x00469800010a7983 */ /* 0x000ea80000300800 */
[----:B------:R1:W-:Y:S01]  /*b5b40*/  STL [R1+0x34c], R13 ;  /* 0x00034c0d01007387 */ /* 0x0003e20000100800 */
[----:B---3--:R-:W-:-:S03]  /*b5b50*/  F2FP.SATFINITE.E5M2.F32.PACK_AB_MERGE_C R15, R15, R14, RZ ;  /* 0x0000000e0f0f723e */ /* 0x008fc600048060ff */
[----:B-1----:R-:W3:Y:S01]  /*b5b60*/  LDL.LU R13, [R1+0x4694] ;  /* 0x00469400010d7983 */ /* 0x002ee20000300800 */
[----:B----4-:R-:W-:-:S03]  /*b5b70*/  F2FP.SATFINITE.E5M2.F32.PACK_AB_MERGE_C R17, R17, R16, RZ ;  /* 0x000000101111723e */ /* 0x010fc600048060ff */
[----:B------:R-:W4:Y:S04]  /*b5b80*/  LDL.LU R14, [R1+0x4690] ;  /* 0x00469000010e7983 */ /* 0x000f280000300800 */
[----:B------:R1:W-:Y:S01]  /*b5b90*/  STL [R1+0x368], R15 ;  /* 0x0003680f01007387 */ /* 0x0003e20000100800 */
[----:B------:R-:W-:-:S03]  /*b5ba0*/  F2FP.SATFINITE.E5M2.F32.PACK_AB_MERGE_C R19, R19, R18, RZ ;  /* 0x000000121313723e */ /* 0x000fc600048060ff */
[----:B-1----:R-:W2:Y:S01]  /*b5bb0*/  LDL.LU R15, [R1+0x468c] ;  /* 0x00468c00010f7983 */ /* 0x002ea20000300800 */
[----:B------:R-:W-:-:S03]  /*b5bc0*/  F2FP.SATFINITE.E5M2.F32.PACK_AB_MERGE_C R21, R21, R20, RZ ;  /* 0x000000141515723e */ /* 0x000fc600048060ff */
[----:B------:R-:W3:Y:S04]  /*b5bd0*/  LDL.LU R16, [R1+0x4688] ;  /* 0x0046880001107983 */ /* 0x000ee80000300800 */
[----:B------:R1:W-:Y:S01]  /*b5be0*/  STL [R1+0x364], R17 ;  /* 0x0003641101007387 */ /* 0x0003e20000100800 */
[----:B------:R-:W-:-:S03]  /*b5bf0*/  F2FP.SATFINITE.E5M2.F32.PACK_AB_MERGE_C R32, R32, R22, RZ ;  /* 0x000000162020723e */ /* 0x000fc600048060ff */
[----:B-1----:R-:W4:Y:S04]  /*b5c00*/  LDL.LU R17, [R1+0x4684] ;  /* 0x0046840001117983 */ /* 0x002f280000300800 */
[----:B------:R-:W2:Y:S04]  /*b5c10*/  LDL.LU R18, [R1+0x4680] ;  /* 0x0046800001127983 */ /* 0x000ea80000300800 */
[----:B------:R1:W-:Y:S01]  /*b5c20*/  STL [R1+0x378], R19 ;  /* 0x0003781301007387 */ /* 0x0003e20000100800 */
[----:B------:R-:W-:Y:S02]  /*b5c30*/  F2FP.SATFINITE.E5M2.F32.PACK_AB_MERGE_C R56, R56, R12, RZ ;  /* 0x0000000c3838723e */ /* 0x000fe400048060ff */
[----:B------:R-:W-:Y:S01]  /*b5c40*/  F2FP.SATFINITE.E5M2.F32.PACK_AB_MERGE_C R55, R55, R36, RZ ;  /* 0x000000243737723e */ /* 0x000fe200048060ff */
[----:B-1----:R-:W3:Y:S04]  /*b5c50*/  LDL.LU R19, [R1+0x467c] ;  /* 0x00467c0001137983 */ /* 0x002ee80000300800 */
[----:B------:R-:W3:Y:S04]  /*b5c60*/  LDL.LU R20, [R1+0x4678] ;  /* 0x0046780001147983 */ /* 0x000ee80000300800 */
[----:B------:R1:W-:Y:S01]  /*b5c70*/  STL [R1+0x374], R21 ;  /* 0x0003741501007387 */ /* 0x0003e20000100800 */
[----:B------:R-:W-:-:S03]  /*b5c80*/  F2FP.SATFINITE.E5M2.F32.PACK_AB_MERGE_C R59, R59, R58, RZ ;  /* 0x0000003a3b3b723e */ /* 0x000fc600048060ff */
        /* <DEDUP_REMOVED lines=36> */
[----:B-1----:R-:W4:Y:S04]  /*b5ed0*/  LDL.LU R54, [R1+0x2c] ;  /* 0x00002c0001367983 */ /* 0x002f280000300800 */
[----:B------:R-:W3:Y:S04]  /*b5ee0*/  LDL.LU R61, [R1+0x4638] ;  /* 0x00463800013d7983 */ /* 0x000ee80000300800 */
[----:B------:R1:W-:Y:S01]  /*b5ef0*/  STL [R1+0x2fc], R26 ;  /* 0x0002fc1a01007387 */ /* 0x0003e20000100800 */
[----:B------:R-:W-:-:S03]  /*b5f00*/  F2FP.SATFINITE.E5M2.F32.PACK_AB_MERGE_C R35, R35, R33, RZ ;  /* 0x000000212323723e */ /* 0x000fc600048060ff */
[----:B-1----:R-:W3:Y:S04]  /*b5f10*/  LDL.LU R26, [R1+0x4634] ;  /* 0x00463400011a7983 */ /* 0x002ee80000300800 */
[----:B------:R-:W4:Y:S04]  /*b5f20*/  LDL.LU R27, [R1+0x4630] ;  /* 0x00463000011b7983 */ /* 0x000f280000300800 */
        /* <DEDUP_REMOVED lines=8> */
[----:B------:R1:W-:Y:S04]  /*b5fb0*/  STL [R1+0x35c], R31 ;  /* 0x00035c1f01007387 */ /* 0x0003e80000100800 */
        /* <DEDUP_REMOVED lines=9> */
[----:B-1----:R-:W4:Y:S01]  /*b6050*/  LDL.LU R29, [R1+0x4604] ;  /* 0x00460400011d7983 */ /* 0x002f220000300800 */
[----:B------:R-:W-:-:S02]  /*b6060*/  F2FP.SATFINITE.E5M2.F32.PACK_AB_MERGE_C R40, R40, R47, RZ ;  /* 0x0000002f2828723e */ /* 0x000fc400048060ff */
[----:B------:R-:W-:Y:S01]  /*b6070*/  F2FP.SATFINITE.E5M2.F32.PACK_AB_MERGE_C R43, R43, R42, RZ ;  /* 0x0000002a2b2b723e */ /* 0x000fe200048060ff */
[----:B------:R-:W3:Y:S01]  /*b6080*/  LDL.LU R47, [R1+0x4600] ;  /* 0x00460000012f7983 */ /* 0x000ee20000300800 */
[----:B------:R-:W-:-:S03]  /*b6090*/  F2FP.SATFINITE.E5M2.F32.PACK_AB_MERGE_C R49, R49, R44, RZ ;  /* 0x0000002c3131723e */ /* 0x000fc600048060ff */
        /* <DEDUP_REMOVED lines=10> */
[----:B--2---:R-:W-:-:S03]  /*b6140*/  LOP3.LUT R11, R18, 0xffff, RZ, 0xc0, !PT ;  /* 0x0000ffff120b7812 */ /* 0x004fc600078ec0ff */
[----:B-1----:R-:W2:Y:S04]  /*b6150*/  LDL.LU R49, [R1+0x45ec] ;  /* 0x0045ec0001317983 */ /* 0x002ea80000300800 */
[----:B------:R-:W2:Y:S04]  /*b6160*/  LDL.LU R51, [R1+0x45e8] ;  /* 0x0045e80001337983 */ /* 0x000ea80000300800 */
[----:B------:R1:W-:Y:S04]  /*b6170*/  STL [R1+0x394], R50 ;  /* 0x0003943201007387 */ /* 0x0003e80000100800 */
[----:B-1----:R-:W2:Y:S04]  /*b6180*/  LDL.LU R50, [R1+0x45e4] ;  /* 0x0045e40001327983 */ /* 0x002ea80000300800 */
[----:B------:R-:W2:Y:S04]  /*b6190*/  LDL.LU R52, [R1+0x45e0] ;  /* 0x0045e00001347983 */ /* 0x000ea80000300800 */
[----:B------:R4:W-:Y:S02]  /*b61a0*/  STL [R1+0x3c0], R5 ;  /* 0x0003c00501007387 */ /* 0x0009e40000100800 */
[----:B----4-:R-:W-:-:S02]  /*b61b0*/  LOP3.LUT R5, R29, 0xffff, RZ, 0xc0, !PT ;  /* 0x0000ffff1d057812 */ /* 0x010fc400078ec0ff */
[----:B------:R-:W4:Y:S04]  /*b61c0*/  LDL R29, [R1+0x16e4] ;  /* 0x0016e400011d7983 */ /* 0x000f280000100800 */
[----:B------:R1:W-:Y:S04]  /*b61d0*/  STL [R1+0x3bc], R9 ;  /* 0x0003bc0901007387 */ /* 0x0003e80000100800 */
[----:B------:R-:W2:Y:S01]  /*b61e0*/  LDL.LU R18, [R1+0xbf4] ;  /* 0x000bf40001127983 */ /* 0x000ea20000300800 */
[----:B-1----:R-:W-:-:S03]  /*b61f0*/  LOP3.LUT R9, R27, 0xffff, RZ, 0xc0, !PT ;  /* 0x0000ffff1b097812 */ /* 0x002fc600078ec0ff */
[----:B------:R-:W2:Y:S04]  /*b6200*/  LDL.LU R27, [R1+0xbf0] ;  /* 0x000bf000011b7983 */ /* 0x000ea80000300800 */
[----:B------:R-:W-:Y:S04]  /*b6210*/  STL [R1+0xdc], R5 ;  /* 0x0000dc0501007387 */ /* 0x000fe80000100800 */
[----:B------:R-:W-:Y:S01]  /*b6220*/  STL [R1+0x9c], R11 ;  /* 0x00009c0b01007387 */ /* 0x000fe20000100800 */
[----:B------:R-:W-:Y:S02]  /*b6230*/  LOP3.LUT R54, R54, 0xffff, RZ, 0xc0, !PT ;  /* 0x0000ffff36367812 */ /* 0x000fe400078ec0ff */
[----:B---3--:R-:W-:-:S02]  /*b6240*/  LOP3.LUT R39, R39, 0xffff, RZ, 0xc0, !PT ;  /* 0x0000ffff27277812 */ /* 0x008fc400078ec0ff */
[----:B------:R-:W-:Y:S02]  /*b6250*/  LOP3.LUT R33, R33, 0xffff, RZ, 0xc0, !PT ;  /* 0x0000ffff21217812 */ /* 0x000fe400078ec0ff */
[----:B------:R-:W-:Y:S02]  /*b6260*/  LOP3.LUT R31, R31, 0xffff, RZ, 0xc0, !PT ;  /* 0x0000ffff1f1f7812 */ /* 0x000fe400078ec0ff */
[----:B------:R-:W-:Y:S02]  /*b6270*/  LOP3.LUT R26, R26, 0xffff, RZ, 0xc0, !PT ;  /* 0x0000ffff1a1a7812 */ /* 0x000fe400078ec0ff */
[----:B------:R-:W-:Y:S02]  /*b6280*/  LOP3.LUT R17, R17, 0xffff, RZ, 0xc0, !PT ;  /* 0x0000ffff11117812 */ /* 0x000fe400078ec0ff */
[----:B--2---:R-:W-:Y:S02]  /*b6290*/  F2FP.SATFINITE.E5M2.F32.PACK_AB_MERGE_C R18, R18, R27, RZ ;  /* 0x0000001b1212723e */ /* 0x004fe400048060ff */
[----:B------:R-:W-:-:S03]  /*b62a0*/  PRMT R27, R11, 0x3340, R1 ;  /* 0x000033400b1b7816 */ /* 0x000fc60000000001 */
[----:B------:R4:W-:Y:S04]  /*b62b0*/  STL [R1+0x3e0], R18 ;  /* 0x0003e01201007387 */ /* 0x0009e80000100800 */
[----:B------:R1:W-:Y:S01]  /*b62c0*/  STL [R1+0xd8], R9 ;  /* 0x0000d80901007387 */ /* 0x0003e20000100800 */
[----:B----4-:R-:W-:Y:S01]  /*b62d0*/  VIADD R18, R29, 0x1 ;  /* 0x000000011d127836 */ /* 0x010fe20000000000 */
[----:B------:R-:W-:Y:S02]  /*b62e0*/  PRMT R29, R5, 0x3340, R9 ;  /* 0x00003340051d7816 */ /* 0x000fe40000000009 */
[----:B------:R-:W-:Y:S02]  /*b62f0*/  F2FP.SATFINITE.E5M2.F32.PACK_AB_MERGE_C R5, R56, R12, RZ ;  /* 0x0000000c3805723e */ /* 0x000fe400048060ff */
[----:B-1----:R-:W-:-:S03]  /*b6300*/  PRMT R9, R29, 0x5410, R27 ;  /* 0x000054101d097816 */ /* 0x002fc6000000001b */
[----:B------:R1:W-:Y:S01]  /*b6310*/  STL [R1+0x3dc], R5 ;  /* 0x0003dc0501007387 */ /* 0x0003e20000100800 */
[----:B------:R-:W-:-:S03]  /*b6320*/  LOP3.LUT R27, R57, 0xffff, RZ, 0xc0, !PT ;  /* 0x0000ffff391b7812 */ /* 0x000fc600078ec0ff */
[----:B------:R-:W2:Y:S01]  /*b6330*/  LDL.LU R29, [R1+0xd0] ;  /* 0x0000d000011d7983 */ /* 0x000ea20000300800 */
[----:B------:R-:W-:Y:S02]  /*b6340*/  ISETP.GE.AND P0, PT, R18, UR11, PT ;  /* 0x0000000b12007c0c */ /* 0x000fe4000bf06270 */
[----:B------:R-:W-:Y:S01]  /*b6350*/  LOP3.LUT R18, R50, 0xffff, RZ, 0xc0, !PT ;  /* 0x0000ffff32127812 */ /* 0x000fe200078ec0ff */
[----:B-1----:R-:W3:Y:S04]  /*b6360*/  LDL.LU R5, [R1+0x80] ;  /* 0x0000800001057983 */ /* 0x002ee80000300800 */
[----:B------:R1:W-:Y:S04]  /*b6370*/  STL [R1+0x4c0], R9 ;  /* 0x0004c00901007387 */ /* 0x0003e80000100800 */
[----:B------:R-:W4:Y:S01]  /*b6380*/  LDL.LU R11, [R1+0x38] ;  /* 0x00003800010b7983 */ /* 0x000f220000300800 */
[----:B------:R-:W-:-:S03]  /*b6390*/  LOP3.LUT R56, R24, 0xffff, RZ, 0xc0, !PT ;  /* 0x0000ffff18387812 */ /* 0x000fc600078ec0ff */
[----:B-1----:R-:W4:Y:S04]  /*b63a0*/  LDL.LU R9, [R1+0x34] ;  /* 0x0000340001097983 */ /* 0x002f280000300800 */
[----:B------:R-:W4:Y:S04]  /*b63b0*/  LDL.LU R12, [R1+0x28] ;  /* 0x00002800010c7983 */ /* 0x000f280000300800 */
[----:B------:R-:W-:Y:S01]  /*b63c0*/  STL [R1+0x10c], R27 ;  /* 0x00010c1b01007387 */ /* 0x000fe20000100800 */
[----:B------:R-:W-:-:S03]  /*b63d0*/  LOP3.LUT R24, R0, 0xffff, RZ, 0xc0, !PT ;  /* 0x0000ffff00187812 */ /* 0x000fc600078ec0ff */
[----:B------:R-:W-:Y:S01]  /*b63e0*/  STL [R1+0x108], R54 ;  /* 0x0001083601007387 */ /* 0x000fe20000100800 */
[----:B------:R-:W-:-:S03]  /*b63f0*/  LOP3.LUT R50, R2, 0xffff, RZ, 0xc0, !PT ;  /* 0x0000ffff02327812 */ /* 0x000fc600078ec0ff */
[----:B------:R-:W-:Y:S01]  /*b6400*/  STL [R1+0xf8], R18 ;  /* 0x0000f81201007387 */ /* 0x000fe20000100800 */
[----:B------:R-:W-:-:S03]  /*b6410*/  LOP3.LUT R57, R23, 0xffff, RZ, 0xc0, !PT ;  /* 0x0000ffff17397812 */ /* 0x000fc600078ec0ff */
[----:B------:R-:W-:Y:S04]  /*b6420*/  STL [R1+0xa8], R39 ;  /* 0x0000a82701007387 */ /* 0x000fe80000100800 */
[----:B------:R-:W-:Y:S04]  /*b6430*/  STL [R1+0xe4], R33 ;  /* 0x0000e42101007387 */ /* 0x000fe80000100800 */
[----:B------:R-:W-:Y:S04]  /*b6440*/  STL [R1+0xa0], R31 ;  /* 0x0000a01f01007387 */ /* 0x000fe80000100800 */
[----:B------:R1:W-:Y:S01]  /*b6450*/  STL [R1+0x98], R26 ;  /* 0x0000981a01007387 */ /* 0x0003e20000100800 */
[----:B------:R-:W-:-:S03]  /*b6460*/  PRMT R23, R39, 0x3340, R26 ;  /* 0x0000334027177816 */ /* 0x000fc6000000001a */
[----:B------:R-:W-:Y:S01]  /*b6470*/  STL [R1+0xe0], R56 ;  /* 0x0000e03801007387 */ /* 0x000fe20000100800 */
[----:B------:R-:W-:-:S03]  /*b6480*/  PRMT R2, R24, 0x3340, R1 ;  /* 0x0000334018027816 */ /* 0x000fc60000000001 */
[----:B------:R-:W-:Y:S01]  /*b6490*/  STL [R1+0x70], R17 ;  /* 0x0000701101007387 */ /* 0x000fe20000100800 */
[----:B-1----:R-:W-:-:S03]  /*b64a0*/  PRMT R26, R33, 0x3340, R56 ;  /* 0x00003340211a7816 */ /* 0x002fc60000000038 */
[----:B------:R1:W-:Y:S01]  /*b64b0*/  STL [R1+0x4ac], R24 ;  /* 0x0004ac1801007387 */ /* 0x0003e20000100800 */
[----:B------:R-:W-:-:S03]  /*b64c0*/  PRMT R27, R27, 0x3340, R54 ;  /* 0x000033401b1b7816 */ /* 0x000fc60000000036 */
[----:B------:R-:W-:Y:S04]  /*b64d0*/  STL [R1+0xcc], R50 ;  /* 0x0000cc3201007387 */ /* 0x000fe80000100800 */
[----:B------:R0:W-:Y:S01]  /*b64e0*/  STL [R1+0x94], R57 ;  /* 0x0000943901007387 */ /* 0x0001e20000100800 */
[----:B-1----:R-:W-:-:S03]  /*b64f0*/  PRMT R24, R31, 0x3340, R57 ;  /* 0x000033401f187816 */ /* 0x002fc60000000039 */
[----:B------:R-:W4:Y:S04]  /*b6500*/  LDL.LU R56, [R1+0x104] ;  /* 0x0001040001387983 */ /* 0x000f280000300800 */
[----:B0-----:R-:W4:Y:S04]  /*b6510*/  LDL.LU R57, [R1+0xfc] ;  /* 0x0000fc0001397983 */ /* 0x001f280000300800 */
[----:B------:R-:W4:Y:S01]  /*b6520*/  LDL.LU R54, [R1+0x45dc] ;  /* 0x0045dc0001367983 */ /* 0x000f220000300800 */
[--C-:B------:R-:W-:Y:S02]  /*b6530*/  PRMT R0, R17, 0x3340, R1.reuse ;  /* 0x0000334011007816 */ /* 0x100fe40000000001 */
[----:B------:R-:W-:-:S02]  /*b6540*/  PRMT R17, R50, 0x3340, R1 ;  /* 0x0000334032117816 */ /* 0x000fc40000000001 */
[----:B------:R-:W-:Y:S02]  /*b6550*/  PRMT R0, R23, 0x5410, R0 ;  /* 0x0000541017007816 */ /* 0x000fe40000000000 */
[----:B------:R-:W-:Y:S02]  /*b6560*/  PRMT R18, R18, 0x3340, R1 ;  /* 0x0000334012127816 */ /* 0x000fe40000000001 */
[----:B------:R-:W-:Y:S01]  /*b6570*/  PRMT R23, R24, 0x5410, R2 ;  /* 0x0000541018177816 */ /* 0x000fe20000000002 */
[----:B------:R0:W-:Y:S01]  /*b6580*/  STL [R1+0x4bc], R0 ;  /* 0x0004bc0001007387 */ /* 0x0001e20000100800 */
[----:B------:R-:W-:-:S03]  /*b6590*/  PRMT R2, R26, 0x5410, R17 ;  /* 0x000054101a027816 */ /* 0x000fc60000000011 */
[----:B------:R-:W-:Y:S01]  /*b65a0*/  STL [R1+0x4b8], R23 ;  /* 0x0004b81701007387 */ /* 0x000fe20000100800 */
[----:B0-----:R-:W-:-:S03]  /*b65b0*/  PRMT R0, R27, 0x5410, R18 ;  /* 0x000054101b007816 */ /* 0x001fc60000000012 */
[----:B------:R0:W-:Y:S04]  /*b65c0*/  STL [R1+0x4b4], R2 ;  /* 0x0004b40201007387 */ /* 0x0001e80000100800 */
[----:B------:R1:W-:Y:S01]  /*b65d0*/  STL [R1+0x4b0], R0 ;  /* 0x0004b00001007387 */ /* 0x0003e20000100800 */
[----:B------:R-:W-:Y:S02]  /*b65e0*/  LOP3.LUT R17, R44, 0xffff, RZ, 0xc0, !PT ;  /* 0x0000ffff2c117812 */ /* 0x000fe400078ec0ff */
[----:B------:R-:W-:Y:S02]  /*b65f0*/  LOP3.LUT R18, R20, 0xffff, RZ, 0xc0, !PT ;  /* 0x0000ffff14127812 */ /* 0x000fe400078ec0ff */
[----:B0-----:R-:W-:Y:S02]  /*b6600*/  LOP3.LUT R2, R49, 0xffff, RZ, 0xc0, !PT ;  /* 0x0000ffff31027812 */ /* 0x001fe400078ec0ff */
[----:B-1----:R-:W-:-:S02]  /*b6610*/  LOP3.LUT R0, R51, 0xffff, RZ, 0xc0, !PT ;  /* 0x0000ffff33007812 */ /* 0x002fc400078ec0ff */
[----:B--2---:R-:W-:Y:S02]  /*b6620*/  LOP3.LUT R26, R29, 0xffff, RZ, 0xc0, !PT ;  /* 0x0000ffff1d1a7812 */ /* 0x004fe400078ec0ff */
[----:B---3--:R-:W-:-:S03]  /*b6630*/  LOP3.LUT R23, R5, 0xffff, RZ, 0xc0, !PT ;  /* 0x0000ffff05177812 */ /* 0x008fc600078ec0ff */
[----:B------:R-:W-:Y:S04]  /*b6640*/  STL [R1+0xd0], R26 ;  /* 0x0000d01a01007387 */ /* 0x000fe80000100800 */
[----:B------:R0:W-:Y:S01]  /*b6650*/  STL [R1+0x80], R23 ;  /* 0x0000801701007387 */ /* 0x0001e20000100800 */
[----:B----4-:R-:W-:Y:S02]  /*b6660*/  LOP3.LUT R11, R11, 0xffff, RZ, 0xc0, !PT ;  /* 0x0000ffff0b0b7812 */ /* 0x010fe400078ec0ff */
[----:B------:R-:W-:Y:S02]  /*b6670*/  LOP3.LUT R27, R9, 0xffff, RZ, 0xc0, !PT ;  /* 0x0000ffff091b7812 */ /* 0x000fe400078ec0ff */
[----:B------:R-:W-:-:S03]  /*b6680*/  LOP3.LUT R24, R12, 0xffff, RZ, 0xc0, !PT ;  /* 0x0000ffff0c187812 */ /* 0x000fc600078ec0ff */
[----:B------:R-:W-:Y:S01]  /*b6690*/  STL [R1+0x38], R27 ;  /* 0x0000381b01007387 */ /* 0x000fe20000100800 */
[----:B------:R-:W-:-:S03]  /*b66a0*/  LOP3.LUT R5, R40, 0xffff, RZ, 0xc0, !PT ;  /* 0x0000ffff28057812 */ /* 0x000fc600078ec0ff */
[----:B------:R-:W-:Y:S01]  /*b66b0*/  STL [R1+0x120], R11 ;  /* 0x0001200b01007387 */ /* 0x000fe20000100800 */
[----:B------:R-:W-:-:S03]  /*b66c0*/  LOP3.LUT R9, R28, 0xffff, RZ, 0xc0, !PT ;  /* 0x0000ffff1c097812 */ /* 0x000fc600078ec0ff */
[----:B------:R1:W-:Y:S01]  /*b66d0*/  STL [R1+0x34], R24 ;  /* 0x0000341801007387 */ /* 0x0003e20000100800 */
[----:B------:R-:W-:Y:S02]  /*b66e0*/  PRMT R20, R26, 0x3340, R27 ;  /* 0x000033401a147816 */ /* 0x000fe4000000001b */
[----:B0-----:R-:W-:Y:S02]  /*b66f0*/  PRMT R23, R23, 0x3340, R24 ;  /* 0x0000334017177816 */ /* 0x001fe40000000018 */
[----:B------:R-:W-:Y:S02]  /*b6700*/  PRMT R26, R5, 0x3340, R9 ;  /* 0x00003340051a7816 */ /* 0x000fe40000000009 */
[----:B------:R-:W-:-:S05]  /*b6710*/  LOP3.LUT R12, R54, 0xffff, RZ, 0xc0, !PT ;  /* 0x0000ffff360c7812 */ /* 0x000fca00078ec0ff */
[----:B------:R-:W-:Y:S04]  /*b6720*/  STL [R1+0x114], R12 ;  /* 0x0001140c01007387 */ /* 0x000fe80000100800 */
[----:B------:R0:W-:Y:S04]  /*b6730*/  STL [R1+0x2c], R0 ;  /* 0x00002c0001007387 */ /* 0x0001e80000100800 */
[----:B------:R2:W-:Y:S01]  /*b6740*/  STL [R1+0x28], R2 ;  /* 0x0000280201007387 */ /* 0x0005e20000100800 */
[----:B-1----:R-:W-:-:S03]  /*b6750*/  PRMT R24, R11, 0x3340, R12 ;  /* 0x000033400b187816 */ /* 0x002fc6000000000c */
[----:B------:R1:W-:Y:S01]  /*b6760*/  STL [R1+0x49c], R17 ;  /* 0x00049c1101007387 */ /* 0x0003e20000100800 */
[----:B0-----:R-:W-:-:S03]  /*b6770*/  PRMT R0, R0, 0x3340, R1 ;  /* 0x0000334000007816 */ /* 0x001fc60000000001 */
[----:B------:R0:W-:Y:S01]  /*b6780*/  STL [R1+0x134], R5 ;  /* 0x0001340501007387 */ /* 0x0001e20000100800 */
[----:B--2---:R-:W-:-:S03]  /*b6790*/  PRMT R2, R2, 0x3340, R1 ;  /* 0x0000334002027816 */ /* 0x004fc60000000001 */
[----:B------:R-:W-:Y:S01]  /*b67a0*/  STL [R1+0x130], R9 ;  /* 0x0001300901007387 */ /* 0x000fe20000100800 */
[----:B------:R-:W-:Y:S02]  /*b67b0*/  PRMT R0, R20, 0x5410, R0 ;  /* 0x0000541014007816 */ /* 0x000fe40000000000 */
[----:B-1----:R-:W-:Y:S01]  /*b67c0*/  PRMT R17, R17, 0x3340, R1 ;  /* 0x0000334011117816 */ /* 0x002fe20000000001 */
[----:B------:R1:W-:Y:S01]  /*b67d0*/  STL [R1+0x100], R18 ;  /* 0x0001001201007387 */ /* 0x0003e20000100800 */
[----:B0-----:R-:W-:Y:S02]  /*b67e0*/  PRMT R5, R23, 0x5410, R2 ;  /* 0x0000541017057816 */ /* 0x001fe40000000002 */
[----:B------:R-:W-:Y:S01]  /*b67f0*/  PRMT R2, R24, 0x5410, R17 ;  /* 0x0000541018027816 */ /* 0x000fe20000000011 */
[----:B------:R0:W-:Y:S01]  /*b6800*/  STL [R1+0x4a8], R0 ;  /* 0x0004a80001007387 */ /* 0x0001e20000100800 */
[----:B-1----:R-:W-:-:S03]  /*b6810*/  PRMT R18, R18, 0x3340, R1 ;  /* 0x0000334012127816 */ /* 0x002fc60000000001 */
[----:B------:R1:W-:Y:S01]  /*b6820*/  STL [R1+0x4a4], R5 ;  /* 0x0004a40501007387 */ /* 0x0003e20000100800 */
[----:B0-----:R-:W-:-:S03]  /*b6830*/  PRMT R0, R26, 0x5410, R18 ;  /* 0x000054101a007816 */ /* 0x001fc60000000012 */
[----:B------:R-:W-:Y:S01]  /*b6840*/  STL [R1+0x4a0], R2 ;  /* 0x0004a00201007387 */ /* 0x000fe20000100800 */
[----:B------:R-:W-:-:S03]  /*b6850*/  LOP3.LUT R20, R56, 0xffff, RZ, 0xc0, !PT ;  /* 0x0000ffff38147812 */ /* 0x000fc600078ec0ff */
[----:B------:R0:W-:Y:S01]  /*b6860*/  STL [R1+0x498], R0 ;  /* 0x0004980001007387 */ /* 0x0001e20000100800 */
[----:B------:R-:W-:-:S03]  /*b6870*/  LOP3.LUT R23, R57, 0xffff, RZ, 0xc0, !PT ;  /* 0x0000ffff39177812 */ /* 0x000fc600078ec0ff */
[----:B-1----:R-:W2:Y:S04]  /*b6880*/  LDL.LU R5, [R1+0x158] ;  /* 0x0001580001057983 */ /* 0x002ea80000300800 */
[----:B------:R-:W3:Y:S04]  /*b6890*/  LDL.LU R9, [R1+0x12c] ;  /* 0x00012c0001097983 */ /* 0x000ee80000300800 */
[----:B------:R-:W-:Y:S04]  /*b68a0*/  STL [R1+0x148], R20 ;  /* 0x0001481401007387 */ /* 0x000fe80000100800 */
[----:B------:R-:W-:Y:S04]  /*b68b0*/  STL [R1+0x144], R23 ;  /* 0x0001441701007387 */ /* 0x000fe80000100800 */
[----:B------:R-:W4:Y:S04]  /*b68c0*/  LDL.LU R12, [R1+0x154] ;  /* 0x00015400010c7983 */ /* 0x000f280000300800 */
[----:B------:R-:W4:Y:S04]  /*b68d0*/  LDL.LU R11, [R1+0x128] ;  /* 0x00012800010b7983 */ /* 0x000f280000300800 */
[----:B------:R-:W4:Y:S04]  /*b68e0*/  LDL.LU R56, [R1+0xec] ;  /* 0x0000ec0001387983 */ /* 0x000f280000300800 */
[----:B------:R-:W4:Y:S01]  /*b68f0*/  LDL.LU R57, [R1+0xb0] ;  /* 0x0000b00001397983 */ /* 0x000f220000300800 */
[----:B------:R-:W-:-:S02]  /*b6900*/  LOP3.LUT R17, R52, 0xffff, RZ, 0xc0, !PT ;  /* 0x0000ffff34117812 */ /* 0x000fc400078ec0ff */
[----:B------:R-:W-:Y:S02]  /*b6910*/  LOP3.LUT R24, R37, 0xffff, RZ, 0xc0, !PT ;  /* 0x0000ffff25187812 */ /* 0x000fe400078ec0ff */
[----:B------:R-:W-:Y:S02]  /*b6920*/  LOP3.LUT R47, R47, 0xffff, RZ, 0xc0, !PT ;  /* 0x0000ffff2f2f7812 */ /* 0x000fe400078ec0ff */
[----:B------:R-:W-:Y:S02]  /*b6930*/  LOP3.LUT R18, R35, 0xffff, RZ, 0xc0, !PT ;  /* 0x0000ffff23127812 */ /* 0x000fe400078ec0ff */
[----:B------:R-:W-:Y:S02]  /*b6940*/  LOP3.LUT R48, R48, 0xffff, RZ, 0xc0, !PT ;  /* 0x0000ffff30307812 */ /* 0x000fe400078ec0ff */
[----:B------:R-:W-:Y:S01]  /*b6950*/  LOP3.LUT R54, R19, 0xffff, RZ, 0xc0, !PT ;  /* 0x0000ffff13367812 */ /* 0x000fe200078ec0ff */
[----:B------:R1:W-:Y:S01]  /*b6960*/  STL [R1+0x13c], R17 ;  /* 0x00013c1101007387 */ /* 0x0003e20000100800 */
[----:B------:R-:W-:-:S02]  /*b6970*/  LOP3.LUT R49, R4, 0xffff, RZ, 0xc0, !PT ;  /* 0x0000ffff04317812 */ /* 0x000fc400078ec0ff */
[----:B------:R-:W-:Y:S01]  /*b6980*/  LOP3.LUT R3, R3, 0xffff, RZ, 0xc0, !PT ;  /* 0x0000ffff03037812 */ /* 0x000fe200078ec0ff */
[----:B------:R-:W-:Y:S01]  /*b6990*/  STL [R1+0xfc], R24 ;  /* 0x0000fc1801007387 */ /* 0x000fe20000100800 */
[--C-:B------:R-:W-:Y:S02]  /*b69a0*/  PRMT R4, R17, 0x3340, R1.reuse ;  /* 0x0000334011047816 */ /* 0x100fe40000000001 */
[----:B------:R-:W-:Y:S01]  /*b69b0*/  LOP3.LUT R53, R53, 0xffff, RZ, 0xc0, !PT ;  /* 0x0000ffff35357812 */ /* 0x000fe200078ec0ff */
[----:B------:R1:W-:Y:S01]  /*b69c0*/  STL [R1+0x104], R18 ;  /* 0x0001041201007387 */ /* 0x0003e20000100800 */
[----:B0-----:R-:W-:Y:S02]  /*b69d0*/  PRMT R0, R54, 0x3340, R1 ;  /* 0x0000334036007816 */ /* 0x001fe40000000001 */
[----:B-1----:R-:W-:Y:S01]  /*b69e0*/  PRMT R17, R47, 0x3340, R48 ;  /* 0x000033402f117816 */ /* 0x002fe20000000030 */
[----:B------:R-:W-:Y:S01]  /*b69f0*/  STL [R1+0x45b8], R54 ;  /* 0x0045b83601007387 */ /* 0x000fe20000100800 */
[----:B------:R-:W-:-:S02]  /*b6a00*/  LOP3.LUT R38, R38, 0xffff, RZ, 0xc0, !PT ;  /* 0x0000ffff26267812 */ /* 0x000fc400078ec0ff */
[----:B------:R-:W-:Y:S01]  /*b6a10*/  PRMT R0, R17, 0x5410, R0 ;  /* 0x0000541011007816 */ /* 0x000fe20000000000 */
[----:B------:R0:W-:Y:S01]  /*b6a20*/  STL [R1+0x480], R3 ;  /* 0x0004800301007387 */ /* 0x0001e20000100800 */
[----:B------:R-:W-:Y:S02]  /*b6a30*/  PRMT R2, R49, 0x3340, R1 ;  /* 0x0000334031027816 */ /* 0x000fe40000000001 */
[----:B------:R-:W-:Y:S02]  /*b6a40*/  PRMT R18, R18, 0x3340, R53 ;  /* 0x0000334012127816 */ /* 0x000fe40000000035 */
[----:B------:R-:W-:Y:S01]  /*b6a50*/  PRMT R19, R24, 0x3340, R38 ;  /* 0x0000334018137816 */ /* 0x000fe20000000026 */
[----:B------:R-:W-:Y:S01]  /*b6a60*/  STL [R1+0x45c0], R49 ;  /* 0x0045c03101007387 */ /* 0x000fe20000100800 */
[----:B------:R-:W-:Y:S02]  /*b6a70*/  PRMT R20, R20, 0x3340, R23 ;  /* 0x0000334014147816 */ /* 0x000fe40000000017 */
[----:B0-----:R-:W-:Y:S01]  /*b6a80*/  PRMT R3, R3, 0x3340, R1 ;  /* 0x0000334003037816 */ /* 0x001fe20000000001 */
[----:B------:R-:W-:Y:S01]  /*b6a90*/  STL [R1+0x45d4], R48 ;  /* 0x0045d43001007387 */ /* 0x000fe20000100800 */
[----:B------:R-:W-:-:S02]  /*b6aa0*/  PRMT R2, R19, 0x5410, R2 ;  /* 0x0000541013027816 */ /* 0x000fc40000000002 */
[----:B------:R-:W-:Y:S01]  /*b6ab0*/  PRMT R3, R18, 0x5410, R3 ;  /* 0x0000541012037816 */ /* 0x000fe20000000003 */
[----:B------:R0:W-:Y:S04]  /*b6ac0*/  STL [R1+0x48c], R0 ;  /* 0x00048c0001007387 */ /* 0x0001e80000100800 */
[----:B------:R-:W-:Y:S01]  /*b6ad0*/  STL [R1+0x488], R3 ;  /* 0x0004880301007387 */ /* 0x000fe20000100800 */
[----:B0-----:R-:W-:-:S03]  /*b6ae0*/  PRMT R0, R20, 0x5410, R4 ;  /* 0x0000541014007816 */ /* 0x001fc60000000004 */
[----:B------:R-:W-:Y:S04]  /*b6af0*/  STL [R1+0x484], R2 ;  /* 0x0004840201007387 */ /* 0x000fe80000100800 */
[----:B------:R0:W-:Y:S04]  /*b6b00*/  STL [R1+0x46c], R0 ;  /* 0x00046c0001007387 */ /* 0x0001e80000100800 */
[----:B------:R-:W4:Y:S04]  /*b6b10*/  LDL.LU R31, [R1+0x15c] ;  /* 0x00015c00011f7983 */ /* 0x000f280000300800 */
[----:B------:R-:W4:Y:S04]  /*b6b20*/  LDL.LU R33, [R1+0x1d4] ;  /* 0x0001d40001217983 */ /* 0x000f280000300800 */
[----:B------:R-:W4:Y:S01]  /*b6b30*/  LDL.LU R29, [R1+0x1ac] ;  /* 0x0001ac00011d7983 */ /* 0x000f220000300800 */
[----:B---3--:R-:W-:-:S02]  /*b6b40*/  LOP3.LUT R18, R9, 0xffff, RZ, 0xc0, !PT ;  /* 0x0000ffff09127812 */ /* 0x008fc400078ec0ff */
[----:B--2---:R-:W-:-:S03]  /*b6b50*/  LOP3.LUT R50, R5, 0xffff, RZ, 0xc0, !PT ;  /* 0x0000ffff05327812 */ /* 0x004fc600078ec0ff */
[----:B------:R1:W-:Y:S04]  /*b6b60*/  STL [R1+0x12c], R18 ;  /* 0x00012c1201007387 */ /* 0x0003e80000100800 */
[----:B------:R-:W2:Y:S01]  /*b6b70*/  LDL.LU R5, [R1+0x160] ;  /* 0x0001600001057983 */ /* 0x000ea20000300800 */
[----:B----4-:R-:W-:-:S03]  /*b6b80*/  LOP3.LUT R51, R12, 0xffff, RZ, 0xc0, !PT ;  /* 0x0000ffff0c337812 */ /* 0x010fc600078ec0ff */
[----:B------:R-:W3:Y:S01]  /*b6b90*/  LDL.LU R12, [R1+0x178] ;  /* 0x00017800010c7983 */ /* 0x000ee20000300800 */
[----:B------:R-:W-:-:S03]  /*b6ba0*/  LOP3.LUT R37, R11, 0xffff, RZ, 0xc0, !PT ;  /* 0x0000ffff0b257812 */ /* 0x000fc600078ec0ff */
[----:B------:R-:W4:Y:S04]  /*b6bb0*/  LDL.LU R9, [R1+0x140] ;  /* 0x0001400001097983 */ /* 0x000f280000300800 */
[----:B------:R-:W4:Y:S01]  /*b6bc0*/  LDL.LU R11, [R1+0x118] ;  /* 0x00011800010b7983 */ /* 0x000f220000300800 */
[----:B------:R-:W-:-:S03]  /*b6bd0*/  LOP3.LUT R52, R56, 0xffff, RZ, 0xc0, !PT ;  /* 0x0000ffff38347812 */ /* 0x000fc600078ec0ff */
[----:B------:R-:W4:Y:S01]  /*b6be0*/  LDL.LU R56, [R1+0x110] ;  /* 0x0001100001387983 */ /* 0x000f220000300800 */
[----:B------:R-:W-:-:S03]  /*b6bf0*/  LOP3.LUT R39, R57, 0xffff, RZ, 0xc0, !PT ;  /* 0x0000ffff39277812 */ /* 0x000fc600078ec0ff */
[----:B------:R-:W4:Y:S01]  /*b6c00*/  LDL.LU R57, [R1+0xd4] ;  /* 0x0000d40001397983 */ /* 0x000f220000300800 */
[----:B------:R-:W-:Y:S02]  /*b6c10*/  LOP3.LUT R40, R43, 0xffff, RZ, 0xc0, !PT ;  /* 0x0000ffff2b287812 */ /* 0x000fe400078ec0ff */
[----:B------:R-:W-:Y:S02]  /*b6c20*/  LOP3.LUT R20, R42, 0xffff, RZ, 0xc0, !PT ;  /* 0x0000ffff2a147812 */ /* 0x000fe400078ec0ff */
[----:B0-----:R-:W-:Y:S02]  /*b6c30*/  PRMT R0, R52, 0x3340, R1 ;  /* 0x0000334034007816 */ /* 0x001fe40000000001 */
[----:B------:R-:W-:Y:S02]  /*b6c40*/  PRMT R17, R50, 0x3340, R51 ;  /* 0x0000334032117816 */ /* 0x000fe40000000033 */
[----:B------:R-:W-:Y:S02]  /*b6c50*/  LOP3.LUT R41, R41, 0xffff, RZ, 0xc0, !PT ;  /* 0x0000ffff29297812 */ /* 0x000fe400078ec0ff */
[----:B------:R-:W-:-:S02]  /*b6c60*/  LOP3.LUT R43, R22, 0xffff, RZ, 0xc0, !PT ;  /* 0x0000ffff162b7812 */ /* 0x000fc400078ec0ff */
[----:B------:R-:W-:Y:S02]  /*b6c70*/  PRMT R2, R39, 0x3340, R1 ;  /* 0x0000334027027816 */ /* 0x000fe40000000001 */
[----:B-1----:R-:W-:Y:S02]  /*b6c80*/  PRMT R18, R18, 0x3340, R37 ;  /* 0x0000334012127816 */ /* 0x002fe40000000025 */
[----:B------:R-:W-:Y:S02]  /*b6c90*/  LOP3.LUT R23, R34, 0xffff, RZ, 0xc0, !PT ;  /* 0x0000ffff22177812 */ /* 0x000fe400078ec0ff */
[----:B------:R-:W-:Y:S01]  /*b6ca0*/  LOP3.LUT R42, R21, 0xffff, RZ, 0xc0, !PT ;  /* 0x0000ffff152a7812 */ /* 0x000fe200078ec0ff */
[----:B------:R0:W-:Y:S01]  /*b6cb0*/  STL [R1+0x158], R20 ;  /* 0x0001581401007387 */ /* 0x0001e20000100800 */
[----:B------:R-:W-:Y:S02]  /*b6cc0*/  PRMT R0, R17, 0x5410, R0 ;  /* 0x0000541011007816 */ /* 0x000fe40000000000 */
[----:B------:R-:W-:-:S02]  /*b6cd0*/  PRMT R3, R43, 0x3340, R1 ;  /* 0x000033402b037816 */ /* 0x000fc40000000001 */
[----:B------:R-:W-:Y:S02]  /*b6ce0*/  PRMT R19, R40, 0x3340, R41 ;  /* 0x0000334028137816 */ /* 0x000fe40000000029 */
[----:B------:R-:W-:Y:S02]  /*b6cf0*/  PRMT R17, R18, 0x5410, R2 ;  /* 0x0000541012117816 */ /* 0x000fe40000000002 */
[----:B------:R-:W-:Y:S02]  /*b6d00*/  PRMT R4, R42, 0x3340, R1 ;  /* 0x000033402a047816 */ /* 0x000fe40000000001 */
[----:B0-----:R-:W-:Y:S01]  /*b6d10*/  PRMT R20, R20, 0x3340, R23 ;  /* 0x0000334014147816 */ /* 0x001fe20000000017 */
[----:B------:R-:W-:Y:S01]  /*b6d20*/  STL [R1+0x154], R23 ;  /* 0x0001541701007387 */ /* 0x000fe20000100800 */
[----:B------:R-:W-:-:S03]  /*b6d30*/  PRMT R2, R19, 0x5410, R3 ;  /* 0x0000541013027816 */ /* 0x000fc60000000003 */
[----:B------:R0:W-:Y:S04]  /*b6d40*/  STL [R1+0x468], R0 ;  /* 0x0004680001007387 */ /* 0x0001e80000100800 */
[----:B------:R1:W-:Y:S01]  /*b6d50*/  STL [R1+0x464], R17 ;  /* 0x0004641101007387 */ /* 0x0003e20000100800 */
[----:B0-----:R-:W-:-:S03]  /*b6d60*/  PRMT R0, R20, 0x5410, R4 ;  /* 0x0000541014007816 */ /* 0x001fc60000000004 */
[----:B------:R-:W-:Y:S04]  /*b6d70*/  STL [R1+0x448], R2 ;  /* 0x0004480201007387 */ /* 0x000fe80000100800 */
[----:B------:R0:W-:Y:S01]  /*b6d80*/  STL [R1+0x444], R0 ;  /* 0x0004440001007387 */ /* 0x0001e20000100800 */
[----:B-1----:R-:W-:Y:S02]  /*b6d90*/  LOP3.LUT R17, R31, 0xffff, RZ, 0xc0, !PT ;  /* 0x0000ffff1f117812 */ /* 0x002fe400078ec0ff */
[----:B------:R-:W-:-:S03]  /*b6da0*/  LOP3.LUT R18, R33, 0xffff, RZ, 0xc0, !PT ;  /* 0x0000ffff21127812 */ /* 0x000fc600078ec0ff */
[----:B------:R1:W-:Y:S01]  /*b6db0*/  STL [R1+0x15c], R17 ;  /* 0x00015c1101007387 */ /* 0x0003e20000100800 */
[----:B------:R-:W-:-:S03]  /*b6dc0*/  LOP3.LUT R19, R29, 0xffff, RZ, 0xc0, !PT ;  /* 0x0000ffff1d137812 */ /* 0x000fc600078ec0ff */
[----:B------:R1:W-:Y:S01]  /*b6dd0*/  STL [R1+0xb0], R18 ;  /* 0x0000b01201007387 */ /* 0x0003e20000100800 */
[----:B--2---:R-:W-:Y:S02]  /*b6de0*/  LOP3.LUT R22, R5, 0xffff, RZ, 0xc0, !PT ;  /* 0x0000ffff05167812 */ /* 0x004fe400078ec0ff */
[----:B---3--:R-:W-:-:S03]  /*b6df0*/  LOP3.LUT R21, R12, 0xffff, RZ, 0xc0, !PT ;  /* 0x0000ffff0c157812 */ /* 0x008fc600078ec0ff */
[----:B------:R-:W-:Y:S04]  /*b6e00*/  STL [R1+0x160], R22 ;  /* 0x0001601601007387 */ /* 0x000fe80000100800 */
[----:B------:R-:W2:Y:S04]  /*b6e10*/  LDL.LU R12, [R1+0x1e0] ;  /* 0x0001e000010c7983 */ /* 0x000ea80000300800 */
[----:B------:R-:W-:Y:S04]  /*b6e20*/  STL [R1+0x1ac], R19 ;  /* 0x0001ac1301007387 */ /* 0x000fe80000100800 */
[----:B------:R-:W-:Y:S01]  /*b6e30*/  STL [R1+0x128], R21 ;  /* 0x0001281501007387 */ /* 0x000fe20000100800 */
[----:B----4-:R-:W-:-:S03]  /*b6e40*/  LOP3.LUT R33, R11, 0xffff, RZ, 0xc0, !PT ;  /* 0x0000ffff0b217812 */ /* 0x010fc600078ec0ff */
[----:B------:R-:W3:Y:S01]  /*b6e50*/  LDL.LU R24, [R1+0x1fc] ;  /* 0x0001fc0001187983 */ /* 0x000ee20000300800 */
[----:B------:R-:W-:-:S03]  /*b6e60*/  LOP3.LUT R20, R9, 0xffff, RZ, 0xc0, !PT ;  /* 0x0000ffff09147812 */ /* 0x000fc600078ec0ff */
[----:B------:R-:W4:Y:S04]  /*b6e70*/  LDL.LU R5, [R1+0x1dc] ;  /* 0x0001dc0001057983 */ /* 0x000f280000300800 */
[----:B------:R-:W4:Y:S04]  /*b6e80*/  LDL.LU R23, [R1+0x1c0] ;  /* 0x0001c00001177983 */ /* 0x000f280000300800 */
[----:B------:R-:W4:Y:S01]  /*b6e90*/  LDL.LU R11, [R1+0x1b4] ;  /* 0x0001b400010b7983 */ /* 0x000f220000300800 */
[----:B------:R-:W-:-:S03]  /*b6ea0*/  LOP3.LUT R34, R56, 0xffff, RZ, 0xc0, !PT ;  /* 0x0000ffff38227812 */ /* 0x000fc600078ec0ff */
[----:B------:R-:W-:Y:S04]  /*b6eb0*/  STL [R1+0x140], R20 ;  /* 0x0001401401007387 */ /* 0x000fe80000100800 */
[----:B------:R-:W4:Y:S04]  /*b6ec0*/  LDL.LU R9, [R1+0x1b0] ;  /* 0x0001b00001097983 */ /* 0x000f280000300800 */
[----:B------:R-:W4:Y:S01]  /*b6ed0*/  LDL.LU R56, [R1+0x17c] ;  /* 0x00017c0001387983 */ /* 0x000f220000300800 */
[----:B------:R-:W-:-:S03]  /*b6ee0*/  LOP3.LUT R4, R57, 0xffff, RZ, 0xc0, !PT ;  /* 0x0000ffff39047812 */ /* 0x000fc600078ec0ff */
[----:B------:R-:W4:Y:S04]  /*b6ef0*/  LDL.LU R57, [R1+0x16c] ;  /* 0x00016c0001397983 */ /* 0x000f280000300800 */
[----:B------:R1:W-:Y:S04]  /*b6f00*/  STL [R1+0x428], R4 ;  /* 0x0004280401007387 */ /* 0x0003e80000100800 */
[----:B------:R-:W4:Y:S01]  /*b6f10*/  LDL.LU R31, [R1+0xf0] ;  /* 0x0000f000011f7983 */ /* 0x000f220000300800 */
[----:B------:R-:W-:-:S03]  /*b6f20*/  LOP3.LUT R44, R6, 0xffff, RZ, 0xc0, !PT ;  /* 0x0000ffff062c7812 */ /* 0x000fc600078ec0ff */
[----:B------:R-:W4:Y:S01]  /*b6f30*/  LDL.LU R28, [R1+0x14c] ;  /* 0x00014c00011c7983 */ /* 0x000f220000300800 */
[----:B------:R-:W-:-:S03]  /*b6f40*/  LOP3.LUT R45, R45, 0xffff, RZ, 0xc0, !PT ;  /* 0x0000ffff2d2d7812 */ /* 0x000fc600078ec0ff */
[----:B------:R-:W4:Y:S01]  /*b6f50*/  LDL.LU R27, [R1+0x150] ;  /* 0x00015000011b7983 */ /* 0x000f220000300800 */
[----:B------:R-:W-:-:S03]  /*b6f60*/  LOP3.LUT R46, R46, 0xffff, RZ, 0xc0, !PT ;  /* 0x0000ffff2e2e7812 */ /* 0x000fc600078ec0ff */
[----:B------:R-:W4:Y:S01]  /*b6f70*/  LDL.LU R29, [R1+0x11c] ;  /* 0x00011c00011d7983 */ /* 0x000f220000300800 */
[--C-:B0-----:R-:W-:Y:S02]  /*b6f80*/  PRMT R0, R44, 0x3340, R1.reuse ;  /* 0x000033402c007816 */ /* 0x101fe40000000001 */
[----:B------:R-:W-:Y:S02]  /*b6f90*/  PRMT R6, R45, 0x3340, R46 ;  /* 0x000033402d067816 */ /* 0x000fe4000000002e */
[--C-:B------:R-:W-:Y:S02]  /*b6fa0*/  PRMT R2, R33, 0x3340, R1.reuse ;  /* 0x0000334021027816 */ /* 0x100fe40000000001 */
[----:B-1----:R-:W-:Y:S02]  /*b6fb0*/  PRMT R17, R17, 0x3340, R22 ;  /* 0x0000334011117816 */ /* 0x002fe40000000016 */
[----:B------:R-:W-:Y:S02]  /*b6fc0*/  PRMT R0, R6, 0x5410, R0 ;  /* 0x0000541006007816 */ /* 0x000fe40000000000 */
[----:B------:R-:W-:-:S02]  /*b6fd0*/  PRMT R3, R34, 0x3340, R1 ;  /* 0x0000334022037816 */ /* 0x000fc40000000001 */
[----:B------:R-:W-:Y:S02]  /*b6fe0*/  PRMT R18, R18, 0x3340, R21 ;  /* 0x0000334012127816 */ /* 0x000fe40000000015 */
[----:B------:R-:W-:Y:S02]  /*b6ff0*/  PRMT R4, R4, 0x3340, R1 ;  /* 0x0000334004047816 */ /* 0x000fe40000000001 */
[----:B------:R-:W-:Y:S01]  /*b7000*/  PRMT R19, R19, 0x3340, R20 ;  /* 0x0000334013137816 */ /* 0x000fe20000000014 */
[----:B------:R0:W-:Y:S01]  /*b7010*/  STL [R1+0x438], R0 ;  /* 0x0004380001007387 */ /* 0x0001e20000100800 */
[----:B------:R-:W-:Y:S02]  /*b7020*/  PRMT R6, R17, 0x5410, R2 ;  /* 0x0000541011067816 */ /* 0x000fe40000000002 */
[----:B------:R-:W-:-:S03]  /*b7030*/  PRMT R2, R18, 0x5410, R3 ;  /* 0x0000541012027816 */ /* 0x000fc60000000003 */
[----:B------:R-:W-:Y:S01]  /*b7040*/  STL [R1+0x420], R6 ;  /* 0x0004200601007387 */ /* 0x000fe20000100800 */
[----:B0-----:R-:W-:-:S03]  /*b7050*/  PRMT R0, R19, 0x5410, R4 ;  /* 0x0000541013007816 */ /* 0x001fc60000000004 */
[----:B------:R0:W-:Y:S04]  /*b7060*/  STL [R1+0x41c], R2 ;  /* 0x00041c0201007387 */ /* 0x0001e80000100800 */
[----:B------:R1:W-:Y:S01]  /*b7070*/  STL [R1+0x418], R0 ;  /* 0x0004180001007387 */ /* 0x0003e20000100800 */
[----:B--2---:R-:W-:-:S05]  /*b7080*/  LOP3.LUT R12, R12, 0xffff, RZ, 0xc0, !PT ;  /* 0x0000ffff0c0c7812 */ /* 0x004fca00078ec0ff */
[----:B------:R-:W-:Y:S01]  /*b7090*/  STL [R1+0x1e0], R12 ;  /* 0x0001e00c01007387 */ /* 0x000fe20000100800 */
[----:B---3--:R-:W-:Y:S02]  /*b70a0*/  LOP3.LUT R17, R24, 0xffff, RZ, 0xc0, !PT ;  /* 0x0000ffff18117812 */ /* 0x008fe400078ec0ff */
[----:B----4-:R-:W-:-:S03]  /*b70b0*/  LOP3.LUT R5, R5, 0xffff, RZ, 0xc0, !PT ;  /* 0x0000ffff05057812 */ /* 0x010fc600078ec0ff */
[----:B------:R-:W-:Y:S04]  /*b70c0*/  STL [R1+0x1d4], R17 ;  /* 0x0001d41101007387 */ /* 0x000fe80000100800 */
[----:B------:R-:W2:Y:S01]  /*b70d0*/  LDL.LU R26, [R1+0x1e4] ;  /* 0x0001e400011a7983 */ /* 0x000ea20000300800 */
[----:B------:R-:W-:-:S03]  /*b70e0*/  LOP3.LUT R18, R11, 0xffff, RZ, 0xc0, !PT ;  /* 0x0000ffff0b127812 */ /* 0x000fc600078ec0ff */
[----:B------:R-:W-:Y:S01]  /*b70f0*/  STL [R1+0x22c], R5 ;  /* 0x00022c0501007387 */ /* 0x000fe20000100800 */
[----:B------:R-:W-:-:S03]  /*b7100*/  LOP3.LUT R20, R23, 0xffff, RZ, 0xc0, !PT ;  /* 0x0000ffff17147812 */ /* 0x000fc600078ec0ff */
[----:B------:R-:W3:Y:S04]  /*b7110*/  LDL.LU R24, [R1+0x18c] ;  /* 0x00018c0001187983 */ /* 0x000ee80000300800 */
[----:B------:R-:W-:Y:S01]  /*b7120*/  STL [R1+0x1b4], R18 ;  /* 0x0001b41201007387 */ /* 0x000fe20000100800 */
[----:B------:R-:W-:-:S03]  /*b7130*/  LOP3.LUT R19, R9, 0xffff, RZ, 0xc0, !PT ;  /* 0x0000ffff09137812 */ /* 0x000fc600078ec0ff */
[----:B------:R-:W4:Y:S01]  /*b7140*/  LDL.LU R23, [R1+0x124] ;  /* 0x0001240001177983 */ /* 0x000f220000300800 */
[----:B------:R-:W-:-:S03]  /*b7150*/  LOP3.LUT R9, R56, 0xffff, RZ, 0xc0, !PT ;  /* 0x0000ffff38097812 */ /* 0x000fc600078ec0ff */
[----:B------:R-:W4:Y:S04]  /*b7160*/  LDL.LU R11, [R1+0x7c] ;  /* 0x00007c00010b7983 */ /* 0x000f280000300800 */
[----:B------:R-:W4:Y:S01]  /*b7170*/  LDL.LU R56, [R1+0x74] ;  /* 0x0000740001387983 */ /* 0x000f220000300800 */
[----:B------:R-:W-:-:S03]  /*b7180*/  LOP3.LUT R21, R57, 0xffff, RZ, 0xc0, !PT ;  /* 0x0000ffff39157812 */ /* 0x000fc600078ec0ff */
[----:B------:R-:W-:Y:S04]  /*b7190*/  STL [R1+0x178], R19 ;  /* 0x0001781301007387 */ /* 0x000fe80000100800 */
[----:B------:R-:W4:Y:S01]  /*b71a0*/  LDL.LU R57, [R1+0x3c] ;  /* 0x00003c0001397983 */ /* 0x000f220000300800 */
[----:B0-----:R-:W-:Y:S02]  /*b71b0*/  LOP3.LUT R2, R28, 0xffff, RZ, 0xc0, !PT ;  /* 0x0000ffff1c027812 */ /* 0x001fe400078ec0ff */
[----:B------:R-:W-:Y:S01]  /*b71c0*/  LOP3.LUT R3, R27, 0xffff, RZ, 0xc0, !PT ;  /* 0x0000ffff1b037812 */ /* 0x000fe200078ec0ff */
[----:B------:R-:W-:Y:S01]  /*b71d0*/  STL [R1+0x1dc], R9 ;  /* 0x0001dc0901007387 */ /* 0x000fe20000100800 */
[----:B------:R-:W-:-:S03]  /*b71e0*/  LOP3.LUT R4, R29, 0xffff, RZ, 0xc0, !PT ;  /* 0x0000ffff1d047812 */ /* 0x000fc600078ec0ff */
[----:B------:R0:W-:Y:S01]  /*b71f0*/  STL [R1+0x1b0], R2 ;  /* 0x0001b00201007387 */ /* 0x0001e20000100800 */
[----:B------:R-:W-:-:S03]  /*b7200*/  LOP3.LUT R31, R31, 0xffff, RZ, 0xc0, !PT ;  /* 0x0000ffff1f1f7812 */ /* 0x000fc600078ec0ff */
[----:B------:R0:W-:Y:S01]  /*b7210*/  STL [R1+0x14c], R3 ;  /* 0x00014c0301007387 */ /* 0x0001e20000100800 */
[----:B-1----:R-:W-:-:S03]  /*b7220*/  PRMT R0, R31, 0x3340, R1 ;  /* 0x000033401f007816 */ /* 0x002fc60000000001 */
[----:B------:R-:W4:Y:S01]  /*b7230*/  LDL.LU R28, [R1+0x18] ;  /* 0x00001800011c7983 */ /* 0x000f220000300800 */
[----:B------:R-:W-:-:S03]  /*b7240*/  PRMT R6, R20, 0x3340, R21 ;  /* 0x0000334014067816 */ /* 0x000fc60000000015 */
[----:B------:R1:W-:Y:S01]  /*b7250*/  STL [R1+0x244], R4 ;  /* 0x0002440401007387 */ /* 0x0003e20000100800 */
[----:B0-----:R-:W-:-:S03]  /*b7260*/  PRMT R2, R2, 0x3340, R1 ;  /* 0x0000334002027816 */ /* 0x001fc60000000001 */
[----:B------:R-:W4:Y:S01]  /*b7270*/  LDL.LU R27, [R1+0x10] ;  /* 0x00001000011b7983 */ /* 0x000f220000300800 */
[----:B------:R-:W-:Y:S02]  /*b7280*/  PRMT R17, R17, 0x3340, R19 ;  /* 0x0000334011117816 */ /* 0x000fe40000000013 */
[----:B------:R-:W-:Y:S02]  /*b7290*/  PRMT R3, R3, 0x3340, R1 ;  /* 0x0000334003037816 */ /* 0x000fe40000000001 */
[----:B------:R-:W-:Y:S02]  /*b72a0*/  PRMT R18, R12, 0x3340, R18 ;  /* 0x000033400c127816 */ /* 0x000fe40000000012 */
[----:B------:R-:W-:Y:S02]  /*b72b0*/  PRMT R0, R6, 0x5410, R0 ;  /* 0x0000541006007816 */ /* 0x000fe40000000000 */
[----:B------:R-:W-:Y:S02]  /*b72c0*/  PRMT R19, R5, 0x3340, R9 ;  /* 0x0000334005137816 */ /* 0x000fe40000000009 */
[----:B-1----:R-:W-:-:S02]  /*b72d0*/  PRMT R4, R4, 0x3340, R1 ;  /* 0x0000334004047816 */ /* 0x002fc40000000001 */
[----:B------:R-:W-:Y:S01]  /*b72e0*/  PRMT R5, R17, 0x5410, R2 ;  /* 0x0000541011057816 */ /* 0x000fe20000000002 */
[----:B------:R0:W-:Y:S01]  /*b72f0*/  STL [R1+0x40c], R0 ;  /* 0x00040c0001007387 */ /* 0x0001e20000100800 */
[----:B------:R-:W-:-:S03]  /*b7300*/  PRMT R2, R18, 0x5410, R3 ;  /* 0x0000541012027816 */ /* 0x000fc60000000003 */
[----:B------:R1:W-:Y:S04]  /*b7310*/  STL [R1+0x2f8], R5 ;  /* 0x0002f80501007387 */ /* 0x0003e80000100800 */
[----:B------:R-:W4:Y:S01]  /*b7320*/  LDL.LU R29, [R1+0x6c] ;  /* 0x00006c00011d7983 */ /* 0x000f220000300800 */
[----:B0-----:R-:W-:-:S03]  /*b7330*/  PRMT R0, R19, 0x5410, R4 ;  /* 0x0000541013007816 */ /* 0x001fc60000000004 */
[----:B------:R-:W-:Y:S04]  /*b7340*/  STL [R1+0x2f0], R2 ;  /* 0x0002f00201007387 */ /* 0x000fe80000100800 */
[----:B-1----:R-:W4:Y:S04]  /*b7350*/  LDL.LU R5, [R1+0x68] ;  /* 0x0000680001057983 */ /* 0x002f280000300800 */
[----:B------:R4:W-:Y:S04]  /*b7360*/  STL [R1+0x2f4], R0 ;  /* 0x0002f40001007387 */ /* 0x0009e80000100800 */
[----:B------:R-:W4:Y:S04]  /*b7370*/  LDL.LU R9, [R1+0x64] ;  /* 0x0000640001097983 */ /* 0x000f280000300800 */
[----:B------:R-:W4:Y:S01]  /*b7380*/  LDL.LU R12, [R1+0x30] ;  /* 0x00003000010c7983 */ /* 0x000f220000300800 */
[----:B--2---:R-:W-:-:S02]  /*b7390*/  LOP3.LUT R6, R26, 0xffff, RZ, 0xc0, !PT ;  /* 0x0000ffff1a067812 */ /* 0x004fc400078ec0ff */
[----:B---3--:R-:W-:-:S03]  /*b73a0*/  LOP3.LUT R26, R24, 0xffff, RZ, 0xc0, !PT ;  /* 0x0000ffff181a7812 */ /* 0x008fc600078ec0ff */
[----:B------:R-:W-:Y:S01]  /*b73b0*/  STL [R1+0x17c], R6 ;  /* 0x00017c0601007387 */ /* 0x000fe20000100800 */
[----:B----4-:R-:W-:-:S03]  /*b73c0*/  LOP3.LUT R0, R23, 0xffff, RZ, 0xc0, !PT ;  /* 0x0000ffff17007812 */ /* 0x010fc600078ec0ff */
[----:B------:R-:W-:Y:S01]  /*b73d0*/  STL [R1+0x16c], R26 ;  /* 0x00016c1a01007387 */ /* 0x000fe20000100800 */
[----:B------:R-:W-:-:S03]  /*b73e0*/  LOP3.LUT R17, R11, 0xffff, RZ, 0xc0, !PT ;  /* 0x0000ffff0b117812 */ /* 0x000fc600078ec0ff */
[----:B------:R0:W-:Y:S01]  /*b73f0*/  STL [R1+0x150], R0 ;  /* 0x0001500001007387 */ /* 0x0001e20000100800 */
[----:B------:R-:W-:-:S03]  /*b7400*/  LOP3.LUT R23, R56, 0xffff, RZ, 0xc0, !PT ;  /* 0x0000ffff38177812 */ /* 0x000fc600078ec0ff */
[----:B------:R-:W2:Y:S04]  /*b7410*/  LDL.LU R11, [R1+0xc] ;  /* 0x00000c00010b7983 */ /* 0x000ea80000300800 */
[----:B------:R1:W-:Y:S01]  /*b7420*/  STL [R1+0x250], R17 ;  /* 0x0002501101007387 */ /* 0x0003e20000100800 */
[----:B------:R-:W-:-:S03]  /*b7430*/  LOP3.LUT R18, R57, 0xffff, RZ, 0xc0, !PT ;  /* 0x0000ffff39127812 */ /* 0x000fc600078ec0ff */
[----:B------:R-:W-:Y:S04]  /*b7440*/  STL [R1+0x240], R23 ;  /* 0x0002401701007387 */ /* 0x000fe80000100800 */
[----:B------:R-:W3:Y:S04]  /*b7450*/  LDL.LU R56, [R1+0x8] ;  /* 0x0000080001387983 */ /* 0x000ee80000300800 */
[----:B------:R-:W4:Y:S01]  /*b7460*/  LDL.LU R57, [R1+0x4] ;  /* 0x0000040001397983 */ /* 0x000f220000300800 */
[----:B------:R-:W-:Y:S02]  /*b7470*/  LOP3.LUT R2, R25, 0xffff, RZ, 0xc0, !PT ;  /* 0x0000ffff19027812 */ /* 0x000fe400078ec0ff */
[----:B------:R-:W-:-:S02]  /*b7480*/  LOP3.LUT R19, R61, 0xffff, RZ, 0xc0, !PT ;  /* 0x0000ffff3d137812 */ /* 0x000fc400078ec0ff */
[----:B------:R-:W-:Y:S01]  /*b7490*/  LOP3.LUT R22, R28, 0xffff, RZ, 0xc0, !PT ;  /* 0x0000ffff1c167812 */ /* 0x000fe200078ec0ff */
[----:B------:R-:W-:Y:S01]  /*b74a0*/  STL [R1+0x288], R18 ;  /* 0x0002881201007387 */ /* 0x000fe20000100800 */
[----:B------:R-:W-:Y:S02]  /*b74b0*/  LOP3.LUT R3, R30, 0xffff, RZ, 0xc0, !PT ;  /* 0x0000ffff1e037812 */ /* 0x000fe400078ec0ff */
[----:B------:R-:W-:Y:S02]  /*b74c0*/  LOP3.LUT R4, R15, 0xffff, RZ, 0xc0, !PT ;  /* 0x0000ffff0f047812 */ /* 0x000fe400078ec0ff */
[----:B------:R-:W-:Y:S01]  /*b74d0*/  LOP3.LUT R24, R27, 0xffff, RZ, 0xc0, !PT ;  /* 0x0000ffff1b187812 */ /* 0x000fe200078ec0ff */
[----:B------:R-:W-:Y:S01]  /*b74e0*/  STL [R1+0x24c], R22 ;  /* 0x00024c1601007387 */ /* 0x000fe20000100800 */
[----:B0-----:R-:W-:Y:S02]  /*b74f0*/  PRMT R0, R0, 0x3340, R1 ;  /* 0x0000334000007816 */ /* 0x001fe40000000001 */
[----:B------:R-:W-:Y:S01]  /*b7500*/  PRMT R6, R6, 0x3340, R26 ;  /* 0x0000334006067816 */ /* 0x000fe2000000001a */
[----:B------:R-:W-:Y:S01]  /*b7510*/  STL [R1+0x238], R24 ;  /* 0x0002381801007387 */ /* 0x000fe20000100800 */
[----:B------:R-:W-:-:S03]  /*b7520*/  PRMT R15, R23, 0x3340, R24 ;  /* 0x00003340170f7816 */ /* 0x000fc60000000018 */
[----:B------:R0:W-:Y:S01]  /*b7530*/  STL [R1+0x234], R2 ;  /* 0x0002340201007387 */ /* 0x0001e20000100800 */
[----:B------:R-:W-:-:S03]  /*b7540*/  PRMT R0, R6, 0x5410, R0 ;  /* 0x0000541006007816 */ /* 0x000fc60000000000 */
[----:B------:R-:W-:Y:S01]  /*b7550*/  STL [R1+0x27c], R19 ;  /* 0x00027c1301007387 */ /* 0x000fe20000100800 */
[----:B-1----:R-:W-:-:S03]  /*b7560*/  PRMT R17, R17, 0x3340, R22 ;  /* 0x0000334011117816 */ /* 0x002fc60000000016 */
[----:B------:R1:W-:Y:S01]  /*b7570*/  STL [R1+0x23c], R3 ;  /* 0x00023c0301007387 */ /* 0x0003e20000100800 */
[----:B0-----:R-:W-:-:S03]  /*b7580*/  PRMT R2, R2, 0x3340, R1 ;  /* 0x0000334002027816 */ /* 0x001fc60000000001 */
[----:B------:R0:W-:Y:S01]  /*b7590*/  STL [R1+0x278], R4 ;  /* 0x0002780401007387 */ /* 0x0001e20000100800 */
[----:B------:R-:W-:Y:S02]  /*b75a0*/  PRMT R18, R18, 0x3340, R19 ;  /* 0x0000334012127816 */ /* 0x000fe40000000013 */
[----:B------:R-:W-:Y:S02]  /*b75b0*/  PRMT R6, R15, 0x5410, R2 ;  /* 0x000054100f067816 */ /* 0x000fe40000000002 */
[--C-:B-1----:R-:W-:Y:S01]  /*b75c0*/  PRMT R3, R3, 0x3340, R1.reuse ;  /* 0x0000334003037816 */ /* 0x102fe20000000001 */
[----:B------:R1:W-:Y:S01]  /*b75d0*/  STL [R1+0x2d8], R0 ;  /* 0x0002d80001007387 */ /* 0x0003e20000100800 */
[----:B0-----:R-:W-:Y:S02]  /*b75e0*/  PRMT R4, R4, 0x3340, R1 ;  /* 0x0000334004047816 */ /* 0x001fe40000000001 */
[----:B------:R-:W-:Y:S01]  /*b75f0*/  PRMT R2, R17, 0x5410, R3 ;  /* 0x0000541011027816 */ /* 0x000fe20000000003 */
[----:B------:R0:W-:Y:S01]  /*b7600*/  STL [R1+0x348], R6 ;  /* 0x0003480601007387 */ /* 0x0001e20000100800 */
[----:B-1----:R-:W-:-:S03]  /*b7610*/  PRMT R0, R18, 0x5410, R4 ;  /* 0x0000541012007816 */ /* 0x002fc60000000004 */
[----:B------:R-:W-:Y:S01]  /*b7620*/  STL [R1+0x338], R2 ;  /* 0x0003380201007387 */ /* 0x000fe20000100800 */
[----:B0-----:R-:W-:-:S03]  /*b7630*/  LOP3.LUT R6, R9, 0xffff, RZ, 0xc0, !PT ;  /* 0x0000ffff09067812 */ /* 0x001fc600078ec0ff */
[----:B------:R0:W-:Y:S01]  /*b7640*/  STL [R1+0x33c], R0 ;  /* 0x00033c0001007387 */ /* 0x0001e20000100800 */
[----:B------:R-:W-:-:S03]  /*b7650*/  LOP3.LUT R23, R12, 0xffff, RZ, 0xc0, !PT ;  /* 0x0000ffff0c177812 */ /* 0x000fc600078ec0ff */
[----:B------:R-:W3:Y:S04]  /*b7660*/  LDL.LU R49, [R1+0x228] ;  /* 0x0002280001317983 */ /* 0x000ee80000300800 */
[----:B------:R-:W3:Y:S04]  /*b7670*/  LDL.LU R54, [R1+0x224] ;  /* 0x0002240001367983 */ /* 0x000ee80000300800 */
[----:B------:R-:W-:Y:S01]  /*b7680*/  STL [R1+0x230], R6 ;  /* 0x0002300601007387 */ /* 0x000fe20000100800 */
[----:B------:R-:W-:-:S03]  /*b7690*/  LOP3.LUT R22, R29, 0xffff, RZ, 0xc0, !PT ;  /* 0x0000ffff1d167812 */ /* 0x000fc600078ec0ff */
[----:B------:R-:W3:Y:S04]  /*b76a0*/  LDL.LU R12, [R1+0x1f8] ;  /* 0x0001f800010c7983 */ /* 0x000ee80000300800 */
[----:B------:R-:W3:Y:S01]  /*b76b0*/  LDL.LU R28, [R1+0x1d0] ;  /* 0x0001d000011c7983 */ /* 0x000ee20000300800 */
[----:B------:R-:W-:-:S03]  /*b76c0*/  LOP3.LUT R24, R5, 0xffff, RZ, 0xc0, !PT ;  /* 0x0000ffff05187812 */ /* 0x000fc600078ec0ff */
[----:B------:R-:W3:Y:S04]  /*b76d0*/  LDL.LU R27, [R1+0x1cc] ;  /* 0x0001cc00011b7983 */ /* 0x000ee80000300800 */
[----:B------:R-:W3:Y:S01]  /*b76e0*/  LDL.LU R29, [R1+0x1a4] ;  /* 0x0001a400011d7983 */ /* 0x000ee20000300800 */
[----:B0-----:R-:W-:-:S03]  /*b76f0*/  LOP3.LUT R0, R16, 0xffff, RZ, 0xc0, !PT ;  /* 0x0000ffff10007812 */ /* 0x001fc600078ec0ff */
[----:B------:R-:W3:Y:S04]  /*b7700*/  LDL.LU R5, [R1+0x174] ;  /* 0x0001740001057983 */ /* 0x000ee80000300800 */
[----:B------:R-:W3:Y:S01]  /*b7710*/  LDL.LU R9, [R1+0x170] ;  /* 0x0001700001097983 */ /* 0x000ee20000300800 */
[----:B--2---:R-:W-:Y:S02]  /*b7720*/  LOP3.LUT R26, R11, 0xffff, RZ, 0xc0, !PT ;  /* 0x0000ffff0b1a7812 */ /* 0x004fe400078ec0ff */
[----:B----4-:R-:W-:-:S05]  /*b7730*/  LOP3.LUT R15, R57, 0xffff, RZ, 0xc0, !PT ;  /* 0x0000ffff390f7812 */ /* 0x010fca00078ec0ff */
[----:B------:R-:W-:Y:S04]  /*b7740*/  STL [R1+0x1fc], R15 ;  /* 0x0001fc0f01007387 */ /* 0x000fe80000100800 */
[----:B------:R0:W-:Y:S04]  /*b7750*/  STL [R1+0x64], R0 ;  /* 0x0000640001007387 */ /* 0x0001e80000100800 */
[----:B------:R-:W2:Y:S01]  /*b7760*/  LDL.LU R11, [R1+0x138] ;  /* 0x00013800010b7983 */ /* 0x000ea20000300800 */
[----:B---3--:R-:W-:-:S03]  /*b7770*/  LOP3.LUT R25, R56, 0xffff, RZ, 0xc0, !PT ;  /* 0x0000ffff38197812 */ /* 0x008fc600078ec0ff */
[----:B------:R-:W3:Y:S04]  /*b7780*/  LDL.LU R56, [R1+0x60] ;  /* 0x0000600001387983 */ /* 0x000ee80000300800 */
[----:B------:R-:W4:Y:S01]  /*b7790*/  LDL.LU R57, [R1] ;  /* 0x0000000001397983 */ /* 0x000f220000300800 */
[----:B------:R-:W-:Y:S02]  /*b77a0*/  LOP3.LUT R36, R36, 0xffff, RZ, 0xc0, !PT ;  /* 0x0000ffff24247812 */ /* 0x000fe400078ec0ff */
[----:B0-----:R-:W-:Y:S02]  /*b77b0*/  PRMT R0, R0, 0x3340, R1 ;  /* 0x0000334000007816 */ /* 0x001fe40000000001 */
[----:B------:R-:W-:Y:S02]  /*b77c0*/  PRMT R6, R6, 0x3340, R15 ;  /* 0x0000334006067816 */ /* 0x000fe4000000000f */
[----:B------:R-:W-:-:S02]  /*b77d0*/  LOP3.LUT R32, R32, 0xffff, RZ, 0xc0, !PT ;  /* 0x0000ffff20207812 */ /* 0x000fc400078ec0ff */
[----:B------:R-:W-:Y:S02]  /*b77e0*/  LOP3.LUT R30, R60, 0xffff, RZ, 0xc0, !PT ;  /* 0x0000ffff3c1e7812 */ /* 0x000fe400078ec0ff */
[----:B------:R-:W-:Y:S02]  /*b77f0*/  LOP3.LUT R35, R8, 0xffff, RZ, 0xc0, !PT ;  /* 0x0000ffff08237812 */ /* 0x000fe400078ec0ff */
[--C-:B------:R-:W-:Y:S02]  /*b7800*/  PRMT R2, R36, 0x3340, R1.reuse ;  /* 0x0000334024027816 */ /* 0x100fe40000000001 */
[----:B------:R-:W-:Y:S02]  /*b7810*/  PRMT R8, R22, 0x3340, R26 ;  /* 0x0000334016087816 */ /* 0x000fe4000000001a */
        /* <DEDUP_REMOVED lines=10> */
[----:B------:R-:W-:Y:S04]  /*b78c0*/  STL [R1+0x3cc], R2 ;  /* 0x0003cc0201007387 */ /* 0x000fe80000100800 */
[----:B------:R0:W-:Y:S01]  /*b78d0*/  STL [R1+0x3c8], R0 ;  /* 0x0003c80001007387 */ /* 0x0001e20000100800 */
[----:B------:R-:W-:Y:S02]  /*b78e0*/  LOP3.LUT R18, R49, 0xffff, RZ, 0xc0, !PT ;  /* 0x0000ffff31127812 */ /* 0x000fe400078ec0ff */
[----:B------:R-:W-:-:S05]  /*b78f0*/  LOP3.LUT R8, R54, 0xffff, RZ, 0xc0, !PT ;  /* 0x0000ffff36087812 */ /* 0x000fca00078ec0ff */
[----:B------:R-:W-:Y:S01]  /*b7900*/  STL [R1+0x1c0], R8 ;  /* 0x0001c00801007387 */ /* 0x000fe20000100800 */
[----:B------:R-:W-:-:S03]  /*b7910*/  LOP3.LUT R12, R12, 0xffff, RZ, 0xc0, !PT ;  /* 0x0000ffff0c0c7812 */ /* 0x000fc600078ec0ff */
[----:B------:R-:W4:Y:S01]  /*b7920*/  LDL.LU R54, [R1+0x260] ;  /* 0x0002600001367983 */ /* 0x000f220000300800 */
[----:B------:R-:W-:-:S03]  /*b7930*/  LOP3.LUT R49, R27, 0xffff, RZ, 0xc0, !PT ;  /* 0x0000ffff1b317812 */ /* 0x000fc600078ec0ff */
[----:B------:R-:W-:Y:S01]  /*b7940*/  STL [R1+0x1e4], R12 ;  /* 0x0001e40c01007387 */ /* 0x000fe20000100800 */
[----:B------:R-:W-:-:S03]  /*b7950*/  LOP3.LUT R15, R29, 0xffff, RZ, 0xc0, !PT ;  /* 0x0000ffff1d0f7812 */ /* 0x000fc600078ec0ff */
[----:B------:R-:W-:Y:S04]  /*b7960*/  STL [R1+0x18c], R49 ;  /* 0x00018c3101007387 */ /* 0x000fe80000100800 */
[----:B------:R-:W4:Y:S01]  /*b7970*/  LDL.LU R16, [R1+0x25c] ;  /* 0x00025c0001107983 */ /* 0x000f220000300800 */
[----:B------:R-:W-:-:S03]  /*b7980*/  LOP3.LUT R3, R9, 0xffff, RZ, 0xc0, !PT ;  /* 0x0000ffff09037812 */ /* 0x000fc600078ec0ff */
[----:B------:R1:W-:Y:S01]  /*b7990*/  STL [R1+0x1a4], R15 ;  /* 0x0001a40f01007387 */ /* 0x0003e20000100800 */
[----:B0-----:R-:W-:-:S03]  /*b79a0*/  LOP3.LUT R0, R7, 0xffff, RZ, 0xc0, !PT ;  /* 0x0000ffff07007812 */ /* 0x001fc600078ec0ff */
[----:B------:R-:W4:Y:S01]  /*b79b0*/  LDL.LU R60, [R1+0x220] ;  /* 0x00022000013c7983 */ /* 0x000f220000300800 */
[----:B------:R-:W-:-:S03]  /*b79c0*/  LOP3.LUT R27, R5, 0xffff, RZ, 0xc0, !PT ;  /* 0x0000ffff051b7812 */ /* 0x000fc600078ec0ff */
[----:B------:R-:W4:Y:S04]  /*b79d0*/  LDL.LU R17, [R1+0x218] ;  /* 0x0002180001117983 */ /* 0x000f280000300800 */
[----:B------:R-:W-:Y:S04]  /*b79e0*/  STL [R1+0x74], R3 ;  /* 0x0000740301007387 */ /* 0x000fe80000100800 */
[----:B------:R-:W4:Y:S04]  /*b79f0*/  LDL.LU R48, [R1+0x1f4] ;  /* 0x0001f40001307983 */ /* 0x000f280000300800 */
[----:B------:R-:W4:Y:S01]  /*b7a00*/  LDL.LU R5, [R1+0x1ec] ;  /* 0x0001ec0001057983 */ /* 0x000f220000300800 */
[----:B------:R-:W-:-:S03]  /*b7a10*/  LOP3.LUT R19, R28, 0xffff, RZ, 0xc0, !PT ;  /* 0x0000ffff1c137812 */ /* 0x000fc600078ec0ff */
[----:B------:R-:W4:Y:S04]  /*b7a20*/  LDL.LU R9, [R1+0x1c4] ;  /* 0x0001c40001097983 */ /* 0x000f280000300800 */
[----:B------:R0:W-:Y:S01]  /*b7a30*/  STL [R1+0x39c], R0 ;  /* 0x00039c0001007387 */ /* 0x0001e20000100800 */
[----:B-1----:R-:W-:Y:S02]  /*b7a40*/  PRMT R15, R12, 0x3340, R15 ;  /* 0x000033400c0f7816 */ /* 0x002fe4000000000f */
[----:B--2---:R-:W-:-:S05]  /*b7a50*/  LOP3.LUT R4, R11, 0xffff, RZ, 0xc0, !PT ;  /* 0x0000ffff0b047812 */ /* 0x004fca00078ec0ff */
[----:B------:R1:W-:Y:S01]  /*b7a60*/  STL [R1+0x170], R4 ;  /* 0x0001700401007387 */ /* 0x0003e20000100800 */
[----:B---3--:R-:W-:-:S03]  /*b7a70*/  LOP3.LUT R28, R56, 0xffff, RZ, 0xc0, !PT ;  /* 0x0000ffff381c7812 */ /* 0x008fc600078ec0ff */
[----:B------:R-:W2:Y:S04]  /*b7a80*/  LDL.LU R11, [R1+0x1bc] ;  /* 0x0001bc00010b7983 */ /* 0x000ea80000300800 */
[----:B------:R-:W3:Y:S04]  /*b7a90*/  LDL.LU R56, [R1+0x190] ;  /* 0x0001900001387983 */ /* 0x000ee80000300800 */
[----:B------:R-:W3:Y:S01]  /*b7aa0*/  LDL.LU R61, [R1+0x188] ;  /* 0x00018800013d7983 */ /* 0x000ee20000300800 */
[----:B----4-:R-:W-:-:S03]  /*b7ab0*/  LOP3.LUT R29, R57, 0xffff, RZ, 0xc0, !PT ;  /* 0x0000ffff391d7812 */ /* 0x010fc600078ec0ff */
[----:B------:R-:W4:Y:S04]  /*b7ac0*/  LDL.LU R12, [R1+0x168] ;  /* 0x00016800010c7983 */ /* 0x000f280000300800 */
[----:B------:R-:W4:Y:S01]  /*b7ad0*/  LDL.LU R57, [R1+0x164] ;  /* 0x0001640001397983 */ /* 0x000f220000300800 */
[----:B0-----:R-:W-:Y:S02]  /*b7ae0*/  PRMT R0, R0, 0x3340, R1 ;  /* 0x0000334000007816 */ /* 0x001fe40000000001 */
[----:B------:R-:W-:Y:S02]  /*b7af0*/  PRMT R6, R28, 0x3340, R29 ;  /* 0x000033401c067816 */ /* 0x000fe4000000001d */
[----:B------:R-:W-:Y:S02]  /*b7b00*/  PRMT R2, R27, 0x3340, R1 ;  /* 0x000033401b027816 */ /* 0x000fe40000000001 */
[----:B------:R-:W-:-:S02]  /*b7b10*/  PRMT R7, R18, 0x3340, R19 ;  /* 0x0000334012077816 */ /* 0x000fc40000000013 */
[----:B------:R-:W-:Y:S02]  /*b7b20*/  PRMT R3, R3, 0x3340, R1 ;  /* 0x0000334003037816 */ /* 0x000fe40000000001 */
[----:B------:R-:W-:Y:S02]  /*b7b30*/  PRMT R8, R8, 0x3340, R49 ;  /* 0x0000334008087816 */ /* 0x000fe40000000031 */
[----:B------:R-:W-:Y:S02]  /*b7b40*/  PRMT R0, R6, 0x5410, R0 ;  /* 0x0000541006007816 */ /* 0x000fe40000000000 */
[----:B-1----:R-:W-:Y:S02]  /*b7b50*/  PRMT R4, R4, 0x3340, R1 ;  /* 0x0000334004047816 */ /* 0x002fe40000000001 */
[----:B------:R-:W-:Y:S01]  /*b7b60*/  PRMT R6, R7, 0x5410, R2 ;  /* 0x0000541007067816 */ /* 0x000fe20000000002 */
[----:B------:R0:W-:Y:S01]  /*b7b70*/  STL [R1+0x3c4], R0 ;  /* 0x0003c40001007387 */ /* 0x0001e20000100800 */
[----:B------:R-:W-:-:S03]  /*b7b80*/  PRMT R2, R8, 0x5410, R3 ;  /* 0x0000541008027816 */ /* 0x000fc60000000003 */
[----:B------:R1:W-:Y:S01]  /*b7b90*/  STL [R1+0x3a8], R6 ;  /* 0x0003a80601007387 */ /* 0x0003e20000100800 */
[----:B0-----:R-:W-:-:S03]  /*b7ba0*/  PRMT R0, R15, 0x5410, R4 ;  /* 0x000054100f007816 */ /* 0x001fc60000000004 */
[----:B------:R-:W-:Y:S04]  /*b7bb0*/  STL [R1+0x3a4], R2 ;  /* 0x0003a40201007387 */ /* 0x000fe80000100800 */
[----:B------:R-:W4:Y:S01]  /*b7bc0*/  LDL.LU R49, [R1+0xc8] ;  /* 0x0000c80001317983 */ /* 0x000f220000300800 */
[----:B-1----:R-:W-:-:S03]  /*b7bd0*/  LOP3.LUT R6, R54, 0xffff, RZ, 0xc0, !PT ;  /* 0x0000ffff36067812 */ /* 0x002fc600078ec0ff */
[----:B------:R3:W-:Y:S04]  /*b7be0*/  STL [R1+0x3a0], R0 ;  /* 0x0003a00001007387 */ /* 0x0007e80000100800 */
[----:B------:R-:W4:Y:S04]  /*b7bf0*/  LDL.LU R54, [R1+0xc0] ;  /* 0x0000c00001367983 */ /* 0x000f280000300800 */
[----:B------:R-:W-:Y:S01]  /*b7c00*/  STL [R1+0x224], R6 ;  /* 0x0002240601007387 */ /* 0x000fe20000100800 */
[----:B------:R-:W-:Y:S02]  /*b7c10*/  LOP3.LUT R7, R16, 0xffff, RZ, 0xc0, !PT ;  /* 0x0000ffff10077812 */ /* 0x000fe400078ec0ff */
[----:B------:R-:W-:-:S03]  /*b7c20*/  LOP3.LUT R8, R60, 0xffff, RZ, 0xc0, !PT ;  /* 0x0000ffff3c087812 */ /* 0x000fc600078ec0ff */
[----:B------:R-:W-:Y:S01]  /*b7c30*/  STL [R1+0x1d0], R7 ;  /* 0x0001d00701007387 */ /* 0x000fe20000100800 */
[----:B------:R-:W-:-:S03]  /*b7c40*/  LOP3.LUT R15, R17, 0xffff, RZ, 0xc0, !PT ;  /* 0x0000ffff110f7812 */ /* 0x000fc600078ec0ff */
[----:B------:R-:W-:Y:S01]  /*b7c50*/  STL [R1+0x2a4], R8 ;  /* 0x0002a40801007387 */ /* 0x000fe20000100800 */
[----:B------:R-:W-:Y:S02]  /*b7c60*/  LOP3.LUT R60, R48, 0xffff, RZ, 0xc0, !PT ;  /* 0x0000ffff303c7812 */ /* 0x000fe400078ec0ff */
[----:B------:R-:W-:-:S03]  /*b7c70*/  LOP3.LUT R48, R5, 0xffff, RZ, 0xc0, !PT ;  /* 0x0000ffff05307812 */ /* 0x000fc600078ec0ff */
[----:B------:R-:W-:Y:S01]  /*b7c80*/  STL [R1+0x218], R60 ;  /* 0x0002183c01007387 */ /* 0x000fe20000100800 */
[----:B------:R-:W-:-:S03]  /*b7c90*/  LOP3.LUT R17, R9, 0xffff, RZ, 0xc0, !PT ;  /* 0x0000ffff09117812 */ /* 0x000fc600078ec0ff */
[----:B------:R-:W-:Y:S04]  /*b7ca0*/  STL [R1+0x228], R15 ;  /* 0x0002280f01007387 */ /* 0x000fe80000100800 */
[----:B------:R-:W-:Y:S04]  /*b7cb0*/  STL [R1+0x1cc], R48 ;  /* 0x0001cc3001007387 */ /* 0x000fe80000100800 */
[----:B------:R-:W4:Y:S04]  /*b7cc0*/  LDL.LU R5, [R1+0x90] ;  /* 0x0000900001057983 */ /* 0x000f280000300800 */
[----:B------:R-:W-:Y:S04]  /*b7cd0*/  STL [R1+0x2a0], R17 ;  /* 0x0002a01101007387 */ /* 0x000fe80000100800 */
[----:B------:R-:W4:Y:S01]  /*b7ce0*/  LDL.LU R9, [R1+0x88] ;  /* 0x0000880001097983 */ /* 0x000f220000300800 */
[----:B--2---:R-:W-:-:S03]  /*b7cf0*/  LOP3.LUT R16, R11, 0xffff, RZ, 0xc0, !PT ;  /* 0x0000ffff0b107812 */ /* 0x004fc600078ec0ff */
[----:B------:R-:W2:Y:S01]  /*b7d00*/  LDL.LU R11, [R1+0x5c] ;  /* 0x00005c00010b7983 */ /* 0x000ea20000300800 */
[----:B---3--:R-:W-:-:S03]  /*b7d10*/  LOP3.LUT R0, R56, 0xffff, RZ, 0xc0, !PT ;  /* 0x0000ffff38007812 */ /* 0x008fc600078ec0ff */
[----:B------:R-:W-:Y:S01]  /*b7d20*/  STL [R1+0x220], R16 ;  /* 0x0002201001007387 */ /* 0x000fe20000100800 */
[----:B------:R-:W-:-:S03]  /*b7d30*/  LOP3.LUT R2, R61, 0xffff, RZ, 0xc0, !PT ;  /* 0x0000ffff3d027812 */ /* 0x000fc600078ec0ff */
[----:B------:R-:W3:Y:S01]  /*b7d40*/  LDL.LU R56, [R1+0x54] ;  /* 0x0000540001387983 */ /* 0x000ee20000300800 */
[----:B----4-:R-:W-:-:S03]  /*b7d50*/  LOP3.LUT R3, R12, 0xffff, RZ, 0xc0, !PT ;  /* 0x0000ffff0c037812 */ /* 0x010fc600078ec0ff */
[----:B------:R0:W-:Y:S01]  /*b7d60*/  STL [R1+0x1f8], R0 ;  /* 0x0001f80001007387 */ /* 0x0001e20000100800 */
[----:B------:R-:W-:-:S03]  /*b7d70*/  LOP3.LUT R4, R57, 0xffff, RZ, 0xc0, !PT ;  /* 0x0000ffff39047812 */ /* 0x000fc600078ec0ff */
[----:B------:R-:W4:Y:S04]  /*b7d80*/  LDL.LU R12, [R1+0x20] ;  /* 0x00002000010c7983 */ /* 0x000f280000300800 */
[----:B------:R1:W-:Y:S04]  /*b7d90*/  STL [R1+0x1f4], R2 ;  /* 0x0001f40201007387 */ /* 0x0003e80000100800 */
[----:B------:R-:W4:Y:S01]  /*b7da0*/  LDL.LU R57, [R1+0x1c] ;  /* 0x00001c0001397983 */ /* 0x000f220000300800 */
[----:B0-----:R-:W-:Y:S02]  /*b7db0*/  PRMT R0, R0, 0x3340, R1 ;  /* 0x0000334000007816 */ /* 0x001fe40000000001 */
[----:B------:R-:W-:Y:S01]  /*b7dc0*/  PRMT R6, R6, 0x3340, R60 ;  /* 0x0000334006067816 */ /* 0x000fe2000000003c */
[----:B------:R0:W-:Y:S01]  /*b7dd0*/  STL [R1+0x29c], R3 ;  /* 0x00029c0301007387 */ /* 0x0001e20000100800 */
[----:B------:R-:W-:-:S02]  /*b7de0*/  PRMT R7, R7, 0x3340, R48 ;  /* 0x0000334007077816 */ /* 0x000fc40000000030 */
[----:B-1----:R-:W-:Y:S01]  /*b7df0*/  PRMT R2, R2, 0x3340, R1 ;  /* 0x0000334002027816 */ /* 0x002fe20000000001 */
[----:B------:R1:W-:Y:S01]  /*b7e00*/  STL [R1+0x298], R4 ;  /* 0x0002980401007387 */ /* 0x0003e20000100800 */
[----:B------:R-:W-:Y:S02]  /*b7e10*/  PRMT R0, R6, 0x5410, R0 ;  /* 0x0000541006007816 */ /* 0x000fe40000000000 */
[----:B------:R-:W-:Y:S02]  /*b7e20*/  PRMT R8, R8, 0x3340, R17 ;  /* 0x0000334008087816 */ /* 0x000fe40000000011 */
[----:B------:R-:W-:Y:S02]  /*b7e30*/  PRMT R15, R15, 0x3340, R16 ;  /* 0x000033400f0f7816 */ /* 0x000fe40000000010 */
[--C-:B0-----:R-:W-:Y:S02]  /*b7e40*/  PRMT R3, R3, 0x3340, R1.reuse ;  /* 0x0000334003037816 */ /* 0x101fe40000000001 */
[----:B-1----:R-:W-:Y:S01]  /*b7e50*/  PRMT R4, R4, 0x3340, R1 ;  /* 0x0000334004047816 */ /* 0x002fe20000000001 */
[----:B------:R0:W-:Y:S01]  /*b7e60*/  STL [R1+0x310], R0 ;  /* 0x0003100001007387 */ /* 0x0001e20000100800 */
[----:B------:R-:W-:-:S02]  /*b7e70*/  PRMT R6, R7, 0x5410, R2 ;  /* 0x0000541007067816 */ /* 0x000fc40000000002 */
[----:B------:R-:W-:Y:S02]  /*b7e80*/  PRMT R2, R8, 0x5410, R3 ;  /* 0x0000541008027816 */ /* 0x000fe40000000003 */
[----:B------:R-:W-:Y:S01]  /*b7e90*/  LOP3.LUT R7, R49, 0xffff, RZ, 0xc0, !PT ;  /* 0x0000ffff31077812 */ /* 0x000fe200078ec0ff */
[----:B------:R1:W-:Y:S01]  /*b7ea0*/  STL [R1+0x30c], R6 ;  /* 0x00030c0601007387 */ /* 0x0003e20000100800 */
[----:B0-----:R-:W-:-:S03]  /*b7eb0*/  PRMT R0, R15, 0x5410, R4 ;  /* 0x000054100f007816 */ /* 0x001fc60000000004 */
[----:B------:R-:W-:Y:S04]  /*b7ec0*/  STL [R1+0x308], R2 ;  /* 0x0003080201007387 */ /* 0x000fe80000100800 */
[----:B------:R0:W-:Y:S01]  /*b7ed0*/  STL [R1+0x304], R0 ;  /* 0x0003040001007387 */ /* 0x0001e20000100800 */
[----:B-1----:R-:W-:-:S03]  /*b7ee0*/  LOP3.LUT R6, R54, 0xffff, RZ, 0xc0, !PT ;  /* 0x0000ffff36067812 */ /* 0x002fc600078ec0ff */
[----:B------:R-:W4:Y:S04]  /*b7ef0*/  LDL.LU R61, [R1+0x264] ;  /* 0x00026400013d7983 */ /* 0x000f280000300800 */
[----:B------:R-:W4:Y:S04]  /*b7f00*/  LDL.LU R48, [R1+0x200] ;  /* 0x0002000001307983 */ /* 0x000f280000300800 */
[----:B------:R-:W-:Y:S04]  /*b7f10*/  STL [R1+0x294], R7 ;  /* 0x0002940701007387 */ /* 0x000fe80000100800 */
[----:B------:R1:W-:Y:S04]  /*b7f20*/  STL [R1+0x260], R6 ;  /* 0x0002600601007387 */ /* 0x0003e80000100800 */
[----:B------:R-:W4:Y:S04]  /*b7f30*/  LDL.LU R49, [R1+0x1a0] ;  /* 0x0001a00001317983 */ /* 0x000f280000300800 */
[----:B------:R-:W4:Y:S01]  /*b7f40*/  LDL.LU R54, [R1+0xc4] ;  /* 0x0000c40001367983 */ /* 0x000f220000300800 */
[----:B0-----:R-:W-:-:S02]  /*b7f50*/  LOP3.LUT R0, R58, 0xffff, RZ, 0xc0, !PT ;  /* 0x0000ffff3a007812 */ /* 0x001fc400078ec0ff */
[----:B------:R-:W-:Y:S02]  /*b7f60*/  LOP3.LUT R2, R59, 0xffff, RZ, 0xc0, !PT ;  /* 0x0000ffff3b027812 */ /* 0x000fe400078ec0ff */
[----:B------:R-:W-:Y:S02]  /*b7f70*/  LOP3.LUT R3, R13, 0xffff, RZ, 0xc0, !PT ;  /* 0x0000ffff0d037812 */ /* 0x000fe400078ec0ff */
[----:B------:R-:W-:Y:S02]  /*b7f80*/  LOP3.LUT R4, R14, 0xffff, RZ, 0xc0, !PT ;  /* 0x0000ffff0e047812 */ /* 0x000fe400078ec0ff */
[----:B------:R-:W-:Y:S02]  /*b7f90*/  LOP3.LUT R15, R5, 0xffff, RZ, 0xc0, !PT ;  /* 0x0000ffff050f7812 */ /* 0x000fe400078ec0ff */
[----:B------:R-:W4:Y:S01]  /*b7fa0*/  LDL.LU R5, [R1+0xbc] ;  /* 0x0000bc0001057983 */ /* 0x000f220000300800 */
[----:B------:R-:W-:-:S03]  /*b7fb0*/  LOP3.LUT R8, R9, 0xffff, RZ, 0xc0, !PT ;  /* 0x0000ffff09087812 */ /* 0x000fc600078ec0ff */
[----:B------:R-:W-:Y:S04]  /*b7fc0*/  STL [R1+0x2c4], R15 ;  /* 0x0002c40f01007387 */ /* 0x000fe80000100800 */
[----:B------:R-:W-:Y:S01]  /*b7fd0*/  STL [R1+0x2b8], R8 ;  /* 0x0002b80801007387 */ /* 0x000fe20000100800 */
[----:B--2---:R-:W-:Y:S02]  /*b7fe0*/  LOP3.LUT R60, R11, 0xffff, RZ, 0xc0, !PT ;  /* 0x0000ffff0b3c7812 */ /* 0x004fe400078ec0ff */
[----:B---3--:R-:W-:-:S03]  /*b7ff0*/  LOP3.LUT R56, R56, 0xffff, RZ, 0xc0, !PT ;  /* 0x0000ffff38387812 */ /* 0x008fc600078ec0ff */
[----:B------:R-:W-:Y:S04]  /*b8000*/  STL [R1+0x290], R60 ;  /* 0x0002903c01007387 */ /* 0x000fe80000100800 */
[----:B------:R0:W-:Y:S01]  /*b8010*/  STL [R1+0x90], R56 ;  /* 0x0000903801007387 */ /* 0x0001e20000100800 */
[----:B----4-:R-:W-:-:S03]  /*b8020*/  LOP3.LUT R16, R12, 0xffff, RZ, 0xc0, !PT ;  /* 0x0000ffff0c107812 */ /* 0x010fc600078ec0ff */
[----:B------:R-:W2:Y:S04]  /*b8030*/  LDL.LU R9, [R1+0x8c] ;  /* 0x00008c0001097983 */ /* 0x000ea80000300800 */
[----:B------:R-:W3:Y:S01]  /*b8040*/  LDL.LU R11, [R1+0x58] ;  /* 0x00005800010b7983 */ /* 0x000ee20000300800 */
[----:B------:R-:W-:-:S03]  /*b8050*/  LOP3.LUT R17, R57, 0xffff, RZ, 0xc0, !PT ;  /* 0x0000ffff39117812 */ /* 0x000fc600078ec0ff */
[----:B------:R-:W-:Y:S04]  /*b8060*/  STL [R1+0x2b4], R16 ;  /* 0x0002b41001007387 */ /* 0x000fe80000100800 */
[----:B------:R-:W-:Y:S04]  /*b8070*/  STL [R1+0x2b0], R17 ;  /* 0x0002b01101007387 */ /* 0x000fe80000100800 */
[----:B------:R-:W4:Y:S04]  /*b8080*/  LDL.LU R12, [R1+0x50] ;  /* 0x00005000010c7983 */ /* 0x000f280000300800 */
[----:B------:R0:W-:Y:S01]  /*b8090*/  STL [R1+0x2a8], R0 ;  /* 0x0002a80001007387 */ /* 0x0001e20000100800 */
[----:B-1----:R-:W-:-:S03]  /*b80a0*/  PRMT R6, R6, 0x3340, R56 ;  /* 0x0000334006067816 */ /* 0x002fc60000000038 */
[----:B------:R1:W-:Y:S04]  /*b80b0*/  STL [R1+0x25c], R2 ;  /* 0x00025c0201007387 */ /* 0x0003e80000100800 */
[----:B------:R1:W-:Y:S04]  /*b80c0*/  STL [R1+0x2cc], R3 ;  /* 0x0002cc0301007387 */ /* 0x0003e80000100800 */
[----:B------:R-:W4:Y:S04]  /*b80d0*/  LDL.LU R57, [R1+0x24] ;  /* 0x0000240001397983 */ /* 0x000f280000300800 */
[----:B------:R1:W-:Y:S04]  /*b80e0*/  STL [R1+0x2ac], R4 ;  /* 0x0002ac0401007387 */ /* 0x0003e80000100800 */
[----:B0-----:R-:W4:Y:S01]  /*b80f0*/  LDL.LU R56, [R1+0x45d8] ;  /* 0x0045d80001387983 */ /* 0x001f220000300800 */
[----:B------:R-:W-:-:S02]  /*b8100*/  PRMT R0, R0, 0x3340, R1 ;  /* 0x0000334000007816 */ /* 0x000fc40000000001 */
[--C-:B-1----:R-:W-:Y:S02]  /*b8110*/  PRMT R2, R2, 0x3340, R1.reuse ;  /* 0x0000334002027816 */ /* 0x102fe40000000001 */
[----:B------:R-:W-:Y:S02]  /*b8120*/  PRMT R7, R7, 0x3340, R60 ;  /* 0x0000334007077816 */ /* 0x000fe4000000003c */
[----:B------:R-:W-:Y:S02]  /*b8130*/  PRMT R6, R6, 0x5410, R0 ;  /* 0x0000541006067816 */ /* 0x000fe40000000000 */
[----:B------:R-:W-:Y:S02]  /*b8140*/  PRMT R3, R3, 0x3340, R1 ;  /* 0x0000334003037816 */ /* 0x000fe40000000001 */
[----:B------:R-:W-:Y:S02]  /*b8150*/  PRMT R8, R8, 0x3340, R17 ;  /* 0x0000334008087816 */ /* 0x000fe40000000011 */
[----:B------:R-:W-:-:S02]  /*b8160*/  PRMT R0, R7, 0x5410, R2 ;  /* 0x0000541007007816 */ /* 0x000fc40000000002 */
[----:B------:R-:W-:Y:S02]  /*b8170*/  PRMT R4, R4, 0x3340, R1 ;  /* 0x0000334004047816 */ /* 0x000fe40000000001 */
[----:B------:R-:W-:Y:S01]  /*b8180*/  PRMT R13, R15, 0x3340, R16 ;  /* 0x000033400f0d7816 */ /* 0x000fe20000000010 */
[----:B------:R-:W-:Y:S01]  /*b8190*/  STL [R1+0x2ec], R6 ;  /* 0x0002ec0601007387 */ /* 0x000fe20000100800 */
[----:B------:R-:W-:Y:S02]  /*b81a0*/  PRMT R3, R8, 0x5410, R3 ;  /* 0x0000541008037816 */ /* 0x000fe40000000003 */
[----:B------:R-:W-:Y:S01]  /*b81b0*/  PRMT R2, R13, 0x5410, R4 ;  /* 0x000054100d027816 */ /* 0x000fe20000000004 */
[----:B------:R0:W-:Y:S01]  /*b81c0*/  STL [R1+0x2e4], R0 ;  /* 0x0002e40001007387 */ /* 0x0001e20000100800 */
[----:B------:R-:W-:Y:S02]  /*b81d0*/  LOP3.LUT R48, R48, 0xffff, RZ, 0xc0, !PT ;  /* 0x0000ffff30307812 */ /* 0x000fe400078ec0ff */
[----:B------:R-:W-:Y:S01]  /*b81e0*/  LOP3.LUT R4, R49, 0xffff, RZ, 0xc0, !PT ;  /* 0x0000ffff31047812 */ /* 0x000fe200078ec0ff */
[----:B------:R-:W-:Y:S01]  /*b81f0*/  STL [R1+0x2e8], R3 ;  /* 0x0002e80301007387 */ /* 0x000fe20000100800 */
[----:B0-----:R-:W-:-:S03]  /*b8200*/  LOP3.LUT R0, R61, 0xffff, RZ, 0xc0, !PT ;  /* 0x0000ffff3d007812 */ /* 0x001fc600078ec0ff */
[----:B------:R-:W-:Y:S01]  /*b8210*/  STL [R1+0x2e0], R2 ;  /* 0x0002e00201007387 */ /* 0x000fe20000100800 */
[----:B------:R-:W-:-:S03]  /*b8220*/  LOP3.LUT R59, R54, 0xffff, RZ, 0xc0, !PT ;  /* 0x0000ffff363b7812 */ /* 0x000fc600078ec0ff */
[----:B------:R0:W-:Y:S04]  /*b8230*/  STL [R1+0x60], R0 ;  /* 0x0000600001007387 */ /* 0x0001e80000100800 */
[----:B------:R1:W-:Y:S01]  /*b8240*/  STL [R1+0x6c], R48 ;  /* 0x00006c3001007387 */ /* 0x0003e20000100800 */
[----:B------:R-:W-:-:S03]  /*b8250*/  LOP3.LUT R17, R10, 0xffff, RZ, 0xc0, !PT ;  /* 0x0000ffff0a117812 */ /* 0x000fc600078ec0ff */
[----:B------:R-:W-:Y:S01]  /*b8260*/  STL [R1+0x5c], R4 ;  /* 0x00005c0401007387 */ /* 0x000fe20000100800 */
[----:B------:R-:W-:-:S03]  /*b8270*/  LOP3.LUT R7, R5, 0xffff, RZ, 0xc0, !PT ;  /* 0x0000ffff05077812 */ /* 0x000fc600078ec0ff */
[----:B------:R-:W4:Y:S01]  /*b8280*/  LDL.LU R14, [R1+0x280] ;  /* 0x00028000010e7983 */ /* 0x000f220000300800 */
[----:B------:R-:W-:-:S03]  /*b8290*/  IMAD.MOV.U32 R10, RZ, RZ, R0 ;  /* 0x000000ffff0a7224 */ /* 0x000fc600078e0000 */
[----:B------:R-:W4:Y:S04]  /*b82a0*/  LDL.LU R13, [R1+0x254] ;  /* 0x00025400010d7983 */ /* 0x000f280000300800 */
[----:B------:R-:W-:Y:S04]  /*b82b0*/  STL [R1+0xc], R7 ;  /* 0x00000c0701007387 */ /* 0x000fe80000100800 */
[----:B------:R-:W4:Y:S04]  /*b82c0*/  LDL.LU R49, [R1+0x21c] ;  /* 0x00021c0001317983 */ /* 0x000f280000300800 */
[----:B------:R-:W4:Y:S04]  /*b82d0*/  LDL.LU R15, [R1+0x214] ;  /* 0x00021400010f7983 */ /* 0x000f280000300800 */
[----:B------:R-:W4:Y:S01]  /*b82e0*/  LDL.LU R54, [R1+0x1f0] ;  /* 0x0001f00001367983 */ /* 0x000f220000300800 */
[----:B------:R-:W-:-:S02]  /*b82f0*/  PRMT R10, R10, 0x3340, R48 ;  /* 0x000033400a0a7816 */ /* 0x000fc40000000030 */
[----:B---3--:R-:W-:-:S04]  /*b8300*/  LOP3.LUT R58, R11, 0xffff, RZ, 0xc0, !PT ;  /* 0x0000ffff0b3a7812 */ /* 0x008fc800078ec0ff */
[----:B------:R-:W-:Y:S02]  /*b8310*/  PRMT R6, R59, 0x3340, R58 ;  /* 0x000033403b067816 */ /* 0x000fe4000000003a */
[----:B--2---:R-:W-:Y:S02]  /*b8320*/  LOP3.LUT R60, R9, 0xffff, RZ, 0xc0, !PT ;  /* 0x0000ffff093c7812 */ /* 0x004fe400078ec0ff */
[----:B----4-:R-:W-:Y:S02]  /*b8330*/  LOP3.LUT R61, R12, 0xffff, RZ, 0xc0, !PT ;  /* 0x0000ffff0c3d7812 */ /* 0x010fe400078ec0ff */
[----:B------:R-:W-:Y:S02]  /*b8340*/  LOP3.LUT R16, R56, 0xffff, RZ, 0xc0, !PT ;  /* 0x0000ffff38107812 */ /* 0x000fe400078ec0ff */
[----:B------:R-:W-:Y:S02]  /*b8350*/  LOP3.LUT R56, R55, 0xffff, RZ, 0xc0, !PT ;  /* 0x0000ffff37387812 */ /* 0x000fe400078ec0ff */
[----:B0-----:R-:W-:-:S02]  /*b8360*/  PRMT R0, R16, 0x3340, R1 ;  /* 0x0000334010007816 */ /* 0x001fc40000000001 */
[----:B------:R-:W-:Y:S02]  /*b8370*/  LOP3.LUT R55, R57, 0xffff, RZ, 0xc0, !PT ;  /* 0x0000ffff39377812 */ /* 0x000fe400078ec0ff */
[----:B------:R-:W2:Y:S01]  /*b8380*/  LDL.LU R57, [R1+0x1e8] ;  /* 0x0001e80001397983 */ /* 0x000ea20000300800 */
[----:B------:R-:W-:-:S03]  /*b8390*/  PRMT R0, R6, 0x5410, R0 ;  /* 0x0000541006007816 */ /* 0x000fc60000000000 */
[----:B------:R-:W3:Y:S04]  /*b83a0*/  LDL.LU R5, [R1+0x1b8] ;  /* 0x0001b80001057983 */ /* 0x000ee80000300800 */
[----:B------:R-:W4:Y:S04]  /*b83b0*/  LDL.LU R9, [R1+0x180] ;  /* 0x0001800001097983 */ /* 0x000f280000300800 */
[----:B------:R-:W3:Y:S04]  /*b83c0*/  LDL.LU R11, [R1+0x184] ;  /* 0x00018400010b7983 */ /* 0x000ee80000300800 */
[----:B------:R-:W3:Y:S04]  /*b83d0*/  LDL.LU R12, [R1+0x1c8] ;  /* 0x0001c800010c7983 */ /* 0x000ee80000300800 */
[----:B-1----:R-:W3:Y:S04]  /*b83e0*/  LDL.LU R48, [R1+0x45d4] ;  /* 0x0045d40001307983 */ /* 0x002ee80000300800 */
[----:B------:R-:W3:Y:S04]  /*b83f0*/  LDL.LU R6, [R1+0x274] ;  /* 0x0002740001067983 */ /* 0x000ee80000300800 */
[----:B------:R0:W-:Y:S04]  /*b8400*/  STL [R1+0x354], R0 ;  /* 0x0003540001007387 */ /* 0x0001e80000100800 */
[----:B0-----:R-:W3:Y:S01]  /*b8410*/  LDL.LU R0, [R1+0x258] ;  /* 0x0002580001007983 */ /* 0x001ee20000300800 */
[----:B------:R-:W-:-:S02]  /*b8420*/  PRMT R2, R56, 0x3340, R1 ;  /* 0x0000334038027816 */ /* 0x000fc40000000001 */
[----:B------:R-:W-:Y:S02]  /*b8430*/  PRMT R7, R7, 0x3340, R61 ;  /* 0x0000334007077816 */ /* 0x000fe4000000003d */
[----:B------:R-:W-:Y:S02]  /*b8440*/  PRMT R3, R17, 0x3340, R1 ;  /* 0x0000334011037816 */ /* 0x000fe40000000001 */
[----:B------:R-:W-:Y:S02]  /*b8450*/  PRMT R8, R60, 0x3340, R55 ;  /* 0x000033403c087816 */ /* 0x000fe40000000037 */
[----:B------:R-:W-:Y:S02]  /*b8460*/  PRMT R4, R4, 0x3340, R1 ;  /* 0x0000334004047816 */ /* 0x000fe40000000001 */
[----:B------:R-:W-:Y:S02]  /*b8470*/  PRMT R7, R7, 0x5410, R2 ;  /* 0x0000541007077816 */ /* 0x000fe40000000002 */
[----:B------:R-:W-:-:S02]  /*b8480*/  PRMT R3, R8, 0x5410, R3 ;  /* 0x0000541008037816 */ /* 0x000fc40000000003 */
[----:B------:R-:W-:Y:S02]  /*b8490*/  PRMT R2, R10, 0x5410, R4 ;  /* 0x000054100a027816 */ /* 0x000fe40000000004 */
[----:B------:R-:W-:Y:S01]  /*b84a0*/  LOP3.LUT R14, R14, 0xffff, RZ, 0xc0, !PT ;  /* 0x0000ffff0e0e7812 */ /* 0x000fe200078ec0ff */
[----:B------:R0:W-:Y:S01]  /*b84b0*/  STL [R1+0x344], R7 ;  /* 0x0003440701007387 */ /* 0x0001e20000100800 */
[----:B------:R-:W-:-:S03]  /*b84c0*/  LOP3.LUT R10, R49, 0xffff, RZ, 0xc0, !PT ;  /* 0x0000ffff310a7812 */ /* 0x000fc600078ec0ff */
[----:B------:R-:W-:Y:S04]  /*b84d0*/  STL [R1+0x340], R3 ;  /* 0x0003400301007387 */ /* 0x000fe80000100800 */
[----:B------:R4:W-:Y:S01]  /*b84e0*/  STL [R1+0x334], R2 ;  /* 0x0003340201007387 */ /* 0x0009e20000100800 */
[----:B0-----:R-:W-:-:S03]  /*b84f0*/  LOP3.LUT R7, R13, 0xffff, RZ, 0xc0, !PT ;  /* 0x0000ffff0d077812 */ /* 0x001fc600078ec0ff */
[----:B------:R-:W-:Y:S01]  /*b8500*/  STL [R1+0x1ec], R14 ;  /* 0x0001ec0e01007387 */ /* 0x000fe20000100800 */
[----:B------:R-:W-:Y:S02]  /*b8510*/  LOP3.LUT R13, R15, 0xffff, RZ, 0xc0, !PT ;  /* 0x0000ffff0f0d7812 */ /* 0x000fe400078ec0ff */
[----:B------:R-:W-:Y:S02]  /*b8520*/  LOP3.LUT R15, R54, 0xffff, RZ, 0xc0, !PT ;  /* 0x0000ffff360f7812 */ /* 0x000fe400078ec0ff */
[----:B--2---:R-:W-:Y:S02]  /*b8530*/  LOP3.LUT R57, R57, 0xffff, RZ, 0xc0, !PT ;  /* 0x0000ffff39397812 */ /* 0x004fe400078ec0ff */
[----:B----4-:R-:W-:Y:S02]  /*b8540*/  LOP3.LUT R2, R9, 0xffff, RZ, 0xc0, !PT ;  /* 0x0000ffff09027812 */ /* 0x010fe400078ec0ff */
[----:B---3--:R-:W-:-:S05]  /*b8550*/  LOP3.LUT R6, R6, 0xffff, RZ, 0xc0, !PT ;  /* 0x0000ffff06067812 */ /* 0x008fca00078ec0ff */
[----:B------:R0:W-:Y:S01]  /*b8560*/  STL [R1+0x8], R6 ;  /* 0x0000080601007387 */ /* 0x0001e20000100800 */
[----:B------:R-:W-:-:S05]  /*b8570*/  LOP3.LUT R8, R0, 0xffff, RZ, 0xc0, !PT ;  /* 0x0000ffff00087812 */ /* 0x000fca00078ec0ff */
[----:B------:R-:W-:Y:S01]  /*b8580*/  STL [R1+0x88], R8 ;  /* 0x0000880801007387 */ /* 0x000fe20000100800 */
[----:B------:R-:W-:-:S03]  /*b8590*/  LOP3.LUT R0, R5, 0xffff, RZ, 0xc0, !PT ;  /* 0x0000ffff05007812 */ /* 0x000fc600078ec0ff */
[----:B------:R1:W-:Y:S04]  /*b85a0*/  STL [R1+0x18], R7 ;  /* 0x0000180701007387 */ /* 0x0003e80000100800 */
[----:B------:R-:W2:Y:S04]  /*b85b0*/  LDL.LU R49, [R1+0x28c] ;  /* 0x00028c0001317983 */ /* 0x000ea80000300800 */
[----:B------:R-:W-:Y:S04]  /*b85c0*/  STL [R1+0x1bc], R10 ;  /* 0x0001bc0a01007387 */ /* 0x000fe80000100800 */
[----:B------:R-:W3:Y:S01]  /*b85d0*/  LDL.LU R54, [R1+0x26c] ;  /* 0x00026c0001367983 */ /* 0x000ee20000300800 */
[----:B------:R-:W-:-:S03]  /*b85e0*/  LOP3.LUT R3, R11, 0xffff, RZ, 0xc0, !PT ;  /* 0x0000ffff0b037812 */ /* 0x000fc600078ec0ff */
[----:B------:R-:W-:Y:S01]  /*b85f0*/  STL [R1+0x10], R13 ;  /* 0x0000100d01007387 */ /* 0x000fe20000100800 */
[----:B------:R-:W-:-:S03]  /*b8600*/  LOP3.LUT R4, R12, 0xffff, RZ, 0xc0, !PT ;  /* 0x0000ffff0c047812 */ /* 0x000fc600078ec0ff */
[----:B------:R-:W-:Y:S01]  /*b8610*/  STL [R1+0x58], R15 ;  /* 0x0000580f01007387 */ /* 0x000fe20000100800 */
[----:B0-----:R-:W-:-:S03]  /*b8620*/  PRMT R6, R6, 0x3340, R13 ;  /* 0x0000334006067816 */ /* 0x001fc6000000000d */
[----:B------:R-:W4:Y:S04]  /*b8630*/  LDL.LU R5, [R1+0x268] ;  /* 0x0002680001057983 */ /* 0x000f280000300800 */
[----:B------:R-:W-:Y:S01]  /*b8640*/  STL [R1+0x24], R57 ;  /* 0x0000243901007387 */ /* 0x000fe20000100800 */
[----:B-1----:R-:W-:-:S03]  /*b8650*/  PRMT R7, R7, 0x3340, R57 ;  /* 0x0000334007077816 */ /* 0x002fc60000000039 */
[----:B------:R0:W-:Y:S04]  /*b8660*/  STL [R1+0x4], R0 ;  /* 0x0000040001007387 */ /* 0x0001e80000100800 */
[----:B------:R-:W4:Y:S04]  /*b8670*/  LDL.LU R9, [R1+0x248] ;  /* 0x0002480001097983 */ /* 0x000f280000300800 */
[----:B------:R1:W-:Y:S01]  /*b8680*/  STL [R1+0x2dc], R2 ;  /* 0x0002dc0201007387 */ /* 0x0003e20000100800 */
[----:B0-----:R-:W-:-:S03]  /*b8690*/  PRMT R0, R0, 0x3340, R1 ;  /* 0x0000334000007816 */ /* 0x001fc60000000001 */
[----:B------:R-:W4:Y:S01]  /*b86a0*/  LDL.LU R12, [R1+0x20c] ;  /* 0x00020c00010c7983 */ /* 0x000f220000300800 */
[----:B------:R-:W-:-:S03]  /*b86b0*/  PRMT R6, R6, 0x5410, R0 ;  /* 0x0000541006067816 */ /* 0x000fc60000000000 */
[----:B------:R0:W-:Y:S01]  /*b86c0*/  STL [R1+0x50], R3 ;  /* 0x0000500301007387 */ /* 0x0001e20000100800 */
[----:B-1----:R-:W-:-:S03]  /*b86d0*/  PRMT R2, R2, 0x3340, R1 ;  /* 0x0000334002027816 */ /* 0x002fc60000000001 */
[----:B------:R1:W-:Y:S01]  /*b86e0*/  STL [R1+0x1e8], R4 ;  /* 0x0001e80401007387 */ /* 0x0003e20000100800 */
[----:B------:R-:W-:Y:S02]  /*b86f0*/  PRMT R8, R8, 0x3340, R15 ;  /* 0x0000334008087816 */ /* 0x000fe4000000000f */
[----:B------:R-:W-:Y:S01]  /*b8700*/  PRMT R7, R7, 0x5410, R2 ;  /* 0x0000541007077816 */ /* 0x000fe20000000002 */
[----:B------:R-:W4:Y:S01]  /*b8710*/  LDL.LU R11, [R1+0x208] ;  /* 0x00020800010b7983 */ /* 0x000f220000300800 */
[----:B0-----:R-:W-:-:S03]  /*b8720*/  PRMT R3, R3, 0x3340, R1 ;  /* 0x0000334003037816 */ /* 0x001fc60000000001 */
[----:B------:R-:W4:Y:S04]  /*b8730*/  LDL.LU R13, [R1+0xe8] ;  /* 0x0000e800010d7983 */ /* 0x000f280000300800 */
[----:B------:R-:W4:Y:S01]  /*b8740*/  LDL.LU R57, [R1+0x78] ;  /* 0x0000780001397983 */ /* 0x000f220000300800 */
[----:B-1----:R-:W-:-:S03]  /*b8750*/  PRMT R4, R4, 0x3340, R1 ;  /* 0x0000334004047816 */ /* 0x002fc60000000001 */
[----:B------:R-:W4:Y:S01]  /*b8760*/  LDL.LU R0, [R1+0x1d8] ;  /* 0x0001d80001007983 */ /* 0x000f220000300800 */
[----:B------:R-:W-:-:S03]  /*b8770*/  PRMT R10, R14, 0x3340, R10 ;  /* 0x000033400e0a7816 */ /* 0x000fc6000000000a */
[----:B------:R0:W-:Y:S04]  /*b8780*/  STL [R1+0x31c], R6 ;  /* 0x00031c0601007387 */ /* 0x0001e80000100800 */
[----:B------:R-:W4:Y:S04]  /*b8790*/  LDL.LU R2, [R1+0x198] ;  /* 0x0001980001027983 */ /* 0x000f280000300800 */
[----:B------:R1:W-:Y:S01]  /*b87a0*/  STL [R1+0x318], R7 ;  /* 0x0003180701007387 */ /* 0x0003e20000100800 */
[----:B0-----:R-:W-:-:S03]  /*b87b0*/  PRMT R6, R8, 0x5410, R3 ;  /* 0x0000541008067816 */ /* 0x001fc60000000003 */
[----:B------:R-:W4:Y:S04]  /*b87c0*/  LDL.LU R3, [R1+0x19c] ;  /* 0x00019c0001037983 */ /* 0x000f280000300800 */
[----:B------:R2:W-:Y:S01]  /*b87d0*/  STL [R1+0x314], R6 ;  /* 0x0003140601007387 */ /* 0x0005e20000100800 */
[----:B-1----:R-:W-:-:S03]  /*b87e0*/  PRMT R7, R10, 0x5410, R4 ;  /* 0x000054100a077816 */ /* 0x002fc60000000004 */
[----:B------:R-:W4:Y:S04]  /*b87f0*/  LDL.LU R4, [R1+0x14] ;  /* 0x0000140001047983 */ /* 0x000f280000300800 */
[----:B------:R4:W-:Y:S04]  /*b8800*/  STL [R1+0x2d0], R7 ;  /* 0x0002d00701007387 */ /* 0x0009e80000100800 */
[----:B------:R-:W4:Y:S04]  /*b8810*/  LDL.LU R14, [R1+0xb4] ;  /* 0x0000b400010e7983 */ /* 0x000f280000300800 */
[----:B------:R-:W4:Y:S01]  /*b8820*/  LDL.LU R15, [R1+0xac] ;  /* 0x0000ac00010f7983 */ /* 0x000f220000300800 */
[----:B--2---:R-:W-:-:S05]  /*b8830*/  LOP3.LUT R6, R49, 0xffff, RZ, 0xc0, !PT ;  /* 0x0000ffff31067812 */ /* 0x004fca00078ec0ff */
[----:B------:R-:W-:Y:S01]  /*b8840*/  STL [R1+0x180], R6 ;  /* 0x0001800601007387 */ /* 0x000fe20000100800 */
[----:B---3--:R-:W-:-:S03]  /*b8850*/  LOP3.LUT R8, R54, 0xffff, RZ, 0xc0, !PT ;  /* 0x0000ffff36087812 */ /* 0x008fc600078ec0ff */
[----:B------:R-:W2:Y:S01]  /*b8860*/  LDL.LU R49, [R1+0x84] ;  /* 0x0000840001317983 */ /* 0x000ea20000300800 */
[----:B----4-:R-:W-:-:S03]  /*b8870*/  LOP3.LUT R7, R5, 0xffff, RZ, 0xc0, !PT ;  /* 0x0000ffff05077812 */ /* 0x010fc600078ec0ff */
[----:B------:R-:W3:Y:S04]  /*b8880*/  LDL.LU R5, [R1+0x4c] ;  /* 0x00004c0001057983 */ /* 0x000ee80000300800 */
[----:B------:R-:W-:Y:S01]  /*b8890*/  STL [R1+0x1b8], R8 ;  /* 0x0001b80801007387 */ /* 0x000fe20000100800 */
[----:B------:R-:W-:-:S03]  /*b88a0*/  LOP3.LUT R9, R9, 0xffff, RZ, 0xc0, !PT ;  /* 0x0000ffff09097812 */ /* 0x000fc600078ec0ff */
[----:B------:R-:W-:Y:S04]  /*b88b0*/  STL [R1+0x258], R7 ;  /* 0x0002580701007387 */ /* 0x000fe80000100800 */
[----:B------:R-:W4:Y:S01]  /*b88c0*/  LDL.LU R54, [R1+0x48] ;  /* 0x0000480001367983 */ /* 0x000f220000300800 */
[----:B------:R-:W-:-:S03]  /*b88d0*/  LOP3.LUT R12, R12, 0xffff, RZ, 0xc0, !PT ;  /* 0x0000ffff0c0c7812 */ /* 0x000fc600078ec0ff */
[----:B------:R-:W-:Y:S04]  /*b88e0*/  STL [R1+0x174], R9 ;  /* 0x0001740901007387 */ /* 0x000fe80000100800 */
[----:B------:R-:W-:Y:S01]  /*b88f0*/  STL [R1+0x1a0], R12 ;  /* 0x0001a00c01007387 */ /* 0x000fe20000100800 */
[----:B------:R-:W-:Y:S02]  /*b8900*/  LOP3.LUT R11, R11, 0xffff, RZ, 0xc0, !PT ;  /* 0x0000ffff0b0b7812 */ /* 0x000fe400078ec0ff */
[----:B------:R-:W-:-:S03]  /*b8910*/  LOP3.LUT R10, R13, 0xffff, RZ, 0xc0, !PT ;  /* 0x0000ffff0d0a7812 */ /* 0x000fc600078ec0ff */
[----:B------:R-:W-:Y:S01]  /*b8920*/  STL [R1+0x248], R11 ;  /* 0x0002480b01007387 */ /* 0x000fe20000100800 */
[----:B------:R-:W-:Y:S02]  /*b8930*/  LOP3.LUT R0, R0, 0xffff, RZ, 0xc0, !PT ;  /* 0x0000ffff00007812 */ /* 0x000fe400078ec0ff */
[----:B------:R-:W-:-:S03]  /*b8940*/  LOP3.LUT R57, R57, 0xffff, RZ, 0xc0, !PT ;  /* 0x0000ffff39397812 */ /* 0x000fc600078ec0ff */
[----:B------:R0:W-:Y:S01]  /*b8950*/  STL [R1+0x168], R0 ;  /* 0x0001680001007387 */ /* 0x0001e20000100800 */
[----:B------:R-:W-:Y:S02]  /*b8960*/  LOP3.LUT R2, R2, 0xffff, RZ, 0xc0, !PT ;  /* 0x0000ffff02027812 */ /* 0x000fe400078ec0ff */
[----:B------:R-:W-:Y:S02]  /*b8970*/  LOP3.LUT R3, R3, 0xffff, RZ, 0xc0, !PT ;  /* 0x0000ffff03037812 */ /* 0x000fe400078ec0ff */
[----:B0-----:R-:W-:-:S03]  /*b8980*/  PRMT R0, R0, 0x3340, R1 ;  /* 0x0000334000007816 */ /* 0x001fc60000000001 */
[----:B------:R-:W-:Y:S01]  /*b8990*/  STL [R1+0x1c8], R3 ;  /* 0x0001c80301007387 */ /* 0x000fe20000100800 */
[----:B------:R-:W-:Y:S02]  /*b89a0*/  PRMT R6, R6, 0x3340, R9 ;  /* 0x0000334006067816 */ /* 0x000fe40000000009 */
[----:B------:R-:W-:Y:S01]  /*b89b0*/  LOP3.LUT R4, R4, 0xffff, RZ, 0xc0, !PT ;  /* 0x0000ffff04047812 */ /* 0x000fe200078ec0ff */
[----:B------:R-:W4:Y:S04]  /*b89c0*/  LDL.LU R13, [R1+0x44] ;  /* 0x00004400010d7983 */ /* 0x000f280000300800 */
[----:B------:R-:W-:Y:S01]  /*b89d0*/  STL [R1+0x21c], R2 ;  /* 0x00021c0201007387 */ /* 0x000fe20000100800 */
[----:B------:R-:W-:-:S03]  /*b89e0*/  PRMT R7, R7, 0x3340, R11 ;  /* 0x0000334007077816 */ /* 0x000fc6000000000b */
[----:B------:R0:W-:Y:S01]  /*b89f0*/  STL [R1+0x198], R10 ;  /* 0x0001980a01007387 */ /* 0x0001e20000100800 */
[----:B------:R-:W-:-:S03]  /*b8a00*/  PRMT R0, R6, 0x5410, R0 ;  /* 0x0000541006007816 */ /* 0x000fc60000000000 */
[----:B------:R1:W-:Y:S01]  /*b8a10*/  STL [R1+0x190], R57 ;  /* 0x0001903901007387 */ /* 0x0003e20000100800 */
[----:B------:R-:W-:-:S03]  /*b8a20*/  PRMT R8, R8, 0x3340, R12 ;  /* 0x0000334008087816 */ /* 0x000fc6000000000c */
[----:B------:R-:W-:Y:S01]  /*b8a30*/  STL [R1+0x184], R4 ;  /* 0x0001840401007387 */ /* 0x000fe20000100800 */
[----:B0-----:R-:W-:-:S03]  /*b8a40*/  PRMT R10, R10, 0x3340, R57 ;  /* 0x000033400a0a7816 */ /* 0x001fc60000000039 */
[----:B------:R-:W4:Y:S04]  /*b8a50*/  LDL.LU R9, [R1+0x45d0] ;  /* 0x0045d00001097983 */ /* 0x000f280000300800 */
[----:B------:R-:W4:Y:S04]  /*b8a60*/  LDL.LU R11, [R1+0x45cc] ;  /* 0x0045cc00010b7983 */ /* 0x000f280000300800 */
[----:B------:R-:W4:Y:S04]  /*b8a70*/  LDL.LU R12, [R1+0x45c8] ;  /* 0x0045c800010c7983 */ /* 0x000f280000300800 */
[----:B-1----:R-:W4:Y:S04]  /*b8a80*/  LDL.LU R57, [R1+0x45c4] ;  /* 0x0045c40001397983 */ /* 0x002f280000300800 */
[----:B------:R-:W4:Y:S04]  /*b8a90*/  LDL.LU R6, [R1+0xf4] ;  /* 0x0000f40001067983 */ /* 0x000f280000300800 */
[----:B------:R0:W-:Y:S04]  /*b8aa0*/  STL [R1+0x2bc], R0 ;  /* 0x0002bc0001007387 */ /* 0x0001e80000100800 */
[----:B0-----:R-:W4:Y:S01]  /*b8ab0*/  LDL.LU R0, [R1+0xb8] ;  /* 0x0000b80001007983 */ /* 0x001f220000300800 */
[----:B------:R-:W-:-:S02]  /*b8ac0*/  PRMT R2, R2, 0x3340, R1 ;  /* 0x0000334002027816 */ /* 0x000fc40000000001 */
[--C-:B------:R-:W-:Y:S02]  /*b8ad0*/  PRMT R3, R3, 0x3340, R1.reuse ;  /* 0x0000334003037816 */ /* 0x100fe40000000001 */
[----:B------:R-:W-:Y:S02]  /*b8ae0*/  PRMT R4, R4, 0x3340, R1 ;  /* 0x0000334004047816 */ /* 0x000fe40000000001 */
[----:B------:R-:W-:Y:S02]  /*b8af0*/  PRMT R7, R7, 0x5410, R2 ;  /* 0x0000541007077816 */ /* 0x000fe40000000002 */
[----:B------:R-:W-:Y:S02]  /*b8b00*/  PRMT R3, R8, 0x5410, R3 ;  /* 0x0000541008037816 */ /* 0x000fe40000000003 */
[----:B------:R-:W-:Y:S01]  /*b8b10*/  PRMT R2, R10, 0x5410, R4 ;  /* 0x000054100a027816 */ /* 0x000fe20000000004 */
[----:B------:R-:W-:Y:S01]  /*b8b20*/  STL [R1+0x2c0], R7 ;  /* 0x0002c00701007387 */ /* 0x000fe20000100800 */
[----:B------:R-:W-:-:S02]  /*b8b30*/  LOP3.LUT R8, R14, 0xffff, RZ, 0xc0, !PT ;  /* 0x0000ffff0e087812 */ /* 0x000fc400078ec0ff */
[----:B------:R-:W-:Y:S01]  /*b8b40*/  LOP3.LUT R10, R15, 0xffff, RZ, 0xc0, !PT ;  /* 0x0000ffff0f0a7812 */ /* 0x000fe200078ec0ff */
[----:B------:R0:W-:Y:S04]  /*b8b50*/  STL [R1+0x28c], R3 ;  /* 0x00028c0301007387 */ /* 0x0001e80000100800 */
[----:B------:R1:W-:Y:S01]  /*b8b60*/  STL [R1+0x2c8], R2 ;  /* 0x0002c80201007387 */ /* 0x0003e20000100800 */
[----:B--2---:R-:W-:Y:S02]  /*b8b70*/  LOP3.LUT R49, R49, 0xffff, RZ, 0xc0, !PT ;  /* 0x0000ffff31317812 */ /* 0x004fe400078ec0ff */
[----:B---3--:R-:W-:Y:S02]  /*b8b80*/  LOP3.LUT R5, R5, 0xffff, RZ, 0xc0, !PT ;  /* 0x0000ffff05057812 */ /* 0x008fe400078ec0ff */
[----:B----4-:R-:W-:-:S02]  /*b8b90*/  LOP3.LUT R15, R54, 0xffff, RZ, 0xc0, !PT ;  /* 0x0000ffff360f7812 */ /* 0x010fc400078ec0ff */
[----:B------:R-:W-:Y:S02]  /*b8ba0*/  LOP3.LUT R13, R13, 0xffff, RZ, 0xc0, !PT ;  /* 0x0000ffff0d0d7812 */ /* 0x000fe400078ec0ff */
[----:B------:R-:W-:Y:S02]  /*b8bb0*/  LOP3.LUT R4, R9, 0xffff, RZ, 0xc0, !PT ;  /* 0x0000ffff09047812 */ /* 0x000fe400078ec0ff */
[----:B0-----:R-:W-:Y:S02]  /*b8bc0*/  LOP3.LUT R3, R11, 0xffff, RZ, 0xc0, !PT ;  /* 0x0000ffff0b037812 */ /* 0x001fe400078ec0ff */
[----:B------:R-:W-:-:S05]  /*b8bd0*/  LOP3.LUT R6, R6, 0xffff, RZ, 0xc0, !PT ;  /* 0x0000ffff06067812 */ /* 0x000fca00078ec0ff */
[----:B------:R0:W-:Y:S01]  /*b8be0*/  STL [R1+0x188], R6 ;  /* 0x0001880601007387 */ /* 0x0001e20000100800 */
[----:B------:R-:W-:-:S05]  /*b8bf0*/  LOP3.LUT R7, R0, 0xffff, RZ, 0xc0, !PT ;  /* 0x0000ffff00077812 */ /* 0x000fca00078ec0ff */
[----:B------:R-:W-:Y:S01]  /*b8c00*/  STL [R1+0x19c], R7 ;  /* 0x00019c0701007387 */ /* 0x000fe20000100800 */
[----:B------:R-:W-:-:S03]  /*b8c10*/  LOP3.LUT R57, R57, 0xffff, RZ, 0xc0, !PT ;  /* 0x0000ffff39397812 */ /* 0x000fc600078ec0ff */
[----:B------:R-:W-:Y:S01]  /*b8c20*/  STL [R1+0x1c4], R8 ;  /* 0x0001c40801007387 */ /* 0x000fe20000100800 */
[----:B-1----:R-:W-:-:S03]  /*b8c30*/  LOP3.LUT R2, R12, 0xffff, RZ, 0xc0, !PT ;  /* 0x0000ffff0c027812 */ /* 0x002fc600078ec0ff */
[----:B------:R-:W-:Y:S04]  /*b8c40*/  STL [R1+0x78], R49 ;  /* 0x0000783101007387 */ /* 0x000fe80000100800 */
[----:B------:R1:W-:Y:S04]  /*b8c50*/  STL [R1+0x214], R10 ;  /* 0x0002140a01007387 */ /* 0x0003e80000100800 */
[----:B------:R-:W-:Y:S01]  /*b8c60*/  STL [R1+0x4c], R5 ;  /* 0x00004c0501007387 */ /* 0x000fe20000100800 */
[----:B------:R-:W-:-:S03]  /*b8c70*/  PRMT R0, R57, 0x3340, R1 ;  /* 0x0000334039007816 */ /* 0x000fc60000000001 */
[----:B------:R-:W2:Y:S01]  /*b8c80*/  LDL.LU R14, [R1+0x284] ;  /* 0x00028400010e7983 */ /* 0x000ea20000300800 */
[----:B0-----:R-:W-:-:S03]  /*b8c90*/  PRMT R6, R6, 0x3340, R49 ;  /* 0x0000334006067816 */ /* 0x001fc60000000031 */
[----:B------:R-:W3:Y:S04]  /*b8ca0*/  LDL.LU R54, [R1+0x210] ;  /* 0x0002100001367983 */ /* 0x000ee80000300800 */
[----:B------:R-:W-:Y:S01]  /*b8cb0*/  STL [R1+0x48], R15 ;  /* 0x0000480f01007387 */ /* 0x000fe20000100800 */
[----:B------:R-:W-:-:S03]  /*b8cc0*/  PRMT R9, R10, 0x3340, R13 ;  /* 0x000033400a097816 */ /* 0x000fc6000000000d */
[----:B------:R-:W-:Y:S01]  /*b8cd0*/  STL [R1+0x20c], R13 ;  /* 0x00020c0d01007387 */ /* 0x000fe20000100800 */
[----:B-1----:R-:W-:-:S03]  /*b8ce0*/  PRMT R10, R6, 0x5410, R0 ;  /* 0x00005410060a7816 */ /* 0x002fc60000000000 */
[----:B------:R0:W-:Y:S01]  /*b8cf0*/  STL [R1+0x14], R2 ;  /* 0x0000140201007387 */ /* 0x0001e20000100800 */
[----:B------:R-:W-:-:S03]  /*b8d00*/  PRMT R7, R7, 0x3340, R5 ;  /* 0x0000334007077816 */ /* 0x000fc60000000005 */
[----:B------:R1:W-:Y:S04]  /*b8d10*/  STL [R1+0x208], R3 ;  /* 0x0002080301007387 */ /* 0x0003e80000100800 */
[----:B------:R-:W4:Y:S01]  /*b8d20*/  LDL.LU R11, [R1+0x40] ;  /* 0x00004000010b7983 */ /* 0x000f220000300800 */
[----:B0-----:R-:W-:-:S03]  /*b8d30*/  PRMT R2, R2, 0x3340, R1 ;  /* 0x0000334002027816 */ /* 0x001fc60000000001 */
[----:B------:R0:W-:Y:S01]  /*b8d40*/  STL [R1+0x200], R4 ;  /* 0x0002000401007387 */ /* 0x0001e20000100800 */
[----:B------:R-:W-:-:S03]  /*b8d50*/  PRMT R8, R8, 0x3340, R15 ;  /* 0x0000334008087816 */ /* 0x000fc6000000000f */
[----:B------:R-:W4:Y:S01]  /*b8d60*/  LDL.LU R49, [R1+0x45c0] ;  /* 0x0045c00001317983 */ /* 0x000f220000300800 */
[----:B-1----:R-:W-:-:S03]  /*b8d70*/  PRMT R3, R3, 0x3340, R1 ;  /* 0x0000334003037816 */ /* 0x002fc60000000001 */
[----:B------:R-:W4:Y:S04]  /*b8d80*/  LDL.LU R5, [R1+0x45bc] ;  /* 0x0045bc0001057983 */ /* 0x000f280000300800 */
[----:B------:R-:W4:Y:S04]  /*b8d90*/  LDL.LU R6, [R1+0x1a8] ;  /* 0x0001a80001067983 */ /* 0x000f280000300800 */
[----:B------:R-:W4:Y:S01]  /*b8da0*/  LDL.LU R0, [R1+0xa4] ;  /* 0x0000a40001007983 */ /* 0x000f220000300800 */
[----:B0-----:R-:W-:-:S03]  /*b8db0*/  PRMT R4, R4, 0x3340, R1 ;  /* 0x0000334004047816 */ /* 0x001fc60000000001 */
[----:B------:R0:W-:Y:S01]  /*b8dc0*/  STL [R1+0x280], R10 ;  /* 0x0002800a01007387 */ /* 0x0001e20000100800 */
[----:B------:R-:W-:Y:S02]  /*b8dd0*/  PRMT R8, R8, 0x5410, R3 ;  /* 0x0000541008087816 */ /* 0x000fe40000000003 */
[----:B------:R-:W-:Y:S02]  /*b8de0*/  PRMT R9, R9, 0x5410, R4 ;  /* 0x0000541009097816 */ /* 0x000fe40000000004 */
[----:B0-----:R-:W-:Y:S02]  /*b8df0*/  PRMT R10, R7, 0x5410, R2 ;  /* 0x00005410070a7816 */ /* 0x001fe40000000002 */
[----:B------:R-:W4:Y:S04]  /*b8e00*/  LDL.LU R2, [R1+0x194] ;  /* 0x0001940001027983 */ /* 0x000f280000300800 */
[----:B------:R-:W4:Y:S04]  /*b8e10*/  LDL.LU R7, [R1+0x9c] ;  /* 0x00009c0001077983 */ /* 0x000f280000300800 */
[----:B------:R-:W-:Y:S04]  /*b8e20*/  STL [R1+0x274], R10 ;  /* 0x0002740a01007387 */ /* 0x000fe80000100800 */
[----:B------:R-:W4:Y:S04]  /*b8e30*/  LDL.LU R3, [R1+0x270] ;  /* 0x0002700001037983 */ /* 0x000f280000300800 */
[----:B------:R0:W-:Y:S04]  /*b8e40*/  STL [R1+0x26c], R8 ;  /* 0x00026c0801007387 */ /* 0x0001e80000100800 */
[----:B------:R-:W4:Y:S04]  /*b8e50*/  LDL.LU R4, [R1+0x204] ;  /* 0x0002040001047983 */ /* 0x000f280000300800 */
[----:B0-----:R-:W4:Y:S04]  /*b8e60*/  LDL.LU R8, [R1+0x70] ;  /* 0x0000700001087983 */ /* 0x001f280000300800 */
[----:B------:R0:W-:Y:S04]  /*b8e70*/  STL [R1+0x2d4], R9 ;  /* 0x0002d40901007387 */ /* 0x0001e80000100800 */
[----:B------:R-:W4:Y:S04]  /*b8e80*/  LDL.LU R12, [R1+0xa8] ;  /* 0x0000a800010c7983 */ /* 0x000f280000300800 */
[----:B------:R-:W4:Y:S04]  /*b8e90*/  LDL.LU R10, [R1+0x98] ;  /* 0x00009800010a7983 */ /* 0x000f280000300800 */
[----:B------:R-:W4:Y:S04]  /*b8ea0*/  LDL.LU R13, [R1+0xa0] ;  /* 0x0000a000010d7983 */ /* 0x000f280000300800 */
[----:B------:R-:W4:Y:S01]  /*b8eb0*/  LDL.LU R15, [R1+0x94] ;  /* 0x00009400010f7983 */ /* 0x000f220000300800 */
[----:B--2---:R-:W-:-:S02]  /*b8ec0*/  LOP3.LUT R14, R14, 0xffff, RZ, 0xc0, !PT ;  /* 0x0000ffff0e0e7812 */ /* 0x004fc400078ec0ff */
[----:B---3--:R-:W-:-:S03]  /*b8ed0*/  LOP3.LUT R54, R54, 0xffff, RZ, 0xc0, !PT ;  /* 0x0000ffff36367812 */ /* 0x008fc600078ec0ff */
[----:B------:R-:W-:Y:S04]  /*b8ee0*/  STL [R1+0x1f0], R14 ;  /* 0x0001f00e01007387 */ /* 0x000fe80000100800 */
[----:B------:R-:W-:Y:S01]  /*b8ef0*/  STL [R1+0x1d8], R54 ;  /* 0x0001d83601007387 */ /* 0x000fe20000100800 */
[----:B----4-:R-:W-:Y:S02]  /*b8f00*/  LOP3.LUT R11, R11, 0xffff, RZ, 0xc0, !PT ;  /* 0x0000ffff0b0b7812 */ /* 0x010fe400078ec0ff */
[----:B------:R-:W-:Y:S02]  /*b8f10*/  LOP3.LUT R6, R6, 0xffff, RZ, 0xc0, !PT ;  /* 0x0000ffff06067812 */ /* 0x000fe400078ec0ff */
[----:B------:R-:W-:Y:S02]  /*b8f20*/  LOP3.LUT R2, R2, 0xffff, RZ, 0xc0, !PT ;  /* 0x0000ffff02027812 */ /* 0x000fe400078ec0ff */
[----:B------:R-:W-:-:S05]  /*b8f30*/  LOP3.LUT R3, R3, 0xffff, RZ, 0xc0, !PT ;  /* 0x0000ffff03037812 */ /* 0x000fca00078ec0ff */
[----:B------:R1:W-:Y:S01]  /*b8f40*/  STL [R1+0x268], R3 ;  /* 0x0002680301007387 */ /* 0x0003e20000100800 */
[----:B0-----:R-:W-:Y:S02]  /*b8f50*/  LOP3.LUT R9, R4, 0xffff, RZ, 0xc0, !PT ;  /* 0x0000ffff04097812 */ /* 0x001fe400078ec0ff */
[----:B------:R-:W-:Y:S02]  /*b8f60*/  LOP3.LUT R4, R0, 0xffff, RZ, 0xc0, !PT ;  /* 0x0000ffff00047812 */ /* 0x000fe400078ec0ff */
[----:B------:R-:W-:Y:S01]  /*b8f70*/  LOP3.LUT R0, R5, 0xffff, RZ, 0xc0, !PT ;  /* 0x0000ffff05007812 */ /* 0x000fe200078ec0ff */
[----:B------:R0:W-:Y:S01]  /*b8f80*/  STL [R1+0x1a8], R6 ;  /* 0x0001a80601007387 */ /* 0x0001e20000100800 */
[----:B------:R-:W-:-:S03]  /*b8f90*/  PRMT R5, R14, 0x3340, R54 ;  /* 0x000033400e057816 */ /* 0x000fc60000000036 */
[----:B------:R2:W-:Y:S01]  /*b8fa0*/  STL [R1+0x264], R9 ;  /* 0x0002640901007387 */ /* 0x0005e20000100800 */
[----:B-1----:R-:W-:-:S03]  /*b8fb0*/  PRMT R3, R3, 0x3340, R9 ;  /* 0x0000334003037816 */ /* 0x002fc60000000009 */
[----:B------:R-:W-:Y:S01]  /*b8fc0*/  STL [R1+0x254], R2 ;  /* 0x0002540201007387 */ /* 0x000fe20000100800 */
[----:B0-----:R-:W-:-:S03]  /*b8fd0*/  PRMT R6, R6, 0x3340, R1 ;  /* 0x0000334006067816 */ /* 0x001fc60000000001 */
[----:B------:R0:W-:Y:S01]  /*b8fe0*/  STL [R1+0x194], R0 ;  /* 0x0001940001007387 */ /* 0x0001e20000100800 */
[----:B--2---:R-:W-:-:S03]  /*b8ff0*/  PRMT R9, R5, 0x5410, R6 ;  /* 0x0000541005097816 */ /* 0x004fc60000000006 */
[----:B------:R1:W-:Y:S04]  /*b9000*/  STL [R1+0x210], R4 ;  /* 0x0002100401007387 */ /* 0x0003e80000100800 */
[----:B------:R-:W-:Y:S04]  /*b9010*/  STL [R1+0x204], R11 ;  /* 0x0002040b01007387 */ /* 0x000fe80000100800 */
[----:B------:R-:W2:Y:S04]  /*b9020*/  LDL.LU R54, [R1+0x45b8] ;  /* 0x0045b80001367983 */ /* 0x000ea80000300800 */
[----:B------:R-:W3:Y:S04]  /*b9030*/  LDL.LU R5, [R1+0xdc] ;  /* 0x0000dc0001057983 */ /* 0x000ee80000300800 */
[----:B------:R-:W4:Y:S01]  /*b9040*/  LDL.LU R6, [R1+0xd8] ;  /* 0x0000d80001067983 */ /* 0x000f220000300800 */
[----:B0-----:R-:W-:-:S02]  /*b9050*/  PRMT R0, R0, 0x3340, R1 ;  /* 0x0000334000007816 */ /* 0x001fc40000000001 */
[----:B-1----:R-:W-:Y:S02]  /*b9060*/  PRMT R4, R4, 0x3340, R11 ;  /* 0x0000334004047816 */ /* 0x002fe4000000000b */
[----:B------:R-:W-:Y:S02]  /*b9070*/  PRMT R2, R2, 0x3340, R1 ;  /* 0x0000334002027816 */ /* 0x000fe40000000001 */
[----:B------:R-:W-:Y:S02]  /*b9080*/  SHF.R.U32.HI R7, RZ, 0x8, R7 ;  /* 0x00000008ff077819 */ /* 0x000fe40000011607 */
[----:B------:R-:W-:Y:S01]  /*b9090*/  PRMT R4, R4, 0x5410, R0 ;  /* 0x0000541004047816 */ /* 0x000fe20000000000 */
[----:B------:R0:W-:Y:S01]  /*b90a0*/  STL [R1+0x270], R9 ;  /* 0x0002700901007387 */ /* 0x0001e20000100800 */
[----:B------:R-:W-:Y:S02]  /*b90b0*/  PRMT R0, R3, 0x5410, R2 ;  /* 0x0000541003007816 */ /* 0x000fe40000000002 */
[----:B------:R-:W-:Y:S01]  /*b90c0*/  LOP3.LUT R7, R7, 0xffff, RZ, 0xc0, !PT ;  /* 0x0000ffff07077812 */ /* 0x000fe200078ec0ff */
[----:B0-----:R-:W2:Y:S04]  /*b90d0*/  LDL.LU R9, [R1+0xf8] ;  /* 0x0000f80001097983 */ /* 0x001ea80000300800 */
[----:B------:R-:W-:Y:S04]  /*b90e0*/  STL [R1+0x284], R4 ;  /* 0x0002840401007387 */ /* 0x000fe80000100800 */
[----:B------:R-:W2:Y:S04]  /*b90f0*/  LDL.LU R11, [R1+0x10c] ;  /* 0x00010c00010b7983 */ /* 0x000ea80000300800 */
[----:B------:R0:W-:Y:S01]  /*b9100*/  STL [R1+0x360], R0 ;  /* 0x0003600001007387 */ /* 0x0001e20000100800 */
[----:B------:R-:W-:-:S03]  /*b9110*/  SHF.R.U32.HI R2, RZ, 0x8, R10 ;  /* 0x00000008ff027819 */ /* 0x000fc6000001160a */
[----:B------:R-:W2:Y:S01]  /*b9120*/  LDL.LU R14, [R1+0x108] ;  /* 0x00010800010e7983 */ /* 0x000ea20000300800 */
[----:B0-----:R-:W-:Y:S02]  /*b9130*/  PRMT R0, R7, 0x3340, R1 ;  /* 0x0000334007007816 */ /* 0x001fe40000000001 */
[----:B------:R-:W-:-:S03]  /*b9140*/  SHF.R.U32.HI R7, RZ, 0x8, R8 ;  /* 0x00000008ff077819 */ /* 0x000fc60000011608 */
[----:B------:R0:W-:Y:S01]  /*b9150*/  STL [R1], R0 ;  /* 0x0000000001007387 */ /* 0x0001e20000100800 */
[----:B------:R-:W-:-:S03]  /*b9160*/  LOP3.LUT R7, R7, 0xffff, RZ, 0xc0, !PT ;  /* 0x0000ffff07077812 */ /* 0x000fc600078ec0ff */
[----:B------:R-:W2:Y:S01]  /*b9170*/  LDL.LU R8, [R1+0x80] ;  /* 0x0000800001087983 */ /* 0x000ea20000300800 */
[----:B------:R-:W-:Y:S02]  /*b9180*/  SHF.R.U32.HI R3, RZ, 0x8, R13 ;  /* 0x00000008ff037819 */ /* 0x000fe4000001160d */
[----:B------:R-:W-:Y:S02]  /*b9190*/  SHF.R.U32.HI R4, RZ, 0x8, R15 ;  /* 0x00000008ff047819 */ /* 0x000fe4000001160f */
[----:B0-----:R-:W-:Y:S02]  /*b91a0*/  SHF.R.U32.HI R0, RZ, 0x8, R12 ;  /* 0x00000008ff007819 */ /* 0x001fe4000001160c */
[----:B------:R-:W2:Y:S01]  /*b91b0*/  LDL.LU R12, [R1+0x34] ;  /* 0x00003400010c7983 */ /* 0x000ea20000300800 */
[----:B------:R-:W-:-:S03]  /*b91c0*/  PRMT R7, R7, 0x3340, R1 ;  /* 0x0000334007077816 */ /* 0x000fc60000000001 */
[----:B------:R-:W2:Y:S01]  /*b91d0*/  LDL.LU R10, [R1+0x2c] ;  /* 0x00002c00010a7983 */ /* 0x000ea20000300800 */
[----:B------:R-:W-:-:S03]  /*b91e0*/  LOP3.LUT R2, R2, 0xffff, RZ, 0xc0, !PT ;  /* 0x0000ffff02027812 */ /* 0x000fc600078ec0ff */
[----:B------:R-:W2:Y:S01]  /*b91f0*/  LDL.LU R13, [R1+0xd0] ;  /* 0x0000d000010d7983 */ /* 0x000ea20000300800 */
[----:B------:R-:W-:-:S03]  /*b9200*/  LOP3.LUT R0, R0, 0xffff, RZ, 0xc0, !PT ;  /* 0x0000ffff00007812 */ /* 0x000fc600078ec0ff */
[----:B------:R-:W2:Y:S01]  /*b9210*/  LDL.LU R15, [R1+0x38] ;  /* 0x00003800010f7983 */ /* 0x000ea20000300800 */
[----:B------:R-:W-:Y:S02]  /*b9220*/  PRMT R0, R0, 0x3340, R2 ;  /* 0x0000334000007816 */ /* 0x000fe40000000002 */
[----:B---3--:R-:W-:Y:S02]  /*b9230*/  SHF.R.U32.HI R5, RZ, 0x8, R5 ;  /* 0x00000008ff057819 */ /* 0x008fe40000011605 */
[----:B----4-:R-:W-:Y:S02]  /*b9240*/  SHF.R.U32.HI R6, RZ, 0x8, R6 ;  /* 0x00000008ff067819 */ /* 0x010fe40000011606 */
[----:B------:R-:W-:Y:S02]  /*b9250*/  LOP3.LUT R5, R5, 0xffff, RZ, 0xc0, !PT ;  /* 0x0000ffff05057812 */ /* 0x000fe400078ec0ff */
[----:B------:R-:W-:-:S04]  /*b9260*/  LOP3.LUT R6, R6, 0xffff, RZ, 0xc0, !PT ;  /* 0x0000ffff06067812 */ /* 0x000fc800078ec0ff */
[----:B------:R-:W-:Y:S02]  /*b9270*/  PRMT R6, R5, 0x3340, R6 ;  /* 0x0000334005067816 */ /* 0x000fe40000000006 */
[----:B------:R-:W3:Y:S04]  /*b9280*/  LDL.LU R5, [R1+0xe4] ;  /* 0x0000e40001057983 */ /* 0x000ee80000300800 */
[----:B------:R0:W-:Y:S04]  /*b9290*/  STL [R1+0x138], R6 ;  /* 0x0001380601007387 */ /* 0x0001e80000100800 */
[----:B0-----:R-:W4:Y:S04]  /*b92a0*/  LDL.LU R6, [R1+0xe0] ;  /* 0x0000e00001067983 */ /* 0x001f280000300800 */
[----:B------:R0:W-:Y:S04]  /*b92b0*/  STL [R1+0x30], R7 ;  /* 0x0000300701007387 */ /* 0x0001e80000100800 */
[----:B0-----:R-:W4:Y:S04]  /*b92c0*/  LDL.LU R7, [R1+0x28] ;  /* 0x0000280001077983 */ /* 0x001f280000300800 */
[----:B------:R-:W3:Y:S01]  /*b92d0*/  LDL.LU R2, [R1+0xcc] ;  /* 0x0000cc0001027983 */ /* 0x000ee20000300800 */
[----:B------:R-:W-:-:S02]  /*b92e0*/  LOP3.LUT R3, R3, 0xffff, RZ, 0xc0, !PT ;  /* 0x0000ffff03037812 */ /* 0x000fc400078ec0ff */
[----:B------:R-:W-:Y:S01]  /*b92f0*/  LOP3.LUT R4, R4, 0xffff, RZ, 0xc0, !PT ;  /* 0x0000ffff04047812 */ /* 0x000fe200078ec0ff */
[----:B------:R-:W-:Y:S03]  /*b9300*/  STL [R1+0x124], R0 ;  /* 0x0001240001007387 */ /* 0x000fe60000100800 */
[----:B------:R-:W-:-:S05]  /*b9310*/  PRMT R3, R3, 0x3340, R4 ;  /* 0x0000334003037816 */ /* 0x000fca0000000004 */
[----:B------:R2:W-:Y:S02]  /*b9320*/  STL [R1+0x164], R3 ;  /* 0x0001640301007387 */ /* 0x0005e40000100800 */
[----:B--2---:R-:W-:Y:S02]  /*b9330*/  SHF.R.U32.HI R3, RZ, 0x8, R11 ;  /* 0x00000008ff037819 */ /* 0x004fe4000001160b */
[----:B------:R-:W-:Y:S02]  /*b9340*/  SHF.R.U32.HI R4, RZ, 0x8, R14 ;  /* 0x00000008ff047819 */ /* 0x000fe4000001160e */
[----:B---3--:R-:W-:Y:S02]  /*b9350*/  SHF.R.U32.HI R0, RZ, 0x8, R2 ;  /* 0x00000008ff007819 */ /* 0x008fe40000011602 */
[----:B------:R-:W-:Y:S02]  /*b9360*/  SHF.R.U32.HI R2, RZ, 0x8, R5 ;  /* 0x00000008ff027819 */ /* 0x000fe40000011605 */
[----:B----4-:R-:W-:-:S02]  /*b9370*/  SHF.R.U32.HI R5, RZ, 0x8, R6 ;  /* 0x00000008ff057819 */ /* 0x010fc40000011606 */
[----:B------:R-:W-:Y:S02]  /*b9380*/  SHF.R.U32.HI R6, RZ, 0x8, R9 ;  /* 0x00000008ff067819 */ /* 0x000fe40000011609 */
[----:B------:R-:W2:Y:S01]  /*b9390*/  LDL.LU R9, [R1+0x120] ;  /* 0x0001200001097983 */ /* 0x000ea20000300800 */
[----:B------:R-:W-:-:S03]  /*b93a0*/  LOP3.LUT R0, R0, 0xffff, RZ, 0xc0, !PT ;  /* 0x0000ffff00007812 */ /* 0x000fc600078ec0ff */
[----:B------:R-:W3:Y:S01]  /*b93b0*/  LDL.LU R11, [R1+0x114] ;  /* 0x00011400010b7983 */ /* 0x000ee20000300800 */
[----:B------:R-:W-:-:S05]  /*b93c0*/  PRMT R0, R0, 0x3340, R1 ;  /* 0x0000334000007816 */ /* 0x000fca0000000001 */
[----:B------:R0:W-:Y:S04]  /*b93d0*/  STL [R1+0x459c], R0 ;  /* 0x00459c0001007387 */ /* 0x0001e80000100800 */
[----:B------:R-:W4:Y:S01]  /*b93e0*/  LDL.LU R14, [R1+0x100] ;  /* 0x00010000010e7983 */ /* 0x000f220000300800 */
[----:B------:R-:W-:Y:S02]  /*b93f0*/  LOP3.LUT R2, R2, 0xffff, RZ, 0xc0, !PT ;  /* 0x0000ffff02027812 */ /* 0x000fe400078ec0ff */
[----:B------:R-:W-:Y:S02]  /*b9400*/  LOP3.LUT R5, R5, 0xffff, RZ, 0xc0, !PT ;  /* 0x0000ffff05057812 */ /* 0x000fe400078ec0ff */
[----:B------:R-:W-:Y:S02]  /*b9410*/  LOP3.LUT R6, R6, 0xffff, RZ, 0xc0, !PT ;  /* 0x0000ffff06067812 */ /* 0x000fe400078ec0ff */
[----:B0-----:R-:W-:-:S02]  /*b9420*/  PRMT R0, R2, 0x3340, R5 ;  /* 0x0000334002007816 */ /* 0x001fc40000000005 */
[----:B------:R-:W-:Y:S02]  /*b9430*/  LOP3.LUT R3, R3, 0xffff, RZ, 0xc0, !PT ;  /* 0x0000ffff03037812 */ /* 0x000fe400078ec0ff */
[----:B------:R-:W-:Y:S01]  /*b9440*/  LOP3.LUT R4, R4, 0xffff, RZ, 0xc0, !PT ;  /* 0x0000ffff04047812 */ /* 0x000fe200078ec0ff */
[----:B------:R0:W-:Y:S01]  /*b9450*/  STL [R1+0x11c], R0 ;  /* 0x00011c0001007387 */ /* 0x0001e20000100800 */
[----:B------:R-:W-:Y:S02]  /*b9460*/  PRMT R2, R6, 0x3340, R1 ;  /* 0x0000334006027816 */ /* 0x000fe40000000001 */
[----:B------:R-:W-:Y:S02]  /*b9470*/  SHF.R.U32.HI R5, RZ, 0x8, R12 ;  /* 0x00000008ff057819 */ /* 0x000fe4000001160c */
[----:B------:R-:W-:Y:S01]  /*b9480*/  SHF.R.U32.HI R6, RZ, 0x8, R10 ;  /* 0x00000008ff067819 */ /* 0x000fe2000001160a */
[----:B------:R-:W-:Y:S01]  /*b9490*/  STL [R1+0x45a0], R2 ;  /* 0x0045a00201007387 */ /* 0x000fe20000100800 */
[----:B0-----:R-:W-:-:S02]  /*b94a0*/  PRMT R0, R3, 0x3340, R4 ;  /* 0x0000334003007816 */ /* 0x001fc40000000004 */
[----:B------:R-:W-:Y:S02]  /*b94b0*/  SHF.R.U32.HI R3, RZ, 0x8, R7 ;  /* 0x00000008ff037819 */ /* 0x000fe40000011607 */
[----:B------:R-:W-:Y:S01]  /*b94c0*/  SHF.R.U32.HI R4, RZ, 0x8, R8 ;  /* 0x00000008ff047819 */ /* 0x000fe20000011608 */
[----:B------:R0:W-:Y:S01]  /*b94d0*/  STL [R1+0x118], R0 ;  /* 0x0001180001007387 */ /* 0x0001e20000100800 */
[----:B------:R-:W-:Y:S02]  /*b94e0*/  LOP3.LUT R3, R3, 0xffff, RZ, 0xc0, !PT ;  /* 0x0000ffff03037812 */ /* 0x000fe400078ec0ff */
[----:B------:R-:W-:Y:S01]  /*b94f0*/  LOP3.LUT R4, R4, 0xffff, RZ, 0xc0, !PT ;  /* 0x0000ffff04047812 */ /* 0x000fe200078ec0ff */
[----:B------:R-:W4:Y:S01]  /*b9500*/  LDL.LU R10, [R1+0x134] ;  /* 0x00013400010a7983 */ /* 0x000f220000300800 */
[----:B------:R-:W-:Y:S02]  /*b9510*/  LOP3.LUT R5, R5, 0xffff, RZ, 0xc0, !PT ;  /* 0x0000ffff05057812 */ /* 0x000fe400078ec0ff */
[----:B------:R-:W-:Y:S01]  /*b9520*/  LOP3.LUT R6, R6, 0xffff, RZ, 0xc0, !PT ;  /* 0x0000ffff06067812 */ /* 0x000fe200078ec0ff */
[----:B------:R-:W4:Y:S01]  /*b9530*/  LDL.LU R12, [R1+0x130] ;  /* 0x00013000010c7983 */ /* 0x000f220000300800 */
[----:B------:R-:W-:-:S02]  /*b9540*/  SHF.R.U32.HI R7, RZ, 0x8, R13 ;  /* 0x00000008ff077819 */ /* 0x000fc4000001160d */
[----:B------:R-:W-:Y:S01]  /*b9550*/  SHF.R.U32.HI R8, RZ, 0x8, R15 ;  /* 0x00000008ff087819 */ /* 0x000fe2000001160f */
[----:B------:R-:W4:Y:S01]  /*b9560*/  LDL.LU R13, [R1+0xfc] ;  /* 0x0000fc00010d7983 */ /* 0x000f220000300800 */
[----:B------:R-:W-:Y:S02]  /*b9570*/  PRMT R3, R3, 0x3340, R1 ;  /* 0x0000334003037816 */ /* 0x000fe40000000001 */
[----:B0-----:R-:W-:Y:S01]  /*b9580*/  PRMT R0, R4, 0x3340, R5 ;  /* 0x0000334004007816 */ /* 0x001fe20000000005 */
[----:B------:R-:W4:Y:S01]  /*b9590*/  LDL.LU R15, [R1+0x104] ;  /* 0x00010400010f7983 */ /* 0x000f220000300800 */
[----:B------:R-:W-:Y:S02]  /*b95a0*/  PRMT R4, R6, 0x3340, R1 ;  /* 0x0000334006047816 */ /* 0x000fe40000000001 */
[----:B------:R-:W-:Y:S01]  /*b95b0*/  LOP3.LUT R7, R7, 0xffff, RZ, 0xc0, !PT ;  /* 0x0000ffff07077812 */ /* 0x000fe200078ec0ff */
[----:B------:R-:W-:Y:S01]  /*b95c0*/  STL [R1+0x45a4], R3 ;  /* 0x0045a40301007387 */ /* 0x000fe20000100800 */
[----:B------:R-:W-:-:S03]  /*b95d0*/  LOP3.LUT R8, R8, 0xffff, RZ, 0xc0, !PT ;  /* 0x0000ffff08087812 */ /* 0x000fc600078ec0ff */
[----:B------:R-:W-:Y:S04]  /*b95e0*/  STL [R1+0x45a8], R4 ;  /* 0x0045a80401007387 */ /* 0x000fe80000100800 */
[----:B------:R0:W-:Y:S02]  /*b95f0*/  STL [R1+0x108], R0 ;  /* 0x0001080001007387 */ /* 0x0001e40000100800 */
[----:B0-----:R-:W-:-:S05]  /*b9600*/  PRMT R0, R7, 0x3340, R8 ;  /* 0x0000334007007816 */ /* 0x001fca0000000008 */
[----:B------:R0:W-:Y:S04]  /*b9610*/  STL [R1+0x10c], R0 ;  /* 0x00010c0001007387 */ /* 0x0001e80000100800 */
[----:B0-----:R-:W4:Y:S01]  /*b9620*/  LDL.LU R0, [R1+0x13c] ;  /* 0x00013c0001007983 */ /* 0x001f220000300800 */
[----:B--2---:R-:W-:Y:S02]  /*b9630*/  SHF.R.U32.HI R5, RZ, 0x8, R9 ;  /* 0x00000008ff057819 */ /* 0x004fe40000011609 */
[----:B---3--:R-:W-:Y:S02]  /*b9640*/  SHF.R.U32.HI R6, RZ, 0x8, R11 ;  /* 0x00000008ff067819 */ /* 0x008fe4000001160b */
[----:B------:R-:W-:Y:S01]  /*b9650*/  LOP3.LUT R5, R5, 0xffff, RZ, 0xc0, !PT ;  /* 0x0000ffff05057812 */ /* 0x000fe200078ec0ff */
[----:B------:R-:W2:Y:S01]  /*b9660*/  LDL.LU R11, [R1+0x148] ;  /* 0x00014800010b7983 */ /* 0x000ea20000300800 */
[----:B------:R-:W-:-:S04]  /*b9670*/  LOP3.LUT R6, R6, 0xffff, RZ, 0xc0, !PT ;  /* 0x0000ffff06067812 */ /* 0x000fc800078ec0ff */
[----:B------:R-:W-:Y:S02]  /*b9680*/  PRMT R2, R5, 0x3340, R6 ;  /* 0x0000334005027816 */ /* 0x000fe40000000006 */
[----:B----4-:R-:W-:-:S03]  /*b9690*/  SHF.R.U32.HI R7, RZ, 0x8, R14 ;  /* 0x00000008ff077819 */ /* 0x010fc6000001160e */
[----:B------:R0:W-:Y:S04]  /*b96a0*/  STL [R1+0x120], R2 ;  /* 0x0001200201007387 */ /* 0x0001e80000100800 */
[----:B------:R-:W3:Y:S01]  /*b96b0*/  LDL.LU R14, [R1+0x144] ;  /* 0x00014400010e7983 */ /* 0x000ee20000300800 */
[----:B------:R-:W-:Y:S02]  /*b96c0*/  SHF.R.U32.HI R54, RZ, 0x8, R54 ;  /* 0x00000008ff367819 */ /* 0x000fe40000011636 */
[----:B------:R-:W-:Y:S02]  /*b96d0*/  SHF.R.U32.HI R47, RZ, 0x8, R47 ;  /* 0x00000008ff2f7819 */ /* 0x000fe4000001162f */
[----:B------:R-:W-:Y:S02]  /*b96e0*/  SHF.R.U32.HI R48, RZ, 0x8, R48 ;  /* 0x00000008ff307819 */ /* 0x000fe40000011630 */
[----:B------:R-:W-:-:S02]  /*b96f0*/  LOP3.LUT R7, R7, 0xffff, RZ, 0xc0, !PT ;  /* 0x0000ffff07077812 */ /* 0x000fc400078ec0ff */
[----:B------:R-:W-:Y:S02]  /*b9700*/  LOP3.LUT R54, R54, 0xffff, RZ, 0xc0, !PT ;  /* 0x0000ffff36367812 */ /* 0x000fe400078ec0ff */
[----:B------:R-:W-:Y:S02]  /*b9710*/  LOP3.LUT R47, R47, 0xffff, RZ, 0xc0, !PT ;  /* 0x0000ffff2f2f7812 */ /* 0x000fe400078ec0ff */
[----:B------:R-:W-:Y:S02]  /*b9720*/  LOP3.LUT R48, R48, 0xffff, RZ, 0xc0, !PT ;  /* 0x0000ffff30307812 */ /* 0x000fe400078ec0ff */
[--C-:B------:R-:W-:Y:S02]  /*b9730*/  PRMT R6, R7, 0x3340, R1.reuse ;  /* 0x0000334007067816 */ /* 0x100fe40000000001 */
[----:B------:R-:W-:Y:S02]  /*b9740*/  PRMT R5, R54, 0x3340, R1 ;  /* 0x0000334036057816 */ /* 0x000fe40000000001 */
[----:B------:R-:W-:-:S02]  /*b9750*/  SHF.R.U32.HI R49, RZ, 0x8, R49 ;  /* 0x00000008ff317819 */ /* 0x000fc40000011631 */
[----:B0-----:R-:W-:Y:S02]  /*b9760*/  PRMT R2, R47, 0x3340, R48 ;  /* 0x000033402f027816 */ /* 0x001fe40000000030 */
[----:B------:R-:W-:Y:S02]  /*b9770*/  SHF.R.U32.HI R10, RZ, 0x8, R10 ;  /* 0x00000008ff0a7819 */ /* 0x000fe4000001160a */
[----:B------:R-:W-:Y:S01]  /*b9780*/  SHF.R.U32.HI R7, RZ, 0x8, R12 ;  /* 0x00000008ff077819 */ /* 0x000fe2000001160c */
[----:B------:R-:W-:Y:S01]  /*b9790*/  STL [R1+0x45ac], R5 ;  /* 0x0045ac0501007387 */ /* 0x000fe20000100800 */
[----:B------:R-:W-:Y:S02]  /*b97a0*/  LOP3.LUT R10, R10, 0xffff, RZ, 0xc0, !PT ;  /* 0x0000ffff0a0a7812 */ /* 0x000fe400078ec0ff */
[----:B------:R-:W-:Y:S01]  /*b97b0*/  LOP3.LUT R7, R7, 0xffff, RZ, 0xc0, !PT ;  /* 0x0000ffff07077812 */ /* 0x000fe200078ec0ff */
[----:B------:R-:W-:Y:S01]  /*b97c0*/  STL [R1+0x45b0], R6 ;  /* 0x0045b00601007387 */ /* 0x000fe20000100800 */
[----:B------:R-:W-:-:S02]  /*b97d0*/  LOP3.LUT R49, R49, 0xffff, RZ, 0xc0, !PT ;  /* 0x0000ffff31317812 */ /* 0x000fc400078ec0ff */
[----:B------:R-:W-:Y:S01]  /*b97e0*/  SHF.R.U32.HI R8, RZ, 0x8, R13 ;  /* 0x00000008ff087819 */ /* 0x000fe2000001160d */
[----:B------:R0:W-:Y:S01]  /*b97f0*/  STL [R1+0x100], R2 ;  /* 0x0001000201007387 */ /* 0x0001e20000100800 */
[----:B------:R-:W-:Y:S02]  /*b9800*/  SHF.R.U32.HI R38, RZ, 0x8, R38 ;  /* 0x00000008ff267819 */ /* 0x000fe40000011626 */
[----:B------:R-:W-:Y:S02]  /*b9810*/  SHF.R.U32.HI R9, RZ, 0x8, R15 ;  /* 0x00000008ff097819 */ /* 0x000fe4000001160f */
[----:B------:R-:W4:Y:S01]  /*b9820*/  LDL.LU R15, [R1+0x12c] ;  /* 0x00012c00010f7983 */ /* 0x000f220000300800 */
[----:B------:R-:W-:Y:S02]  /*b9830*/  SHF.R.U32.HI R53, RZ, 0x8, R53 ;  /* 0x00000008ff357819 */ /* 0x000fe40000011635 */
[----:B0-----:R-:W-:Y:S02]  /*b9840*/  PRMT R2, R10, 0x3340, R7 ;  /* 0x000033400a027816 */ /* 0x001fe40000000007 */
[----:B------:R-:W-:-:S02]  /*b9850*/  PRMT R7, R49, 0x3340, R1 ;  /* 0x0000334031077816 */ /* 0x000fc40000000001 */
[----:B------:R-:W-:Y:S02]  /*b9860*/  LOP3.LUT R8, R8, 0xffff, RZ, 0xc0, !PT ;  /* 0x0000ffff08087812 */ /* 0x000fe400078ec0ff */
[----:B------:R-:W-:Y:S02]  /*b9870*/  LOP3.LUT R38, R38, 0xffff, RZ, 0xc0, !PT ;  /* 0x0000ffff26267812 */ /* 0x000fe400078ec0ff */
[----:B------:R-:W-:Y:S02]  /*b9880*/  LOP3.LUT R9, R9, 0xffff, RZ, 0xc0, !PT ;  /* 0x0000ffff09097812 */ /* 0x000fe400078ec0ff */
[----:B------:R-:W-:Y:S01]  /*b9890*/  LOP3.LUT R53, R53, 0xffff, RZ, 0xc0, !PT ;  /* 0x0000ffff35357812 */ /* 0x000fe200078ec0ff */
[----:B------:R-:W-:Y:S01]  /*b98a0*/  STL [R1+0x45b4], R7 ;  /* 0x0045b40701007387 */ /* 0x000fe20000100800 */
[----:B------:R-:W-:-:S03]  /*b98b0*/  PRMT R3, R8, 0x3340, R38 ;  /* 0x0000334008037816 */ /* 0x000fc60000000026 */
[----:B------:R0:W-:Y:S04]  /*b98c0*/  STL [R1+0xf8], R2 ;  /* 0x0000f80201007387 */ /* 0x0001e80000100800 */
[----:B------:R1:W-:Y:S01]  /*b98d0*/  STL [R1+0xfc], R3 ;  /* 0x0000fc0301007387 */ /* 0x0003e20000100800 */
[----:B0-----:R-:W-:Y:S02]  /*b98e0*/  PRMT R2, R9, 0x3340, R53 ;  /* 0x0000334009027816 */ /* 0x001fe40000000035 */
[----:B------:R-:W-:-:S03]  /*b98f0*/  SHF.R.U32.HI R9, RZ, 0x8, R0 ;  /* 0x00000008ff097819 */ /* 0x000fc60000011600 */
[----:B------:R0:W-:Y:S01]  /*b9900*/  STL [R1+0x114], R2 ;  /* 0x0001140201007387 */ /* 0x0001e20000100800 */
[----:B--2---:R-:W-:Y:S02]  /*b9910*/  SHF.R.U32.HI R10, RZ, 0x8, R11 ;  /* 0x00000008ff0a7819 */ /* 0x004fe4000001160b */
[----:B---3--:R-:W-:Y:S02]  /*b9920*/  SHF.R.U32.HI R11, RZ, 0x8, R14 ;  /* 0x00000008ff0b7819 */ /* 0x008fe4000001160e */
[----:B------:R-:W2:Y:S04]  /*b9930*/  LDL.LU R14, [R1+0x158] ;  /* 0x00015800010e7983 */ /* 0x000ea80000300800 */
[----:B------:R-:W3:Y:S01]  /*b9940*/  LDL.LU R0, [R1+0x154] ;  /* 0x0001540001007983 */ /* 0x000ee20000300800 */
[----:B------:R-:W-:-:S02]  /*b9950*/  SHF.R.U32.HI R12, RZ, 0x8, R50 ;  /* 0x00000008ff0c7819 */ /* 0x000fc40000011632 */
[----:B------:R-:W-:Y:S02]  /*b9960*/  SHF.R.U32.HI R13, RZ, 0x8, R51 ;  /* 0x00000008ff0d7819 */ /* 0x000fe40000011633 */
[----:B------:R-:W-:Y:S02]  /*b9970*/  LOP3.LUT R12, R12, 0xffff, RZ, 0xc0, !PT ;  /* 0x0000ffff0c0c7812 */ /* 0x000fe400078ec0ff */
[----:B------:R-:W-:Y:S02]  /*b9980*/  LOP3.LUT R13, R13, 0xffff, RZ, 0xc0, !PT ;  /* 0x0000ffff0d0d7812 */ /* 0x000fe400078ec0ff */
[----:B------:R-:W-:Y:S02]  /*b9990*/  LOP3.LUT R10, R10, 0xffff, RZ, 0xc0, !PT ;  /* 0x0000ffff0a0a7812 */ /* 0x000fe400078ec0ff */
[----:B------:R-:W-:Y:S02]  /*b99a0*/  LOP3.LUT R11, R11, 0xffff, RZ, 0xc0, !PT ;  /* 0x0000ffff0b0b7812 */ /* 0x000fe400078ec0ff */
[----:B-1----:R-:W-:-:S02]  /*b99b0*/  PRMT R3, R12, 0x3340, R13 ;  /* 0x000033400c037816 */ /* 0x002fc4000000000d */
[----:B0-----:R-:W-:-:S03]  /*b99c0*/  PRMT R2, R10, 0x3340, R11 ;  /* 0x000033400a027816 */ /* 0x001fc6000000000b */
[----:B------:R0:W-:Y:S04]  /*b99d0*/  STL [R1+0xf0], R3 ;  /* 0x0000f00301007387 */ /* 0x0001e80000100800 */
[----:B------:R1:W-:Y:S01]  /*b99e0*/  STL [R1+0xf4], R2 ;  /* 0x0000f40201007387 */ /* 0x0003e20000100800 */
[----:B------:R-:W-:-:S03]  /*b99f0*/  SHF.R.U32.HI R37, RZ, 0x8, R37 ;  /* 0x00000008ff257819 */ /* 0x000fc60000011625 */
[----:B------:R-:W2:Y:S01]  /*b9a00*/  LDL.LU R5, [R1+0xb0] ;  /* 0x0000b00001057983 */ /* 0x000ea20000300800 */
[----:B------:R-:W-:-:S03]  /*b9a10*/  SHF.R.U32.HI R40, RZ, 0x8, R40 ;  /* 0x00000008ff287819 */ /* 0x000fc60000011628 */
[----:B------:R-:W2:Y:S01]  /*b9a20*/  LDL.LU R54, [R1+0x128] ;  /* 0x0001280001367983 */ /* 0x000ea20000300800 */
[----:B------:R-:W-:-:S03]  /*b9a30*/  SHF.R.U32.HI R41, RZ, 0x8, R41 ;  /* 0x00000008ff297819 */ /* 0x000fc60000011629 */
[----:B------:R-:W2:Y:S01]  /*b9a40*/  LDL.LU R4, [R1+0x15c] ;  /* 0x00015c0001047983 */ /* 0x000ea20000300800 */
[----:B----4-:R-:W-:-:S03]  /*b9a50*/  SHF.R.U32.HI R10, RZ, 0x8, R15 ;  /* 0x00000008ff0a7819 */ /* 0x010fc6000001160f */
[----:B0-----:R-:W4:Y:S01]  /*b9a60*/  LDL.LU R3, [R1+0x160] ;  /* 0x0001600001037983 */ /* 0x001f220000300800 */
[----:B------:R-:W-:Y:S02]  /*b9a70*/  LOP3.LUT R37, R37, 0xffff, RZ, 0xc0, !PT ;  /* 0x0000ffff25257812 */ /* 0x000fe400078ec0ff */
[----:B------:R-:W-:Y:S02]  /*b9a80*/  LOP3.LUT R11, R10, 0xffff, RZ, 0xc0, !PT ;  /* 0x0000ffff0a0b7812 */ /* 0x000fe400078ec0ff */
[----:B------:R-:W-:Y:S02]  /*b9a90*/  LOP3.LUT R40, R40, 0xffff, RZ, 0xc0, !PT ;  /* 0x0000ffff28287812 */ /* 0x000fe400078ec0ff */
[----:B------:R-:W-:Y:S02]  /*b9aa0*/  LOP3.LUT R41, R41, 0xffff, RZ, 0xc0, !PT ;  /* 0x0000ffff29297812 */ /* 0x000fe400078ec0ff */
[----:B------:R-:W-:Y:S02]  /*b9ab0*/  PRMT R6, R11, 0x3340, R37 ;  /* 0x000033400b067816 */ /* 0x000fe40000000025 */
[----:B-1----:R-:W-:-:S03]  /*b9ac0*/  PRMT R2, R40, 0x3340, R41 ;  /* 0x0000334028027816 */ /* 0x002fc60000000029 */
[----:B------:R-:W-:Y:S04]  /*b9ad0*/  STL [R1+0xe8], R6 ;  /* 0x0000e80601007387 */ /* 0x000fe80000100800 */
[----:B------:R0:W-:Y:S04]  /*b9ae0*/  STL [R1+0xec], R2 ;  /* 0x0000ec0201007387 */ /* 0x0001e80000100800 */
[----:B0-----:R-:W4:Y:S01]  /*b9af0*/  LDL.LU R2, [R1+0x1ac] ;  /* 0x0001ac0001027983 */ /* 0x001f220000300800 */
[----:B---3--:R-:W-:-:S03]  /*b9b00*/  SHF.R.U32.HI R12, RZ, 0x8, R0 ;  /* 0x00000008ff0c7819 */ /* 0x008fc60000011600 */
[----:B------:R-:W3:Y:S01]  /*b9b10*/  LDL.LU R0, [R1+0x140] ;  /* 0x0001400001007983 */ /* 0x000ee20000300800 */
[----:B------:R-:W-:Y:S02]  /*b9b20*/  SHF.R.U32.HI R39, RZ, 0x8, R39 ;  /* 0x00000008ff277819 */ /* 0x000fe40000011627 */
[----:B------:R-:W-:Y:S02]  /*b9b30*/  SHF.R.U32.HI R15, RZ, 0x8, R45 ;  /* 0x00000008ff0f7819 */ /* 0x000fe4000001162d */
[----:B------:R-:W-:Y:S02]  /*b9b40*/  LOP3.LUT R39, R39, 0xffff, RZ, 0xc0, !PT ;  /* 0x0000ffff27277812 */ /* 0x000fe400078ec0ff */
[----:B------:R-:W-:Y:S02]  /*b9b50*/  SHF.R.U32.HI R37, RZ, 0x8, R46 ;  /* 0x00000008ff257819 */ /* 0x000fe4000001162e */
[----:B--2---:R-:W-:Y:S02]  /*b9b60*/  SHF.R.U32.HI R14, RZ, 0x8, R14 ;  /* 0x00000008ff0e7819 */ /* 0x004fe4000001160e */
[----:B------:R-:W-:-:S02]  /*b9b70*/  SHF.R.U32.HI R38, RZ, 0x8, R44 ;  /* 0x00000008ff267819 */ /* 0x000fc4000001162c */
[----:B------:R-:W-:Y:S02]  /*b9b80*/  PRMT R10, R39, 0x3340, R1 ;  /* 0x00003340270a7816 */ /* 0x000fe40000000001 */
[----:B------:R-:W-:Y:S02]  /*b9b90*/  LOP3.LUT R15, R15, 0xffff, RZ, 0xc0, !PT ;  /* 0x0000ffff0f0f7812 */ /* 0x000fe400078ec0ff */
[----:B------:R-:W-:Y:S02]  /*b9ba0*/  LOP3.LUT R37, R37, 0xffff, RZ, 0xc0, !PT ;  /* 0x0000ffff25257812 */ /* 0x000fe400078ec0ff */
[----:B------:R-:W-:Y:S02]  /*b9bb0*/  LOP3.LUT R14, R14, 0xffff, RZ, 0xc0, !PT ;  /* 0x0000ffff0e0e7812 */ /* 0x000fe400078ec0ff */
[----:B------:R-:W-:Y:S02]  /*b9bc0*/  LOP3.LUT R39, R12, 0xffff, RZ, 0xc0, !PT ;  /* 0x0000ffff0c277812 */ /* 0x000fe400078ec0ff */
[----:B------:R-:W-:-:S02]  /*b9bd0*/  LOP3.LUT R38, R38, 0xffff, RZ, 0xc0, !PT ;  /* 0x0000ffff26267812 */ /* 0x000fc400078ec0ff */
[----:B------:R-:W-:Y:S02]  /*b9be0*/  PRMT R7, R15, 0x3340, R37 ;  /* 0x000033400f077816 */ /* 0x000fe40000000025 */
[----:B------:R-:W-:Y:S02]  /*b9bf0*/  PRMT R6, R14, 0x3340, R39 ;  /* 0x000033400e067816 */ /* 0x000fe40000000027 */
[----:B------:R-:W-:Y:S02]  /*b9c00*/  SHF.R.U32.HI R14, RZ, 0x8, R34 ;  /* 0x00000008ff0e7819 */ /* 0x000fe40000011622 */
[----:B------:R-:W-:Y:S02]  /*b9c10*/  SHF.R.U32.HI R15, RZ, 0x8, R33 ;  /* 0x00000008ff0f7819 */ /* 0x000fe40000011621 */
[----:B------:R-:W-:Y:S02]  /*b9c20*/  PRMT R12, R38, 0x3340, R1 ;  /* 0x00003340260c7816 */ /* 0x000fe40000000001 */
[----:B------:R-:W-:-:S02]  /*b9c30*/  SHF.R.U32.HI R33, RZ, 0x8, R4 ;  /* 0x00000008ff217819 */ /* 0x000fc40000011604 */
[----:B----4-:R-:W-:Y:S02]  /*b9c40*/  SHF.R.U32.HI R34, RZ, 0x8, R3 ;  /* 0x00000008ff227819 */ /* 0x010fe40000011603 */
[----:B------:R-:W-:Y:S02]  /*b9c50*/  SHF.R.U32.HI R37, RZ, 0x8, R5 ;  /* 0x00000008ff257819 */ /* 0x000fe40000011605 */
[----:B------:R-:W-:Y:S02]  /*b9c60*/  SHF.R.U32.HI R38, RZ, 0x8, R54 ;  /* 0x00000008ff267819 */ /* 0x000fe40000011636 */
[----:B------:R-:W-:Y:S02]  /*b9c70*/  LOP3.LUT R33, R33, 0xffff, RZ, 0xc0, !PT ;  /* 0x0000ffff21217812 */ /* 0x000fe400078ec0ff */
[----:B------:R-:W-:Y:S02]  /*b9c80*/  LOP3.LUT R34, R34, 0xffff, RZ, 0xc0, !PT ;  /* 0x0000ffff22227812 */ /* 0x000fe400078ec0ff */
[----:B------:R-:W-:-:S02]  /*b9c90*/  LOP3.LUT R37, R37, 0xffff, RZ, 0xc0, !PT ;  /* 0x0000ffff25257812 */ /* 0x000fc400078ec0ff */
[----:B------:R-:W-:Y:S02]  /*b9ca0*/  LOP3.LUT R38, R38, 0xffff, RZ, 0xc0, !PT ;  /* 0x0000ffff26267812 */ /* 0x000fe400078ec0ff */
[----:B------:R-:W-:Y:S02]  /*b9cb0*/  SHF.R.U32.HI R31, RZ, 0x8, R31 ;  /* 0x00000008ff1f7819 */ /* 0x000fe4000001161f */
[----:B------:R-:W-:Y:S02]  /*b9cc0*/  PRMT R3, R33, 0x3340, R34 ;  /* 0x0000334021037816 */ /* 0x000fe40000000022 */
[----:B------:R-:W-:Y:S02]  /*b9cd0*/  PRMT R4, R37, 0x3340, R38 ;  /* 0x0000334025047816 */ /* 0x000fe40000000026 */
[----:B------:R-:W-:Y:S02]  /*b9ce0*/  SHF.R.U32.HI R20, RZ, 0x8, R20 ;  /* 0x00000008ff147819 */ /* 0x000fe40000011614 */
[----:B------:R-:W-:-:S02]  /*b9cf0*/  SHF.R.U32.HI R34, RZ, 0x8, R21 ;  /* 0x00000008ff227819 */ /* 0x000fc40000011615 */
[----:B------:R-:W-:Y:S02]  /*b9d00*/  LOP3.LUT R37, R31, 0xffff, RZ, 0xc0, !PT ;  /* 0x0000ffff1f257812 */ /* 0x000fe400078ec0ff */
[----:B------:R-:W-:Y:S02]  /*b9d10*/  LOP3.LUT R31, R20, 0xffff, RZ, 0xc0, !PT ;  /* 0x0000ffff141f7812 */ /* 0x000fe400078ec0ff */
[----:B------:R-:W-:Y:S01]  /*b9d20*/  LOP3.LUT R34, R34, 0xffff, RZ, 0xc0, !PT ;  /* 0x0000ffff22227812 */ /* 0x000fe200078ec0ff */
[----:B------:R0:W-:Y:S01]  /*b9d30*/  STL [R1+0xcc], R7 ;  /* 0x0000cc0701007387 */ /* 0x0001e20000100800 */
[----:B------:R-:W-:-:S03]  /*b9d40*/  PRMT R20, R37, 0x3340, R1 ;  /* 0x0000334025147816 */ /* 0x000fc60000000001 */
[----:B------:R1:W-:Y:S04]  /*b9d50*/  STL [R1+0xd4], R6 ;  /* 0x0000d40601007387 */ /* 0x0003e80000100800 */
[----:B------:R-:W-:Y:S04]  /*b9d60*/  STL [R1+0xbc], R4 ;  /* 0x0000bc0401007387 */ /* 0x000fe80000100800 */
[----:B------:R-:W-:Y:S04]  /*b9d70*/  STL [R1+0xd0], R3 ;  /* 0x0000d00301007387 */ /* 0x000fe80000100800 */
[----:B------:R-:W-:Y:S01]  /*b9d80*/  STL [R1+0x4598], R20 ;  /* 0x0045981401007387 */ /* 0x000fe20000100800 */
[----:B------:R-:W-:-:S03]  /*b9d90*/  SHF.R.U32.HI R21, RZ, 0x8, R2 ;  /* 0x00000008ff157819 */ /* 0x000fc60000011602 */
[----:B0-----:R-:W2:Y:S04]  /*b9da0*/  LDL.LU R7, [R1+0x1d4] ;  /* 0x0001d40001077983 */ /* 0x001ea80000300800 */
[----:B------:R-:W4:Y:S01]  /*b9db0*/  LDL.LU R49, [R1+0x178] ;  /* 0x0001780001317983 */ /* 0x000f220000300800 */
[----:B------:R-:W-:Y:S02]  /*b9dc0*/  LOP3.LUT R21, R21, 0xffff, RZ, 0xc0, !PT ;  /* 0x0000ffff15157812 */ /* 0x000fe400078ec0ff */
[----:B---3--:R-:W-:Y:S02]  /*b9dd0*/  SHF.R.U32.HI R33, RZ, 0x8, R0 ;  /* 0x00000008ff217819 */ /* 0x008fe40000011600 */
[----:B------:R-:W-:-:S05]  /*b9de0*/  PRMT R0, R31, 0x3340, R34 ;  /* 0x000033401f007816 */ /* 0x000fca0000000022 */
[----:B------:R0:W-:Y:S04]  /*b9df0*/  STL [R1+0xb8], R0 ;  /* 0x0000b80001007387 */ /* 0x0001e80000100800 */
[----:B-1----:R-:W3:Y:S01]  /*b9e00*/  LDL.LU R6, [R1+0x1e0] ;  /* 0x0001e00001067983 */ /* 0x002ee20000300800 */
[----:B------:R-:W-:-:S03]  /*b9e10*/  LOP3.LUT R33, R33, 0xffff, RZ, 0xc0, !PT ;  /* 0x0000ffff21217812 */ /* 0x000fc600078ec0ff */
[----:B------:R-:W3:Y:S01]  /*b9e20*/  LDL.LU R47, [R1+0x1b4] ;  /* 0x0001b400012f7983 */ /* 0x000ee20000300800 */
[----:B0-----:R-:W-:-:S03]  /*b9e30*/  PRMT R0, R21, 0x3340, R33 ;  /* 0x0000334015007816 */ /* 0x001fc60000000021 */
[----:B------:R-:W3:Y:S04]  /*b9e40*/  LDL.LU R48, [R1+0x14c] ;  /* 0x00014c0001307983 */ /* 0x000ee80000300800 */
[----:B------:R0:W-:Y:S04]  /*b9e50*/  STL [R1+0x110], R0 ;  /* 0x0001100001007387 */ /* 0x0001e80000100800 */
[----:B------:R-:W3:Y:S04]  /*b9e60*/  LDL.LU R5, [R1+0x1b0] ;  /* 0x0001b00001057983 */ /* 0x000ee80000300800 */
[----:B------:R-:W3:Y:S04]  /*b9e70*/  LDL.LU R54, [R1+0x22c] ;  /* 0x00022c0001367983 */ /* 0x000ee80000300800 */
[----:B------:R-:W3:Y:S04]  /*b9e80*/  LDL.LU R4, [R1+0x1dc] ;  /* 0x0001dc0001047983 */ /* 0x000ee80000300800 */
[----:B------:R-:W3:Y:S04]  /*b9e90*/  LDL.LU R3, [R1+0x17c] ;  /* 0x00017c0001037983 */ /* 0x000ee80000300800 */
[----:B------:R-:W3:Y:S04]  /*b9ea0*/  LDL.LU R2, [R1+0x16c] ;  /* 0x00016c0001027983 */ /* 0x000ee80000300800 */
[----:B0-----:R-:W3:Y:S01]  /*b9eb0*/  LDL.LU R0, [R1+0x150] ;  /* 0x0001500001007983 */ /* 0x001ee20000300800 */
[----:B------:R-:W-:-:S02]  /*b9ec0*/  SHF.R.U32.HI R36, RZ, 0x8, R36 ;  /* 0x00000008ff247819 */ /* 0x000fc40000011624 */
[----:B------:R-:W-:Y:S02]  /*b9ed0*/  SHF.R.U32.HI R22, RZ, 0x8, R22 ;  /* 0x00000008ff167819 */ /* 0x000fe40000011616 */
[----:B------:R-:W-:Y:S02]  /*b9ee0*/  SHF.R.U32.HI R26, RZ, 0x8, R26 ;  /* 0x00000008ff1a7819 */ /* 0x000fe4000001161a */
[----:B------:R-:W-:Y:S02]  /*b9ef0*/  SHF.R.U32.HI R35, RZ, 0x8, R35 ;  /* 0x00000008ff237819 */ /* 0x000fe40000011623 */
[----:B------:R-:W-:Y:S02]  /*b9f00*/  LOP3.LUT R36, R36, 0xffff, RZ, 0xc0, !PT ;  /* 0x0000ffff24247812 */ /* 0x000fe400078ec0ff */
[----:B------:R-:W-:Y:S02]  /*b9f10*/  LOP3.LUT R22, R22, 0xffff, RZ, 0xc0, !PT ;  /* 0x0000ffff16167812 */ /* 0x000fe400078ec0ff */
[----:B------:R-:W-:-:S02]  /*b9f20*/  LOP3.LUT R26, R26, 0xffff, RZ, 0xc0, !PT ;  /* 0x0000ffff1a1a7812 */ /* 0x000fc400078ec0ff */
[----:B------:R-:W-:Y:S02]  /*b9f30*/  LOP3.LUT R35, R35, 0xffff, RZ, 0xc0, !PT ;  /* 0x0000ffff23237812 */ /* 0x000fe400078ec0ff */
[----:B------:R-:W-:Y:S02]  /*b9f40*/  PRMT R21, R36, 0x3340, R1 ;  /* 0x0000334024157816 */ /* 0x000fe40000000001 */
[----:B------:R-:W-:Y:S02]  /*b9f50*/  SHF.R.U32.HI R23, RZ, 0x8, R23 ;  /* 0x00000008ff177819 */ /* 0x000fe40000011617 */
[----:B------:R-:W-:Y:S02]  /*b9f60*/  SHF.R.U32.HI R30, RZ, 0x8, R30 ;  /* 0x00000008ff1e7819 */ /* 0x000fe4000001161e */
[----:B------:R-:W-:Y:S02]  /*b9f70*/  PRMT R20, R22, 0x3340, R26 ;  /* 0x0000334016147816 */ /* 0x000fe4000000001a */
[----:B------:R-:W-:-:S02]  /*b9f80*/  SHF.R.U32.HI R32, RZ, 0x8, R32 ;  /* 0x00000008ff207819 */ /* 0x000fc40000011620 */
[----:B------:R-:W-:Y:S01]  /*b9f90*/  PRMT R22, R35, 0x3340, R1 ;  /* 0x0000334023167816 */ /* 0x000fe20000000001 */
[----:B------:R-:W-:Y:S01]  /*b9fa0*/  STL [R1+0x4594], R21 ;  /* 0x0045941501007387 */ /* 0x000fe20000100800 */
[----:B------:R-:W-:Y:S02]  /*b9fb0*/  LOP3.LUT R23, R23, 0xffff, RZ, 0xc0, !PT ;  /* 0x0000ffff17177812 */ /* 0x000fe400078ec0ff */
[----:B------:R-:W-:Y:S01]  /*b9fc0*/  LOP3.LUT R30, R30, 0xffff, RZ, 0xc0, !PT ;  /* 0x0000ffff1e1e7812 */ /* 0x000fe200078ec0ff */
[----:B------:R-:W-:Y:S01]  /*b9fd0*/  STL [R1+0x4590], R22 ;  /* 0x0045901601007387 */ /* 0x000fe20000100800 */
[----:B------:R-:W-:-:S03]  /*b9fe0*/  LOP3.LUT R32, R32, 0xffff, RZ, 0xc0, !PT ;  /* 0x0000ffff20207812 */ /* 0x000fc600078ec0ff */
[----:B------:R0:W-:Y:S01]  /*b9ff0*/  STL [R1+0x80], R20 ;  /* 0x0000801401007387 */ /* 0x0001e20000100800 */
[----:B------:R-:W-:Y:S02]  /*ba000*/  SHF.R.U32.HI R33, RZ, 0x8, R25 ;  /* 0x00000008ff217819 */ /* 0x000fe40000011619 */
[----:B----4-:R-:W-:Y:S02]  /*ba010*/  SHF.R.U32.HI R31, RZ, 0x8, R49 ;  /* 0x00000008ff1f7819 */ /* 0x010fe40000011631 */
[----:B0-----:R-:W-:Y:S02]  /*ba020*/  PRMT R20, R23, 0x3340, R30 ;  /* 0x0000334017147816 */ /* 0x001fe4000000001e */
[----:B------:R-:W-:Y:S02]  /*ba030*/  PRMT R23, R32, 0x3340, R1 ;  /* 0x0000334020177816 */ /* 0x000fe40000000001 */
[----:B------:R-:W-:Y:S02]  /*ba040*/  SHF.R.U32.HI R32, RZ, 0x8, R24 ;  /* 0x00000008ff207819 */ /* 0x000fe40000011618 */
[----:B--2---:R-:W-:-:S02]  /*ba050*/  SHF.R.U32.HI R30, RZ, 0x8, R7 ;  /* 0x00000008ff1e7819 */ /* 0x004fc40000011607 */
[----:B------:R-:W-:Y:S02]  /*ba060*/  LOP3.LUT R32, R32, 0xffff, RZ, 0xc0, !PT ;  /* 0x0000ffff20207812 */ /* 0x000fe400078ec0ff */
[----:B------:R-:W-:Y:S02]  /*ba070*/  LOP3.LUT R33, R33, 0xffff, RZ, 0xc0, !PT ;  /* 0x0000ffff21217812 */ /* 0x000fe400078ec0ff */
[----:B------:R-:W-:Y:S02]  /*ba080*/  LOP3.LUT R30, R30, 0xffff, RZ, 0xc0, !PT ;  /* 0x0000ffff1e1e7812 */ /* 0x000fe400078ec0ff */
[----:B------:R-:W-:Y:S01]  /*ba090*/  LOP3.LUT R31, R31, 0xffff, RZ, 0xc0, !PT ;  /* 0x0000ffff1f1f7812 */ /* 0x000fe200078ec0ff */
[----:B------:R0:W-:Y:S03]  /*ba0a0*/  STL [R1+0x7c], R20 ;  /* 0x00007c1401007387 */ /* 0x0001e60000100800 */
[----:B------:R-:W-:-:S02]  /*ba0b0*/  PRMT R7, R30, 0x3340, R31 ;  /* 0x000033401e077816 */ /* 0x000fc4000000001f */
[----:B0-----:R-:W-:Y:S02]  /*ba0c0*/  PRMT R20, R32, 0x3340, R33 ;  /* 0x0000334020147816 */ /* 0x001fe40000000021 */
[----:B---3--:R-:W-:Y:S02]  /*ba0d0*/  SHF.R.U32.HI R34, RZ, 0x8, R6 ;  /* 0x00000008ff227819 */ /* 0x008fe40000011606 */
[----:B------:R-:W-:Y:S02]  /*ba0e0*/  SHF.R.U32.HI R26, RZ, 0x8, R47 ;  /* 0x00000008ff1a7819 */ /* 0x000fe4000001162f */
[----:B------:R-:W-:Y:S02]  /*ba0f0*/  LOP3.LUT R25, R34, 0xffff, RZ, 0xc0, !PT ;  /* 0x0000ffff22197812 */ /* 0x000fe400078ec0ff */
[----:B------:R-:W-:Y:S02]  /*ba100*/  LOP3.LUT R26, R26, 0xffff, RZ, 0xc0, !PT ;  /* 0x0000ffff1a1a7812 */ /* 0x000fe400078ec0ff */
[----:B------:R-:W-:-:S02]  /*ba110*/  SHF.R.U32.HI R24, RZ, 0x8, R48 ;  /* 0x00000008ff187819 */ /* 0x000fc40000011630 */
[----:B------:R-:W-:Y:S01]  /*ba120*/  PRMT R6, R25, 0x3340, R26 ;  /* 0x0000334019067816 */ /* 0x000fe2000000001a */
[----:B------:R-:W2:Y:S04]  /*ba130*/  LDL.LU R48, [R1+0x244] ;  /* 0x0002440001307983 */ /* 0x000ea80000300800 */
[----:B------:R-:W-:Y:S01]  /*ba140*/  STL [R1+0x40], R20 ;  /* 0x0000401401007387 */ /* 0x000fe20000100800 */
[----:B------:R-:W-:-:S03]  /*ba150*/  SHF.R.U32.HI R25, RZ, 0x8, R5 ;  /* 0x00000008ff197819 */ /* 0x000fc60000011605 */
[----:B------:R0:W-:Y:S01]  /*ba160*/  STL [R1+0x54], R7 ;  /* 0x0000540701007387 */ /* 0x0001e20000100800 */
[----:B------:R-:W-:-:S03]  /*ba170*/  SHF.R.U32.HI R32, RZ, 0x8, R54 ;  /* 0x00000008ff207819 */ /* 0x000fc60000011636 */
[----:B------:R1:W-:Y:S01]  /*ba180*/  STL [R1+0x3c], R6 ;  /* 0x00003c0601007387 */ /* 0x0003e20000100800 */
[----:B------:R-:W-:-:S03]  /*ba190*/  SHF.R.U32.HI R33, RZ, 0x8, R4 ;  /* 0x00000008ff217819 */ /* 0x000fc60000011604 */
[----:B------:R-:W3:Y:S04]  /*ba1a0*/  LDL.LU R5, [R1+0x240] ;  /* 0x0002400001057983 */ /* 0x000ee80000300800 */
[----:B------:R-:W4:Y:S04]  /*ba1b0*/  LDL.LU R54, [R1+0x238] ;  /* 0x0002380001367983 */ /* 0x000f280000300800 */
[----:B------:R-:W4:Y:S01]  /*ba1c0*/  LDL.LU R4, [R1+0x250] ;  /* 0x0002500001047983 */ /* 0x000f220000300800 */
[----:B------:R-:W-:Y:S02]  /*ba1d0*/  SHF.R.U32.HI R30, RZ, 0x8, R3 ;  /* 0x00000008ff1e7819 */ /* 0x000fe40000011603 */
[----:B------:R-:W-:Y:S01]  /*ba1e0*/  SHF.R.U32.HI R31, RZ, 0x8, R2 ;  /* 0x00000008ff1f7819 */ /* 0x000fe20000011602 */
[----:B------:R-:W4:Y:S01]  /*ba1f0*/  LDL.LU R3, [R1+0x234] ;  /* 0x0002340001037983 */ /* 0x000f220000300800 */
[----:B------:R-:W-:-:S03]  /*ba200*/  SHF.R.U32.HI R26, RZ, 0x8, R0 ;  /* 0x00000008ff1a7819 */ /* 0x000fc60000011600 */
[----:B------:R-:W4:Y:S04]  /*ba210*/  LDL.LU R2, [R1+0x24c] ;  /* 0x00024c0001027983 */ /* 0x000f280000300800 */
[----:B------:R-:W4:Y:S01]  /*ba220*/  LDL.LU R0, [R1+0x23c] ;  /* 0x00023c0001007983 */ /* 0x000f220000300800 */
[----:B------:R-:W-:Y:S02]  /*ba230*/  LOP3.LUT R32, R32, 0xffff, RZ, 0xc0, !PT ;  /* 0x0000ffff20207812 */ /* 0x000fe400078ec0ff */
[----:B------:R-:W-:Y:S02]  /*ba240*/  LOP3.LUT R33, R33, 0xffff, RZ, 0xc0, !PT ;  /* 0x0000ffff21217812 */ /* 0x000fe400078ec0ff */
[----:B------:R-:W-:Y:S02]  /*ba250*/  LOP3.LUT R30, R30, 0xffff, RZ, 0xc0, !PT ;  /* 0x0000ffff1e1e7812 */ /* 0x000fe400078ec0ff */
[----:B------:R-:W-:-:S02]  /*ba260*/  LOP3.LUT R31, R31, 0xffff, RZ, 0xc0, !PT ;  /* 0x0000ffff1f1f7812 */ /* 0x000fc400078ec0ff */
[----:B0-----:R-:W-:Y:S02]  /*ba270*/  PRMT R7, R32, 0x3340, R33 ;  /* 0x0000334020077816 */ /* 0x001fe40000000021 */
[----:B-1----:R-:W-:Y:S02]  /*ba280*/  PRMT R6, R30, 0x3340, R31 ;  /* 0x000033401e067816 */ /* 0x002fe4000000001f */
[----:B------:R-:W-:Y:S02]  /*ba290*/  SHF.R.U32.HI R28, RZ, 0x8, R28 ;  /* 0x00000008ff1c7819 */ /* 0x000fe4000001161c */
[----:B------:R-:W-:Y:S02]  /*ba2a0*/  SHF.R.U32.HI R29, RZ, 0x8, R29 ;  /* 0x00000008ff1d7819 */ /* 0x000fe4000001161d */
[----:B------:R-:W-:Y:S02]  /*ba2b0*/  SHF.R.U32.HI R18, RZ, 0x8, R18 ;  /* 0x00000008ff127819 */ /* 0x000fe40000011612 */
[----:B------:R-:W-:Y:S01]  /*ba2c0*/  SHF.R.U32.HI R19, RZ, 0x8, R19 ;  /* 0x00000008ff137819 */ /* 0x000fe20000011613 */
[----:B------:R0:W-:Y:S01]  /*ba2d0*/  STL [R1+0x98], R7 ;  /* 0x0000980701007387 */ /* 0x0001e20000100800 */
[----:B------:R-:W-:-:S02]  /*ba2e0*/  LOP3.LUT R28, R28, 0xffff, RZ, 0xc0, !PT ;  /* 0x0000ffff1c1c7812 */ /* 0x000fc400078ec0ff */
[----:B------:R-:W-:Y:S01]  /*ba2f0*/  LOP3.LUT R29, R29, 0xffff, RZ, 0xc0, !PT ;  /* 0x0000ffff1d1d7812 */ /* 0x000fe200078ec0ff */
[----:B------:R1:W-:Y:S01]  /*ba300*/  STL [R1+0x68], R6 ;  /* 0x0000680601007387 */ /* 0x0003e20000100800 */
[----:B------:R-:W-:Y:S02]  /*ba310*/  SHF.R.U32.HI R27, RZ, 0x8, R27 ;  /* 0x00000008ff1b7819 */ /* 0x000fe4000001161b */
[----:B------:R-:W-:Y:S01]  /*ba320*/  LOP3.LUT R18, R18, 0xffff, RZ, 0xc0, !PT ;  /* 0x0000ffff12127812 */ /* 0x000fe200078ec0ff */
[----:B------:R-:W4:Y:S01]  /*ba330*/  LDL.LU R53, [R1+0x288] ;  /* 0x0002880001357983 */ /* 0x000f220000300800 */
[----:B------:R-:W-:Y:S02]  /*ba340*/  LOP3.LUT R19, R19, 0xffff, RZ, 0xc0, !PT ;  /* 0x0000ffff13137812 */ /* 0x000fe400078ec0ff */
[----:B------:R-:W-:Y:S01]  /*ba350*/  PRMT R20, R28, 0x3340, R29 ;  /* 0x000033401c147816 */ /* 0x000fe2000000001d */
[----:B0-----:R-:W4:Y:S01]  /*ba360*/  LDL.LU R7, [R1+0x27c] ;  /* 0x00027c0001077983 */ /* 0x001f220000300800 */
[----:B------:R-:W-:-:S02]  /*ba370*/  LOP3.LUT R31, R27, 0xffff, RZ, 0xc0, !PT ;  /* 0x0000ffff1b1f7812 */ /* 0x000fc400078ec0ff */
[----:B------:R-:W-:Y:S01]  /*ba380*/  PRMT R18, R18, 0x3340, R19 ;  /* 0x0000334012127816 */ /* 0x000fe20000000013 */
[----:B------:R-:W4:Y:S04]  /*ba390*/  LDL.LU R49, [R1+0x230] ;  /* 0x0002300001317983 */ /* 0x000f280000300800 */
[----:B-1----:R-:W4:Y:S01]  /*ba3a0*/  LDL.LU R6, [R1+0x278] ;  /* 0x0002780001067983 */ /* 0x002f220000300800 */
[----:B------:R-:W-:-:S03]  /*ba3b0*/  PRMT R28, R31, 0x3340, R1 ;  /* 0x000033401f1c7816 */ /* 0x000fc60000000001 */
[----:B------:R-:W4:Y:S01]  /*ba3c0*/  LDL.LU R47, [R1+0x1fc] ;  /* 0x0001fc00012f7983 */ /* 0x000f220000300800 */
[----:B--2---:R-:W-:-:S03]  /*ba3d0*/  SHF.R.U32.HI R30, RZ, 0x8, R48 ;  /* 0x00000008ff1e7819 */ /* 0x004fc60000011630 */
[----:B------:R-:W2:Y:S04]  /*ba3e0*/  LDL.LU R48, [R1+0x64] ;  /* 0x0000640001307983 */ /* 0x000ea80000300800 */
[----:B------:R-:W-:Y:S01]  /*ba3f0*/  STL [R1+0x104], R20 ;  /* 0x0001041401007387 */ /* 0x000fe20000100800 */
[----:B------:R-:W-:-:S03]  /*ba400*/  LOP3.LUT R30, R30, 0xffff, RZ, 0xc0, !PT ;  /* 0x0000ffff1e1e7812 */ /* 0x000fc600078ec0ff */
[----:B------:R0:W-:Y:S01]  /*ba410*/  STL [R1+0x20], R18 ;  /* 0x0000201201007387 */ /* 0x0001e20000100800 */
[----:B---3--:R-:W-:-:S03]  /*ba420*/  SHF.R.U32.HI R31, RZ, 0x8, R5 ;  /* 0x00000008ff1f7819 */ /* 0x008fc60000011605 */
[----:B------:R-:W3:Y:S01]  /*ba430*/  LDL.LU R5, [R1+0x74] ;  /* 0x0000740001057983 */ /* 0x000ee20000300800 */
[----:B----4-:R-:W-:-:S03]  /*ba440*/  SHF.R.U32.HI R32, RZ, 0x8, R54 ;  /* 0x00000008ff207819 */ /* 0x010fc60000011636 */
[----:B------:R-:W4:Y:S01]  /*ba450*/  LDL.LU R54, [R1+0x1c0] ;  /* 0x0001c00001367983 */ /* 0x000f220000300800 */
[----:B0-----:R-:W-:-:S03]  /*ba460*/  SHF.R.U32.HI R18, RZ, 0x8, R4 ;  /* 0x00000008ff127819 */ /* 0x001fc60000011604 */
[----:B------:R-:W3:Y:S01]  /*ba470*/  LDL.LU R4, [R1+0x18c] ;  /* 0x00018c0001047983 */ /* 0x000ee20000300800 */
[----:B------:R-:W-:Y:S02]  /*ba480*/  PRMT R27, R30, 0x3340, R1 ;  /* 0x000033401e1b7816 */ /* 0x000fe40000000001 */
[----:B------:R-:W-:Y:S02]  /*ba490*/  SHF.R.U32.HI R30, RZ, 0x8, R3 ;  /* 0x00000008ff1e7819 */ /* 0x000fe40000011603 */
[----:B------:R-:W3:Y:S01]  /*ba4a0*/  LDL.LU R3, [R1+0x170] ;  /* 0x0001700001037983 */ /* 0x000ee20000300800 */
[----:B------:R-:W-:-:S03]  /*ba4b0*/  SHF.R.U32.HI R19, RZ, 0x8, R2 ;  /* 0x00000008ff137819 */ /* 0x000fc60000011602 */
[----:B------:R-:W3:Y:S01]  /*ba4c0*/  LDL.LU R2, [R1+0x1e4] ;  /* 0x0001e40001027983 */ /* 0x000ee20000300800 */
[----:B------:R-:W-:-:S03]  /*ba4d0*/  SHF.R.U32.HI R29, RZ, 0x8, R0 ;  /* 0x00000008ff1d7819 */ /* 0x000fc60000011600 */
[----:B------:R-:W3:Y:S01]  /*ba4e0*/  LDL.LU R0, [R1+0x1a4] ;  /* 0x0001a40001007983 */ /* 0x000ee20000300800 */
[----:B------:R-:W-:Y:S02]  /*ba4f0*/  LOP3.LUT R31, R31, 0xffff, RZ, 0xc0, !PT ;  /* 0x0000ffff1f1f7812 */ /* 0x000fe400078ec0ff */
[----:B------:R-:W-:Y:S02]  /*ba500*/  LOP3.LUT R32, R32, 0xffff, RZ, 0xc0, !PT ;  /* 0x0000ffff20207812 */ /* 0x000fe400078ec0ff */
[----:B------:R-:W-:Y:S02]  /*ba510*/  LOP3.LUT R18, R18, 0xffff, RZ, 0xc0, !PT ;  /* 0x0000ffff12127812 */ /* 0x000fe400078ec0ff */
[----:B------:R-:W-:Y:S02]  /*ba520*/  LOP3.LUT R19, R19, 0xffff, RZ, 0xc0, !PT ;  /* 0x0000ffff13137812 */ /* 0x000fe400078ec0ff */
[----:B------:R-:W-:Y:S02]  /*ba530*/  PRMT R20, R31, 0x3340, R32 ;  /* 0x000033401f147816 */ /* 0x000fe40000000020 */
[----:B------:R-:W-:-:S03]  /*ba540*/  PRMT R18, R18, 0x3340, R19 ;  /* 0x0000334012127816 */ /* 0x000fc60000000013 */
[----:B------:R-:W-:Y:S04]  /*ba550*/  STL [R1+0x38], R20 ;  /* 0x0000381401007387 */ /* 0x000fe80000100800 */
[----:B------:R0:W-:Y:S01]  /*ba560*/  STL [R1+0x1c], R18 ;  /* 0x00001c1201007387 */ /* 0x0001e20000100800 */
[----:B------:R-:W-:Y:S02]  /*ba570*/  SHF.R.U32.HI R33, RZ, 0x8, R53 ;  /* 0x00000008ff217819 */ /* 0x000fe40000011635 */
[----:B------:R-:W-:Y:S02]  /*ba580*/  SHF.R.U32.HI R34, RZ, 0x8, R7 ;  /* 0x00000008ff227819 */ /* 0x000fe40000011607 */
[----:B0-----:R-:W-:Y:S02]  /*ba590*/  SHF.R.U32.HI R18, RZ, 0x8, R49 ;  /* 0x00000008ff127819 */ /* 0x001fe40000011631 */
[----:B------:R-:W-:-:S02]  /*ba5a0*/  LOP3.LUT R33, R33, 0xffff, RZ, 0xc0, !PT ;  /* 0x0000ffff21217812 */ /* 0x000fc400078ec0ff */
[----:B------:R-:W-:Y:S02]  /*ba5b0*/  LOP3.LUT R34, R34, 0xffff, RZ, 0xc0, !PT ;  /* 0x0000ffff22227812 */ /* 0x000fe400078ec0ff */
[----:B------:R-:W-:Y:S02]  /*ba5c0*/  SHF.R.U32.HI R19, RZ, 0x8, R47 ;  /* 0x00000008ff137819 */ /* 0x000fe4000001162f */
[----:B------:R-:W-:Y:S02]  /*ba5d0*/  LOP3.LUT R18, R18, 0xffff, RZ, 0xc0, !PT ;  /* 0x0000ffff12127812 */ /* 0x000fe400078ec0ff */
[----:B------:R-:W-:Y:S02]  /*ba5e0*/  LOP3.LUT R19, R19, 0xffff, RZ, 0xc0, !PT ;  /* 0x0000ffff13137812 */ /* 0x000fe400078ec0ff */
[----:B------:R-:W-:Y:S02]  /*ba5f0*/  SHF.R.U32.HI R32, RZ, 0x8, R6 ;  /* 0x00000008ff207819 */ /* 0x000fe40000011606 */
[----:B------:R-:W-:-:S02]  /*ba600*/  PRMT R7, R33, 0x3340, R34 ;  /* 0x0000334021077816 */ /* 0x000fc40000000022 */
[----:B------:R-:W-:-:S03]  /*ba610*/  PRMT R6, R18, 0x3340, R19 ;  /* 0x0000334012067816 */ /* 0x000fc60000000013 */
[----:B------:R-:W-:Y:S04]  /*ba620*/  STL [R1+0x64], R7 ;  /* 0x0000640701007387 */ /* 0x000fe80000100800 */
[----:B------:R0:W-:Y:S04]  /*ba630*/  STL [R1+0x44], R6 ;  /* 0x0000440601007387 */ /* 0x0001e80000100800 */
[----:B0-----:R-:W3:Y:S04]  /*ba640*/  LDL.LU R6, [R1+0xc] ;  /* 0x00000c0001067983 */ /* 0x001ee80000300800 */
[----:B------:R-:W3:Y:S01]  /*ba650*/  LDL.LU R47, [R1+0x5c] ;  /* 0x00005c00012f7983 */ /* 0x000ee20000300800 */
[----:B--2---:R-:W-:-:S03]  /*ba660*/  SHF.R.U32.HI R31, RZ, 0x8, R48 ;  /* 0x00000008ff1f7819 */ /* 0x004fc60000011630 */
[----:B------:R-:W2:Y:S01]  /*ba670*/  LDL.LU R48, [R1+0x60] ;  /* 0x0000600001307983 */ /* 0x000ea20000300800 */
[----:B----4-:R-:W-:Y:S02]  /*ba680*/  SHF.R.U32.HI R35, RZ, 0x8, R54 ;  /* 0x00000008ff237819 */ /* 0x010fe40000011636 */
[----:B---3--:R-:W-:Y:S02]  /*ba690*/  SHF.R.U32.HI R36, RZ, 0x8, R4 ;  /* 0x00000008ff247819 */ /* 0x008fe40000011604 */
[----:B------:R-:W-:Y:S02]  /*ba6a0*/  LOP3.LUT R35, R35, 0xffff, RZ, 0xc0, !PT ;  /* 0x0000ffff23237812 */ /* 0x000fe400078ec0ff */
[----:B------:R-:W-:Y:S02]  /*ba6b0*/  LOP3.LUT R36, R36, 0xffff, RZ, 0xc0, !PT ;  /* 0x0000ffff24247812 */ /* 0x000fe400078ec0ff */
[----:B------:R-:W-:Y:S02]  /*ba6c0*/  SHF.R.U32.HI R33, RZ, 0x8, R5 ;  /* 0x00000008ff217819 */ /* 0x000fe40000011605 */
[----:B------:R-:W-:-:S02]  /*ba6d0*/  SHF.R.U32.HI R19, RZ, 0x8, R0 ;  /* 0x00000008ff137819 */ /* 0x000fc40000011600 */
[----:B------:R-:W-:-:S05]  /*ba6e0*/  PRMT R0, R35, 0x3340, R36 ;  /* 0x0000334023007816 */ /* 0x000fca0000000024 */
[----:B------:R0:W-:Y:S04]  /*ba6f0*/  STL [R1+0xdc], R0 ;  /* 0x0000dc0001007387 */ /* 0x0001e80000100800 */
[----:B------:R-:W3:Y:S01]  /*ba700*/  LDL.LU R5, [R1+0x6c] ;  /* 0x00006c0001057983 */ /* 0x000ee20000300800 */
[----:B------:R-:W-:Y:S02]  /*ba710*/  SHF.R.U32.HI R18, RZ, 0x8, R2 ;  /* 0x00000008ff127819 */ /* 0x000fe40000011602 */
[----:B------:R-:W-:Y:S02]  /*ba720*/  LOP3.LUT R19, R19, 0xffff, RZ, 0xc0, !PT ;  /* 0x0000ffff13137812 */ /* 0x000fe400078ec0ff */
[----:B------:R-:W-:-:S04]  /*ba730*/  LOP3.LUT R18, R18, 0xffff, RZ, 0xc0, !PT ;  /* 0x0000ffff12127812 */ /* 0x000fc800078ec0ff */
[----:B0-----:R-:W-:Y:S02]  /*ba740*/  PRMT R0, R18, 0x3340, R19 ;  /* 0x0000334012007816 */ /* 0x001fe40000000013 */
[----:B------:R-:W-:Y:S02]  /*ba750*/  SHF.R.U32.HI R18, RZ, 0x8, R59 ;  /* 0x00000008ff127819 */ /* 0x000fe4000001163b */
[----:B------:R-:W-:Y:S02]  /*ba760*/  SHF.R.U32.HI R19, RZ, 0x8, R58 ;  /* 0x00000008ff137819 */ /* 0x000fe4000001163a */
[----:B------:R-:W-:Y:S02]  /*ba770*/  LOP3.LUT R18, R18, 0xffff, RZ, 0xc0, !PT ;  /* 0x0000ffff12127812 */ /* 0x000fe400078ec0ff */
[----:B------:R-:W-:Y:S01]  /*ba780*/  LOP3.LUT R19, R19, 0xffff, RZ, 0xc0, !PT ;  /* 0x0000ffff13137812 */ /* 0x000fe200078ec0ff */
[----:B------:R0:W-:Y:S01]  /*ba790*/  STL [R1+0xe4], R0 ;  /* 0x0000e40001007387 */ /* 0x0001e20000100800 */
[----:B------:R-:W-:-:S03]  /*ba7a0*/  SHF.R.U32.HI R8, RZ, 0x8, R52 ;  /* 0x00000008ff087819 */ /* 0x000fc60000011634 */
[----:B------:R-:W4:Y:S01]  /*ba7b0*/  LDL.LU R52, [R1+0x1d0] ;  /* 0x0001d00001347983 */ /* 0x000f220000300800 */
[----:B------:R-:W-:-:S03]  /*ba7c0*/  SHF.R.U32.HI R34, RZ, 0x8, R3 ;  /* 0x00000008ff227819 */ /* 0x000fc60000011603 */
[----:B------:R-:W4:Y:S01]  /*ba7d0*/  LDL.LU R53, [R1+0x1cc] ;  /* 0x0001cc0001357983 */ /* 0x000f220000300800 */
[----:B0-----:R-:W-:-:S05]  /*ba7e0*/  PRMT R0, R18, 0x3340, R19 ;  /* 0x0000334012007816 */ /* 0x001fca0000000013 */
[----:B------:R0:W-:Y:S01]  /*ba7f0*/  STL [R1+0xa4], R0 ;  /* 0x0000a40001007387 */ /* 0x0001e20000100800 */
[----:B------:R-:W-:-:S03]  /*ba800*/  SHF.R.U32.HI R35, RZ, 0x8, R16 ;  /* 0x00000008ff237819 */ /* 0x000fc60000011610 */
[----:B------:R-:W4:Y:S01]  /*ba810*/  LDL.LU R54, [R1+0x4] ;  /* 0x0000040001367983 */ /* 0x000f220000300800 */
[----:B------:R-:W-:-:S03]  /*ba820*/  SHF.R.U32.HI R36, RZ, 0x8, R17 ;  /* 0x00000008ff247819 */ /* 0x000fc60000011611 */
[----:B------:R-:W4:Y:S01]  /*ba830*/  LDL.LU R4, [R1+0x8] ;  /* 0x0000080001047983 */ /* 0x000f220000300800 */
[----:B------:R-:W-:-:S03]  /*ba840*/  SHF.R.U32.HI R16, RZ, 0x8, R60 ;  /* 0x00000008ff107819 */ /* 0x000fc6000001163c */
[----:B------:R-:W4:Y:S01]  /*ba850*/  LDL.LU R3, [R1+0x10] ;  /* 0x0000100001037983 */ /* 0x000f220000300800 */
[----:B------:R-:W-:-:S03]  /*ba860*/  SHF.R.U32.HI R17, RZ, 0x8, R55 ;  /* 0x00000008ff117819 */ /* 0x000fc60000011637 */
[----:B------:R-:W4:Y:S01]  /*ba870*/  LDL.LU R2, [R1+0x18] ;  /* 0x0000180001027983 */ /* 0x000f220000300800 */
[----:B------:R-:W-:-:S03]  /*ba880*/  SHF.R.U32.HI R19, RZ, 0x8, R61 ;  /* 0x00000008ff137819 */ /* 0x000fc6000001163d */
[----:B0-----:R-:W4:Y:S01]  /*ba890*/  LDL.LU R0, [R1+0x24] ;  /* 0x0000240001007983 */ /* 0x001f220000300800 */
[----:B------:R-:W-:Y:S02]  /*ba8a0*/  LOP3.LUT R16, R16, 0xffff, RZ, 0xc0, !PT ;  /* 0x0000ffff10107812 */ /* 0x000fe400078ec0ff */
[----:B------:R-:W-:Y:S02]  /*ba8b0*/  LOP3.LUT R17, R17, 0xffff, RZ, 0xc0, !PT ;  /* 0x0000ffff11117812 */ /* 0x000fe400078ec0ff */
[----:B------:R-:W-:Y:S02]  /*ba8c0*/  SHF.R.U32.HI R18, RZ, 0x8, R6 ;  /* 0x00000008ff127819 */ /* 0x000fe40000011606 */
[----:B------:R-:W-:Y:S02]  /*ba8d0*/  LOP3.LUT R19, R19, 0xffff, RZ, 0xc0, !PT ;  /* 0x0000ffff13137812 */ /* 0x000fe400078ec0ff */
[----:B------:R-:W-:Y:S02]  /*ba8e0*/  LOP3.LUT R18, R18, 0xffff, RZ, 0xc0, !PT ;  /* 0x0000ffff12127812 */ /* 0x000fe400078ec0ff */
[----:B------:R-:W-:-:S05]  /*ba8f0*/  PRMT R7, R16, 0x3340, R17 ;  /* 0x0000334010077816 */ /* 0x000fca0000000011 */
[----:B------:R0:W-:Y:S01]  /*ba900*/  STL [R1+0xe0], R7 ;  /* 0x0000e00701007387 */ /* 0x0001e20000100800 */
[----:B------:R-:W-:-:S03]  /*ba910*/  SHF.R.U32.HI R38, RZ, 0x8, R47 ;  /* 0x00000008ff267819 */ /* 0x000fc6000001162f */
[----:B0-----:R-:W4:Y:S04]  /*ba920*/  LDL.LU R7, [R1+0x224] ;  /* 0x0002240001077983 */ /* 0x001f280000300800 */
[----:B------:R-:W4:Y:S01]  /*ba930*/  LDL.LU R49, [R1+0x218] ;  /* 0x0002180001317983 */ /* 0x000f220000300800 */
[----:B--2---:R-:W-:Y:S02]  /*ba940*/  SHF.R.U32.HI R16, RZ, 0x8, R48 ;  /* 0x00000008ff107819 */ /* 0x004fe40000011630 */
[----:B---3--:R-:W-:Y:S02]  /*ba950*/  SHF.R.U32.HI R17, RZ, 0x8, R5 ;  /* 0x00000008ff117819 */ /* 0x008fe40000011605 */
[----:B------:R-:W-:-:S05]  /*ba960*/  PRMT R5, R18, 0x3340, R19 ;  /* 0x0000334012057816 */ /* 0x000fca0000000013 */
[----:B------:R0:W-:Y:S04]  /*ba970*/  STL [R1+0xa8], R5 ;  /* 0x0000a80501007387 */ /* 0x0001e80000100800 */
[----:B------:R-:W2:Y:S04]  /*ba980*/  LDL.LU R6, [R1+0x1f8] ;  /* 0x0001f80001067983 */ /* 0x000ea80000300800 */
[----:B------:R-:W3:Y:S04]  /*ba990*/  LDL.LU R47, [R1+0x1f4] ;  /* 0x0001f400012f7983 */ /* 0x000ee80000300800 */
[----:B------:R-:W3:Y:S04]  /*ba9a0*/  LDL.LU R48, [R1+0x228] ;  /* 0x0002280001307983 */ /* 0x000ee80000300800 */
[----:B0-----:R-:W3:Y:S01]  /*ba9b0*/  LDL.LU R5, [R1+0x220] ;  /* 0x0002200001057983 */ /* 0x001ee20000300800 */
[----:B------:R-:W-:-:S02]  /*ba9c0*/  LOP3.LUT R16, R16, 0xffff, RZ, 0xc0, !PT ;  /* 0x0000ffff10107812 */ /* 0x000fc400078ec0ff */
[----:B------:R-:W-:-:S04]  /*ba9d0*/  LOP3.LUT R17, R17, 0xffff, RZ, 0xc0, !PT ;  /* 0x0000ffff11117812 */ /* 0x000fc800078ec0ff */
[----:B------:R-:W-:Y:S02]  /*ba9e0*/  PRMT R18, R16, 0x3340, R17 ;  /* 0x0000334010127816 */ /* 0x000fe40000000011 */
[----:B----4-:R-:W-:-:S03]  /*ba9f0*/  SHF.R.U32.HI R16, RZ, 0x8, R52 ;  /* 0x00000008ff107819 */ /* 0x010fc60000011634 */
[----:B------:R0:W-:Y:S01]  /*baa00*/  STL [R1+0xac], R18 ;  /* 0x0000ac1201007387 */ /* 0x0001e20000100800 */
[----:B------:R-:W-:Y:S02]  /*baa10*/  SHF.R.U32.HI R17, RZ, 0x8, R53 ;  /* 0x00000008ff117819 */ /* 0x000fe40000011635 */
[----:B------:R-:W-:Y:S02]  /*baa20*/  SHF.R.U32.HI R40, RZ, 0x8, R4 ;  /* 0x00000008ff287819 */ /* 0x000fe40000011604 */
[----:B------:R-:W-:Y:S02]  /*baa30*/  SHF.R.U32.HI R41, RZ, 0x8, R3 ;  /* 0x00000008ff297819 */ /* 0x000fe40000011603 */
[----:B0-----:R-:W-:Y:S02]  /*baa40*/  SHF.R.U32.HI R18, RZ, 0x8, R2 ;  /* 0x00000008ff127819 */ /* 0x001fe40000011602 */
[----:B------:R-:W-:Y:S02]  /*baa50*/  SHF.R.U32.HI R19, RZ, 0x8, R0 ;  /* 0x00000008ff137819 */ /* 0x000fe40000011600 */
[----:B------:R-:W-:-:S02]  /*baa60*/  SHF.R.U32.HI R39, RZ, 0x8, R54 ;  /* 0x00000008ff277819 */ /* 0x000fc40000011636 */
[----:B------:R-:W-:Y:S01]  /*baa70*/  LOP3.LUT R40, R40, 0xffff, RZ, 0xc0, !PT ;  /* 0x0000ffff28287812 */ /* 0x000fe200078ec0ff */
[----:B------:R-:W4:Y:S01]  /*baa80*/  LDL.LU R54, [R1+0x2a4] ;  /* 0x0002a40001367983 */ /* 0x000f220000300800 */
[----:B------:R-:W-:Y:S02]  /*baa90*/  LOP3.LUT R41, R41, 0xffff, RZ, 0xc0, !PT ;  /* 0x0000ffff29297812 */ /* 0x000fe400078ec0ff */
[----:B------:R-:W-:Y:S01]  /*baaa0*/  LOP3.LUT R18, R18, 0xffff, RZ, 0xc0, !PT ;  /* 0x0000ffff12127812 */ /* 0x000fe200078ec0ff */
[----:B------:R-:W4:Y:S01]  /*baab0*/  LDL.LU R4, [R1+0x2a0] ;  /* 0x0002a00001047983 */ /* 0x000f220000300800 */
[----:B------:R-:W-:Y:S02]  /*baac0*/  LOP3.LUT R19, R19, 0xffff, RZ, 0xc0, !PT ;  /* 0x0000ffff13137812 */ /* 0x000fe400078ec0ff */
[----:B------:R-:W-:Y:S01]  /*baad0*/  LOP3.LUT R16, R16, 0xffff, RZ, 0xc0, !PT ;  /* 0x0000ffff10107812 */ /* 0x000fe200078ec0ff */
[----:B------:R-:W4:Y:S01]  /*baae0*/  LDL.LU R3, [R1+0x29c] ;  /* 0x00029c0001037983 */ /* 0x000f220000300800 */
[----:B------:R-:W-:-:S02]  /*baaf0*/  LOP3.LUT R17, R17, 0xffff, RZ, 0xc0, !PT ;  /* 0x0000ffff11117812 */ /* 0x000fc400078ec0ff */
[----:B------:R-:W-:Y:S01]  /*bab00*/  PRMT R20, R40, 0x3340, R41 ;  /* 0x0000334028147816 */ /* 0x000fe20000000029 */
[----:B------:R-:W4:Y:S01]  /*bab10*/  LDL.LU R2, [R1+0x298] ;  /* 0x0002980001027983 */ /* 0x000f220000300800 */
[----:B------:R-:W-:Y:S02]  /*bab20*/  PRMT R19, R18, 0x3340, R19 ;  /* 0x0000334012137816 */ /* 0x000fe40000000013 */
[----:B------:R-:W-:Y:S01]  /*bab30*/  PRMT R16, R16, 0x3340, R17 ;  /* 0x0000334010107816 */ /* 0x000fe20000000011 */
[----:B------:R-:W4:Y:S04]  /*bab40*/  LDL.LU R0, [R1+0x50] ;  /* 0x0000500001007983 */ /* 0x000f280000300800 */
[----:B------:R-:W-:Y:S01]  /*bab50*/  STL [R1+0xb0], R20 ;  /* 0x0000b01401007387 */ /* 0x000fe20000100800 */
[----:B------:R-:W-:-:S03]  /*bab60*/  SHF.R.U32.HI R18, RZ, 0x8, R7 ;  /* 0x00000008ff127819 */ /* 0x000fc60000011607 */
[----:B------:R0:W-:Y:S04]  /*bab70*/  STL [R1+0xd8], R19 ;  /* 0x0000d81301007387 */ /* 0x0001e80000100800 */
[----:B------:R1:W-:Y:S04]  /*bab80*/  STL [R1+0xc4], R16 ;  /* 0x0000c41001007387 */ /* 0x0003e80000100800 */
[----:B------:R-:W4:Y:S01]  /*bab90*/  LDL.LU R52, [R1+0x260] ;  /* 0x0002600001347983 */ /* 0x000f220000300800 */
[----:B0-----:R-:W-:-:S03]  /*baba0*/  SHF.R.U32.HI R19, RZ, 0x8, R49 ;  /* 0x00000008ff137819 */ /* 0x001fc60000011631 */
[----:B------:R-:W4:Y:S04]  /*babb0*/  LDL.LU R7, [R1+0x90] ;  /* 0x0000900001077983 */ /* 0x000f280000300800 */
[----:B------:R-:W4:Y:S01]  /*babc0*/  LDL.LU R49, [R1+0x294] ;  /* 0x0002940001317983 */ /* 0x000f220000300800 */
[----:B--2---:R-:W-:-:S03]  /*babd0*/  SHF.R.U32.HI R40, RZ, 0x8, R6 ;  /* 0x00000008ff287819 */ /* 0x004fc60000011606 */
[----:B------:R-:W2:Y:S01]  /*babe0*/  LDL.LU R6, [R1+0x88] ;  /* 0x0000880001067983 */ /* 0x000ea20000300800 */
[----:B---3--:R-:W-:-:S03]  /*babf0*/  SHF.R.U32.HI R41, RZ, 0x8, R47 ;  /* 0x00000008ff297819 */ /* 0x008fc6000001162f */
[----:B------:R-:W3:Y:S01]  /*bac00*/  LDL.LU R47, [R1+0x58] ;  /* 0x00005800012f7983 */ /* 0x000ee20000300800 */
[----:B-1----:R-:W-:-:S03]  /*bac10*/  SHF.R.U32.HI R16, RZ, 0x8, R48 ;  /* 0x00000008ff107819 */ /* 0x002fc60000011630 */
[----:B------:R-:W3:Y:S01]  /*bac20*/  LDL.LU R48, [R1+0x290] ;  /* 0x0002900001307983 */ /* 0x000ee20000300800 */
[----:B------:R-:W-:-:S03]  /*bac30*/  SHF.R.U32.HI R17, RZ, 0x8, R5 ;  /* 0x00000008ff117819 */ /* 0x000fc60000011605 */
[----:B------:R-:W3:Y:S01]  /*bac40*/  LDL.LU R5, [R1+0x25c] ;  /* 0x00025c0001057983 */ /* 0x000ee20000300800 */
[----:B------:R-:W-:Y:S02]  /*bac50*/  LOP3.LUT R18, R18, 0xffff, RZ, 0xc0, !PT ;  /* 0x0000ffff12127812 */ /* 0x000fe400078ec0ff */
[----:B------:R-:W-:Y:S02]  /*bac60*/  LOP3.LUT R19, R19, 0xffff, RZ, 0xc0, !PT ;  /* 0x0000ffff13137812 */ /* 0x000fe400078ec0ff */
[----:B------:R-:W-:Y:S02]  /*bac70*/  LOP3.LUT R16, R16, 0xffff, RZ, 0xc0, !PT ;  /* 0x0000ffff10107812 */ /* 0x000fe400078ec0ff */
[----:B------:R-:W-:Y:S02]  /*bac80*/  PRMT R18, R18, 0x3340, R19 ;  /* 0x0000334012127816 */ /* 0x000fe40000000013 */
[----:B------:R-:W-:-:S03]  /*bac90*/  LOP3.LUT R17, R17, 0xffff, RZ, 0xc0, !PT ;  /* 0x0000ffff11117812 */ /* 0x000fc600078ec0ff */
[----:B------:R0:W-:Y:S01]  /*baca0*/  STL [R1+0xc0], R18 ;  /* 0x0000c01201007387 */ /* 0x0001e20000100800 */
[----:B------:R-:W-:Y:S02]  /*bacb0*/  SHF.R.U32.HI R43, RZ, 0x8, R43 ;  /* 0x00000008ff2b7819 */ /* 0x000fe4000001162b */
[----:B0-----:R-:W-:Y:S02]  /*bacc0*/  PRMT R18, R16, 0x3340, R17 ;  /* 0x0000334010127816 */ /* 0x001fe40000000011 */
[----:B----4-:R-:W-:Y:S02]  /*bacd0*/  SHF.R.U32.HI R16, RZ, 0x8, R54 ;  /* 0x00000008ff107819 */ /* 0x010fe40000011636 */
[----:B------:R-:W-:Y:S02]  /*bace0*/  SHF.R.U32.HI R17, RZ, 0x8, R4 ;  /* 0x00000008ff117819 */ /* 0x000fe40000011604 */
[----:B------:R-:W-:Y:S02]  /*bacf0*/  LOP3.LUT R16, R16, 0xffff, RZ, 0xc0, !PT ;  /* 0x0000ffff10107812 */ /* 0x000fe400078ec0ff */
[----:B------:R-:W-:Y:S01]  /*bad00*/  LOP3.LUT R17, R17, 0xffff, RZ, 0xc0, !PT ;  /* 0x0000ffff11117812 */ /* 0x000fe200078ec0ff */
[----:B------:R-:W-:Y:S01]  /*bad10*/  STL [R1+0xc8], R18 ;  /* 0x0000c81201007387 */ /* 0x000fe20000100800 */
[----:B------:R-:W-:-:S03]  /*bad20*/  LOP3.LUT R43, R43, 0xffff, RZ, 0xc0, !PT ;  /* 0x0000ffff2b2b7812 */ /* 0x000fc600078ec0ff */
[----:B------:R-:W4:Y:S01]  /*bad30*/  LDL.LU R53, [R1+0x2a8] ;  /* 0x0002a80001357983 */ /* 0x000f220000300800 */
[----:B------:R-:W-:-:S03]  /*bad40*/  SHF.R.U32.HI R44, RZ, 0x8, R0 ;  /* 0x00000008ff2c7819 */ /* 0x000fc60000011600 */
[----:B------:R-:W4:Y:S01]  /*bad50*/  LDL.LU R54, [R1+0x2b8] ;  /* 0x0002b80001367983 */ /* 0x000f220000300800 */
[----:B------:R-:W-:Y:S02]  /*bad60*/  PRMT R0, R16, 0x3340, R17 ;  /* 0x0000334010007816 */ /* 0x000fe40000000011 */
[----:B------:R-:W-:-:S03]  /*bad70*/  SHF.R.U32.HI R13, RZ, 0x8, R42 ;  /* 0x00000008ff0d7819 */ /* 0x000fc6000001162a */
[----:B------:R0:W-:Y:S01]  /*bad80*/  STL [R1+0xb4], R0 ;  /* 0x0000b40001007387 */ /* 0x0001e20000100800 */
[----:B------:R-:W-:Y:S02]  /*bad90*/  PRMT R11, R43, 0x3340, R1 ;  /* 0x000033402b0b7816 */ /* 0x000fe40000000001 */
[----:B------:R-:W-:Y:S01]  /*bada0*/  SHF.R.U32.HI R42, RZ, 0x8, R3 ;  /* 0x00000008ff2a7819 */ /* 0x000fe20000011603 */
[----:B------:R-:W4:Y:S01]  /*badb0*/  LDL.LU R4, [R1+0x2b0] ;  /* 0x0002b00001047983 */ /* 0x000f220000300800 */
[----:B------:R-:W-:-:S03]  /*badc0*/  SHF.R.U32.HI R43, RZ, 0x8, R2 ;  /* 0x00000008ff2b7819 */ /* 0x000fc60000011602 */
[----:B------:R-:W4:Y:S04]  /*badd0*/  LDL.LU R3, [R1+0x2c4] ;  /* 0x0002c40001037983 */ /* 0x000f280000300800 */
[----:B------:R-:W4:Y:S01]  /*bade0*/  LDL.LU R2, [R1+0x2b4] ;  /* 0x0002b40001027983 */ /* 0x000f220000300800 */
[----:B------:R-:W-:-:S03]  /*badf0*/  SHF.R.U32.HI R19, RZ, 0x8, R52 ;  /* 0x00000008ff137819 */ /* 0x000fc60000011634 */
[----:B0-----:R-:W4:Y:S01]  /*bae00*/  LDL.LU R0, [R1+0x2ac] ;  /* 0x0002ac0001007983 */ /* 0x001f220000300800 */
[----:B------:R-:W-:Y:S02]  /*bae10*/  SHF.R.U32.HI R46, RZ, 0x8, R7 ;  /* 0x00000008ff2e7819 */ /* 0x000fe40000011607 */
[----:B------:R-:W-:Y:S02]  /*bae20*/  SHF.R.U32.HI R18, RZ, 0x8, R49 ;  /* 0x00000008ff127819 */ /* 0x000fe40000011631 */
[----:B--2---:R-:W-:Y:S02]  /*bae30*/  SHF.R.U32.HI R16, RZ, 0x8, R6 ;  /* 0x00000008ff107819 */ /* 0x004fe40000011606 */
[----:B---3--:R-:W-:Y:S02]  /*bae40*/  SHF.R.U32.HI R17, RZ, 0x8, R47 ;  /* 0x00000008ff117819 */ /* 0x008fe4000001162f */
[----:B------:R-:W-:Y:S02]  /*bae50*/  LOP3.LUT R16, R16, 0xffff, RZ, 0xc0, !PT ;  /* 0x0000ffff10107812 */ /* 0x000fe400078ec0ff */
[----:B------:R-:W-:-:S02]  /*bae60*/  LOP3.LUT R17, R17, 0xffff, RZ, 0xc0, !PT ;  /* 0x0000ffff11117812 */ /* 0x000fc400078ec0ff */
[----:B------:R-:W-:Y:S02]  /*bae70*/  SHF.R.U32.HI R45, RZ, 0x8, R5 ;  /* 0x00000008ff2d7819 */ /* 0x000fe40000011605 */
[----:B------:R-:W-:Y:S02]  /*bae80*/  PRMT R5, R16, 0x3340, R17 ;  /* 0x0000334010057816 */ /* 0x000fe40000000011 */
[----:B------:R-:W-:Y:S02]  /*bae90*/  SHF.R.U32.HI R47, RZ, 0x8, R48 ;  /* 0x00000008ff2f7819 */ /* 0x000fe40000011630 */
[----:B------:R-:W2:Y:S04]  /*baea0*/  LDL.LU R48, [R1+0x2cc] ;  /* 0x0002cc0001307983 */ /* 0x000ea80000300800 */
[----:B------:R-:W3:Y:S04]  /*baeb0*/  LDL.LU R52, [R1+0x1ec] ;  /* 0x0001ec0001347983 */ /* 0x000ee80000300800 */
[----:B------:R0:W-:Y:S04]  /*baec0*/  STL [R1+0xa0], R5 ;  /* 0x0000a00501007387 */ /* 0x0001e80000100800 */
[----:B------:R-:W2:Y:S04]  /*baed0*/  LDL.LU R7, [R1+0x1bc] ;  /* 0x0001bc0001077983 */ /* 0x000ea80000300800 */
[----:B------:R-:W2:Y:S04]  /*baee0*/  LDL.LU R49, [R1+0x180] ;  /* 0x0001800001317983 */ /* 0x000ea80000300800 */
[----:B------:R-:W2:Y:S04]  /*baef0*/  LDL.LU R6, [R1+0x174] ;  /* 0x0001740001067983 */ /* 0x000ea80000300800 */
[----:B0-----:R-:W2:Y:S01]  /*baf00*/  LDL.LU R5, [R1+0x168] ;  /* 0x0001680001057983 */ /* 0x001ea20000300800 */
[----:B------:R-:W-:-:S02]  /*baf10*/  LOP3.LUT R19, R19, 0xffff, RZ, 0xc0, !PT ;  /* 0x0000ffff13137812 */ /* 0x000fc400078ec0ff */
[----:B------:R-:W-:Y:S02]  /*baf20*/  LOP3.LUT R46, R46, 0xffff, RZ, 0xc0, !PT ;  /* 0x0000ffff2e2e7812 */ /* 0x000fe400078ec0ff */
[----:B------:R-:W-:Y:S02]  /*baf30*/  LOP3.LUT R18, R18, 0xffff, RZ, 0xc0, !PT ;  /* 0x0000ffff12127812 */ /* 0x000fe400078ec0ff */
[----:B------:R-:W-:Y:S02]  /*baf40*/  LOP3.LUT R47, R47, 0xffff, RZ, 0xc0, !PT ;  /* 0x0000ffff2f2f7812 */ /* 0x000fe400078ec0ff */
[----:B------:R-:W-:Y:S02]  /*baf50*/  PRMT R17, R19, 0x3340, R46 ;  /* 0x0000334013117816 */ /* 0x000fe4000000002e */
[----:B------:R-:W-:-:S03]  /*baf60*/  PRMT R16, R18, 0x3340, R47 ;  /* 0x0000334012107816 */ /* 0x000fc6000000002f */
[----:B------:R-:W-:Y:S01]  /*baf70*/  STL [R1+0x9c], R17 ;  /* 0x00009c1101007387 */ /* 0x000fe20000100800 */
[----:B----4-:R-:W-:-:S03]  /*baf80*/  SHF.R.U32.HI R46, RZ, 0x8, R53 ;  /* 0x00000008ff2e7819 */ /* 0x010fc60000011635 */
[----:B------:R0:W-:Y:S01]  /*baf90*/  STL [R1+0x94], R16 ;  /* 0x0000941001007387 */ /* 0x0001e20000100800 */
[----:B------:R-:W-:-:S03]  /*bafa0*/  SHF.R.U32.HI R18, RZ, 0x8, R54 ;  /* 0x00000008ff127819 */ /* 0x000fc60000011636 */
[----:B------:R-:W4:Y:S01]  /*bafb0*/  LDL.LU R53, [R1+0x1e8] ;  /* 0x0001e80001357983 */ /* 0x000f220000300800 */
[----:B------:R-:W-:-:S03]  /*bafc0*/  LOP3.LUT R18, R18, 0xffff, RZ, 0xc0, !PT ;  /* 0x0000ffff12127812 */ /* 0x000fc600078ec0ff */
[----:B------:R-:W4:Y:S01]  /*bafd0*/  LDL.LU R54, [R1+0x1b8] ;  /* 0x0001b80001367983 */ /* 0x000f220000300800 */
[----:B------:R-:W-:-:S03]  /*bafe0*/  SHF.R.U32.HI R19, RZ, 0x8, R4 ;  /* 0x00000008ff137819 */ /* 0x000fc60000011604 */
[----:B------:R-:W4:Y:S01]  /*baff0*/  LDL.LU R4, [R1+0x1a0] ;  /* 0x0001a00001047983 */ /* 0x000f220000300800 */
[----:B0-----:R-:W-:Y:S02]  /*bb000*/  SHF.R.U32.HI R16, RZ, 0x8, R3 ;  /* 0x00000008ff107819 */ /* 0x001fe40000011603 */
[----:B------:R-:W-:Y:S01]  /*bb010*/  LOP3.LUT R19, R19, 0xffff, RZ, 0xc0, !PT ;  /* 0x0000ffff13137812 */ /* 0x000fe200078ec0ff */
[----:B------:R-:W4:Y:S01]  /*bb020*/  LDL.LU R3, [R1+0x184] ;  /* 0x0001840001037983 */ /* 0x000f220000300800 */
[----:B------:R-:W-:Y:S02]  /*bb030*/  SHF.R.U32.HI R17, RZ, 0x8, R2 ;  /* 0x00000008ff117819 */ /* 0x000fe40000011602 */
[----:B------:R-:W-:Y:S01]  /*bb040*/  LOP3.LUT R16, R16, 0xffff, RZ, 0xc0, !PT ;  /* 0x0000ffff10107812 */ /* 0x000fe200078ec0ff */
[----:B------:R-:W4:Y:S01]  /*bb050*/  LDL.LU R2, [R1+0x198] ;  /* 0x0001980001027983 */ /* 0x000f220000300800 */
[----:B------:R-:W-:Y:S02]  /*bb060*/  LOP3.LUT R17, R17, 0xffff, RZ, 0xc0, !PT ;  /* 0x0000ffff11117812 */ /* 0x000fe400078ec0ff */
[----:B------:R-:W-:-:S02]  /*bb070*/  PRMT R18, R18, 0x3340, R19 ;  /* 0x0000334012127816 */ /* 0x000fc40000000013 */
[----:B------:R-:W-:Y:S02]  /*bb080*/  SHF.R.U32.HI R47, RZ, 0x8, R0 ;  /* 0x00000008ff2f7819 */ /* 0x000fe40000011600 */
[----:B------:R-:W4:Y:S01]  /*bb090*/  LDL.LU R0, [R1+0x190] ;  /* 0x0001900001007983 */ /* 0x000f220000300800 */
[----:B------:R-:W-:-:S03]  /*bb0a0*/  PRMT R16, R16, 0x3340, R17 ;  /* 0x0000334010107816 */ /* 0x000fc60000000011 */
[----:B------:R2:W-:Y:S04]  /*bb0b0*/  STL [R1+0x90], R18 ;  /* 0x0000901201007387 */ /* 0x0005e80000100800 */
[----:B------:R0:W-:Y:S04]  /*bb0c0*/  STL [R1+0x8c], R16 ;  /* 0x00008c1001007387 */ /* 0x0001e80000100800 */
[----:B------:R-:W4:Y:S01]  /*bb0d0*/  LDL.LU R51, [R1+0x1c8] ;  /* 0x0001c80001337983 */ /* 0x000f220000300800 */
[----:B---3--:R-:W-:-:S04]  /*bb0e0*/  SHF.R.U32.HI R17, RZ, 0x8, R52 ;  /* 0x00000008ff117819 */ /* 0x008fc80000011634 */
[----:B------:R-:W-:Y:S02]  /*bb0f0*/  LOP3.LUT R17, R17, 0xffff, RZ, 0xc0, !PT ;  /* 0x0000ffff11117812 */ /* 0x000fe400078ec0ff */
[----:B--2---:R-:W-:Y:S02]  /*bb100*/  SHF.R.U32.HI R18, RZ, 0x8, R7 ;  /* 0x00000008ff127819 */ /* 0x004fe40000011607 */
[----:B------:R-:W2:Y:S02]  /*bb110*/  LDL.LU R7, [R1+0x188] ;  /* 0x0001880001077983 */ /* 0x000ea40000300800 */
[----:B------:R-:W-:Y:S02]  /*bb120*/  LOP3.LUT R18, R18, 0xffff, RZ, 0xc0, !PT ;  /* 0x0000ffff12127812 */ /* 0x000fe400078ec0ff */
[----:B0-----:R-:W-:Y:S02]  /*bb130*/  SHF.R.U32.HI R16, RZ, 0x8, R49 ;  /* 0x00000008ff107819 */ /* 0x001fe40000011631 */
[----:B------:R-:W-:-:S02]  /*bb140*/  SHF.R.U32.HI R19, RZ, 0x8, R6 ;  /* 0x00000008ff137819 */ /* 0x000fc40000011606 */
[----:B------:R-:W3:Y:S01]  /*bb150*/  LDL.LU R6, [R1+0x78] ;  /* 0x0000780001067983 */ /* 0x000ee20000300800 */
[----:B------:R-:W-:Y:S02]  /*bb160*/  SHF.R.U32.HI R49, RZ, 0x8, R5 ;  /* 0x00000008ff317819 */ /* 0x000fe40000011605 */
[----:B------:R-:W-:-:S05]  /*bb170*/  PRMT R5, R17, 0x3340, R18 ;  /* 0x0000334011057816 */ /* 0x000fca0000000012 */
[----:B------:R0:W-:Y:S04]  /*bb180*/  STL [R1+0x88], R5 ;  /* 0x0000880501007387 */ /* 0x0001e80000100800 */
[----:B0-----:R-:W3:Y:S01]  /*bb190*/  LDL.LU R5, [R1+0x14] ;  /* 0x0000140001057983 */ /* 0x001ee20000300800 */
[----:B------:R-:W-:Y:S02]  /*bb1a0*/  LOP3.LUT R16, R16, 0xffff, RZ, 0xc0, !PT ;  /* 0x0000ffff10107812 */ /* 0x000fe400078ec0ff */
[----:B------:R-:W-:Y:S02]  /*bb1b0*/  LOP3.LUT R19, R19, 0xffff, RZ, 0xc0, !PT ;  /* 0x0000ffff13137812 */ /* 0x000fe400078ec0ff */
[----:B------:R-:W-:Y:S02]  /*bb1c0*/  LOP3.LUT R49, R49, 0xffff, RZ, 0xc0, !PT ;  /* 0x0000ffff31317812 */ /* 0x000fe400078ec0ff */
[----:B------:R-:W-:-:S02]  /*bb1d0*/  PRMT R17, R16, 0x3340, R19 ;  /* 0x0000334010117816 */ /* 0x000fc40000000013 */
[----:B------:R-:W-:-:S03]  /*bb1e0*/  PRMT R16, R49, 0x3340, R1 ;  /* 0x0000334031107816 */ /* 0x000fc60000000001 */
[----:B------:R-:W-:Y:S01]  /*bb1f0*/  STL [R1+0x84], R17 ;  /* 0x0000841101007387 */ /* 0x000fe20000100800 */
[----:B----4-:R-:W-:-:S03]  /*bb200*/  SHF.R.U32.HI R49, RZ, 0x8, R53 ;  /* 0x00000008ff317819 */ /* 0x010fc60000011635 */
[----:B------:R0:W-:Y:S01]  /*bb210*/  STL [R1+0x4], R16 ;  /* 0x0000041001007387 */ /* 0x0001e20000100800 */
[----:B------:R-:W-:Y:S02]  /*bb220*/  SHF.R.U32.HI R18, RZ, 0x8, R54 ;  /* 0x00000008ff127819 */ /* 0x000fe40000011636 */
[----:B------:R-:W-:Y:S01]  /*bb230*/  SHF.R.U32.HI R50, RZ, 0x8, R3 ;  /* 0x00000008ff327819 */ /* 0x000fe20000011603 */
[----:B------:R-:W4:Y:S01]  /*bb240*/  LDL.LU R52, [R1+0x258] ;  /* 0x0002580001347983 */ /* 0x000f220000300800 */
[----:B------:R-:W-:-:S03]  /*bb250*/  SHF.R.U32.HI R19, RZ, 0x8, R4 ;  /* 0x00000008ff137819 */ /* 0x000fc60000011604 */
[----:B------:R-:W4:Y:S01]  /*bb260*/  LDL.LU R53, [R1+0x248] ;  /* 0x0002480001357983 */ /* 0x000f220000300800 */
[----:B0-----:R-:W-:Y:S02]  /*bb270*/  SHF.R.U32.HI R16, RZ, 0x8, R2 ;  /* 0x00000008ff107819 */ /* 0x001fe40000011602 */
[----:B------:R-:W-:Y:S01]  /*bb280*/  LOP3.LUT R50, R50, 0xffff, RZ, 0xc0, !PT ;  /* 0x0000ffff32327812 */ /* 0x000fe200078ec0ff */
[----:B------:R-:W4:Y:S01]  /*bb290*/  LDL.LU R54, [R1+0x21c] ;  /* 0x00021c0001367983 */ /* 0x000f220000300800 */
[----:B------:R-:W-:-:S03]  /*bb2a0*/  SHF.R.U32.HI R17, RZ, 0x8, R0 ;  /* 0x00000008ff117819 */ /* 0x000fc60000011600 */
[----:B------:R-:W4:Y:S01]  /*bb2b0*/  LDL.LU R4, [R1+0x19c] ;  /* 0x00019c0001047983 */ /* 0x000f220000300800 */
[----:B------:R-:W-:-:S03]  /*bb2c0*/  LOP3.LUT R16, R16, 0xffff, RZ, 0xc0, !PT ;  /* 0x0000ffff10107812 */ /* 0x000fc600078ec0ff */
[----:B------:R-:W4:Y:S01]  /*bb2d0*/  LDL.LU R3, [R1+0x4c] ;  /* 0x00004c0001037983 */ /* 0x000f220000300800 */
[----:B------:R-:W-:-:S03]  /*bb2e0*/  LOP3.LUT R17, R17, 0xffff, RZ, 0xc0, !PT ;  /* 0x0000ffff11117812 */ /* 0x000fc600078ec0ff */
[----:B------:R-:W4:Y:S01]  /*bb2f0*/  LDL.LU R2, [R1+0x1c4] ;  /* 0x0001c40001027983 */ /* 0x000f220000300800 */
[----:B------:R-:W-:Y:S02]  /*bb300*/  LOP3.LUT R18, R18, 0xffff, RZ, 0xc0, !PT ;  /* 0x0000ffff12127812 */ /* 0x000fe400078ec0ff */
[----:B------:R-:W-:Y:S01]  /*bb310*/  LOP3.LUT R19, R19, 0xffff, RZ, 0xc0, !PT ;  /* 0x0000ffff13137812 */ /* 0x000fe200078ec0ff */
[----:B------:R-:W4:Y:S01]  /*bb320*/  LDL.LU R0, [R1+0x48] ;  /* 0x0000480001007983 */ /* 0x000f220000300800 */
[----:B------:R-:W-:Y:S02]  /*bb330*/  PRMT R20, R50, 0x3340, R1 ;  /* 0x0000334032147816 */ /* 0x000fe40000000001 */
[----:B------:R-:W-:Y:S02]  /*bb340*/  LOP3.LUT R49, R49, 0xffff, RZ, 0xc0, !PT ;  /* 0x0000ffff31317812 */ /* 0x000fe400078ec0ff */
[----:B------:R-:W-:Y:S02]  /*bb350*/  SHF.R.U32.HI R50, RZ, 0x8, R51 ;  /* 0x00000008ff327819 */ /* 0x000fe40000011633 */
[----:B------:R-:W-:-:S02]  /*bb360*/  PRMT R17, R16, 0x3340, R17 ;  /* 0x0000334010117816 */ /* 0x000fc40000000011 */
[----:B------:R-:W-:Y:S02]  /*bb370*/  PRMT R16, R18, 0x3340, R19 ;  /* 0x0000334012107816 */ /* 0x000fe40000000013 */
[----:B------:R-:W-:Y:S02]  /*bb380*/  PRMT R49, R49, 0x3340, R1 ;  /* 0x0000334031317816 */ /* 0x000fe40000000001 */
[----:B------:R-:W-:Y:S02]  /*bb390*/  SHF.R.U32.HI R19, RZ, 0x8, R57 ;  /* 0x00000008ff137819 */ /* 0x000fe40000011639 */
[----:B------:R-:W-:Y:S01]  /*bb3a0*/  LOP3.LUT R50, R50, 0xffff, RZ, 0xc0, !PT ;  /* 0x0000ffff32327812 */ /* 0x000fe200078ec0ff */
[----:B------:R-:W-:Y:S01]  /*bb3b0*/  STL [R1+0x4588], R49 ;  /* 0x0045883101007387 */ /* 0x000fe20000100800 */
[----:B------:R-:W-:Y:S02]  /*bb3c0*/  LOP3.LUT R19, R19, 0xffff, RZ, 0xc0, !PT ;  /* 0x0000ffff13137812 */ /* 0x000fe400078ec0ff */
[----:B------:R-:W-:Y:S01]  /*bb3d0*/  PRMT R50, R50, 0x3340, R1 ;  /* 0x0000334032327816 */ /* 0x000fe20000000001 */
[----:B------:R0:W-:Y:S04]  /*bb3e0*/  STL [R1+0x10], R20 ;  /* 0x0000101401007387 */ /* 0x0001e80000100800 */
[----:B------:R-:W-:Y:S04]  /*bb3f0*/  STL [R1+0x74], R17 ;  /* 0x0000741101007387 */ /* 0x000fe80000100800 */
[----:B------:R2:W-:Y:S04]  /*bb400*/  STL [R1+0x70], R16 ;  /* 0x0000701001007387 */ /* 0x0005e80000100800 */
[----:B------:R-:W-:Y:S04]  /*bb410*/  STL [R1+0x458c], R50 ;  /* 0x00458c3201007387 */ /* 0x000fe80000100800 */
[----:B------:R-:W4:Y:S04]  /*bb420*/  LDL.LU R21, [R1+0x2dc] ;  /* 0x0002dc0001157983 */ /* 0x000f280000300800 */
[----:B0-----:R-:W4:Y:S01]  /*bb430*/  LDL.LU R20, [R1+0x208] ;  /* 0x0002080001147983 */ /* 0x001f220000300800 */
[----:B--2---:R-:W-:-:S02]  /*bb440*/  SHF.R.U32.HI R16, RZ, 0x8, R7 ;  /* 0x00000008ff107819 */ /* 0x004fc40000011607 */
[----:B---3--:R-:W-:Y:S02]  /*bb450*/  SHF.R.U32.HI R17, RZ, 0x8, R6 ;  /* 0x00000008ff117819 */ /* 0x008fe40000011606 */
[----:B------:R-:W-:Y:S02]  /*bb460*/  SHF.R.U32.HI R18, RZ, 0x8, R5 ;  /* 0x00000008ff127819 */ /* 0x000fe40000011605 */
[----:B------:R-:W-:-:S05]  /*bb470*/  PRMT R5, R19, 0x3340, R1 ;  /* 0x0000334013057816 */ /* 0x000fca0000000001 */
[----:B------:R0:W-:Y:S04]  /*bb480*/  STL [R1+0xc], R5 ;  /* 0x00000c0501007387 */ /* 0x0001e80000100800 */
[----:B------:R-:W2:Y:S04]  /*bb490*/  LDL.LU R7, [R1+0x200] ;  /* 0x0002000001077983 */ /* 0x000ea80000300800 */
[----:B------:R-:W3:Y:S04]  /*bb4a0*/  LDL.LU R6, [R1+0x214] ;  /* 0x0002140001067983 */ /* 0x000ee80000300800 */
[----:B0-----:R-:W3:Y:S01]  /*bb4b0*/  LDL.LU R5, [R1+0x20c] ;  /* 0x00020c0001057983 */ /* 0x001ee20000300800 */
[----:B------:R-:W-:-:S02]  /*bb4c0*/  LOP3.LUT R16, R16, 0xffff, RZ, 0xc0, !PT ;  /* 0x0000ffff10107812 */ /* 0x000fc400078ec0ff */
[----:B------:R-:W-:Y:S02]  /*bb4d0*/  LOP3.LUT R17, R17, 0xffff, RZ, 0xc0, !PT ;  /* 0x0000ffff11117812 */ /* 0x000fe400078ec0ff */
[----:B------:R-:W-:Y:S02]  /*bb4e0*/  LOP3.LUT R18, R18, 0xffff, RZ, 0xc0, !PT ;  /* 0x0000ffff12127812 */ /* 0x000fe400078ec0ff */
[----:B------:R-:W-:Y:S02]  /*bb4f0*/  PRMT R17, R16, 0x3340, R17 ;  /* 0x0000334010117816 */ /* 0x000fe40000000011 */
[----:B------:R-:W-:-:S03]  /*bb500*/  PRMT R16, R18, 0x3340, R1 ;  /* 0x0000334012107816 */ /* 0x000fc60000000001 */
[----:B------:R0:W-:Y:S01]  /*bb510*/  STL [R1+0x58], R17 ;  /* 0x0000581101007387 */ /* 0x0001e20000100800 */
[----:B----4-:R-:W-:Y:S02]  /*bb520*/  SHF.R.U32.HI R18, RZ, 0x8, R53 ;  /* 0x00000008ff127819 */ /* 0x010fe40000011635 */
[----:B------:R-:W-:Y:S02]  /*bb530*/  SHF.R.U32.HI R51, RZ, 0x8, R4 ;  /* 0x00000008ff337819 */ /* 0x000fe40000011604 */
[----:B------:R-:W-:Y:S02]  /*bb540*/  SHF.R.U32.HI R52, RZ, 0x8, R52 ;  /* 0x00000008ff347819 */ /* 0x000fe40000011634 */
[----:B0-----:R-:W-:Y:S02]  /*bb550*/  SHF.R.U32.HI R17, RZ, 0x8, R3 ;  /* 0x00000008ff117819 */ /* 0x001fe40000011603 */
[----:B------:R-:W-:Y:S02]  /*bb560*/  SHF.R.U32.HI R19, RZ, 0x8, R2 ;  /* 0x00000008ff137819 */ /* 0x000fe40000011602 */
[----:B------:R-:W-:-:S02]  /*bb570*/  SHF.R.U32.HI R53, RZ, 0x8, R0 ;  /* 0x00000008ff357819 */ /* 0x000fc40000011600 */
[----:B------:R-:W-:Y:S02]  /*bb580*/  LOP3.LUT R51, R51, 0xffff, RZ, 0xc0, !PT ;  /* 0x0000ffff33337812 */ /* 0x000fe400078ec0ff */
[----:B------:R-:W-:Y:S02]  /*bb590*/  LOP3.LUT R17, R17, 0xffff, RZ, 0xc0, !PT ;  /* 0x0000ffff11117812 */ /* 0x000fe400078ec0ff */
[----:B------:R-:W-:Y:S02]  /*bb5a0*/  LOP3.LUT R19, R19, 0xffff, RZ, 0xc0, !PT ;  /* 0x0000ffff13137812 */ /* 0x000fe400078ec0ff */
[----:B------:R-:W-:Y:S01]  /*bb5b0*/  LOP3.LUT R53, R53, 0xffff, RZ, 0xc0, !PT ;  /* 0x0000ffff35357812 */ /* 0x000fe200078ec0ff */
[----:B------:R0:W-:Y:S01]  /*bb5c0*/  STL [R1+0x8], R16 ;  /* 0x0000081001007387 */ /* 0x0001e20000100800 */
[----:B------:R-:W-:Y:S02]  /*bb5d0*/  LOP3.LUT R52, R52, 0xffff, RZ, 0xc0, !PT ;  /* 0x0000ffff34347812 */ /* 0x000fe400078ec0ff */
[----:B------:R-:W-:-:S02]  /*bb5e0*/  LOP3.LUT R18, R18, 0xffff, RZ, 0xc0, !PT ;  /* 0x0000ffff12127812 */ /* 0x000fc400078ec0ff */
[----:B------:R-:W-:Y:S02]  /*bb5f0*/  PRMT R3, R51, 0x3340, R17 ;  /* 0x0000334033037816 */ /* 0x000fe40000000011 */
[----:B------:R-:W-:Y:S02]  /*bb600*/  PRMT R2, R19, 0x3340, R53 ;  /* 0x0000334013027816 */ /* 0x000fe40000000035 */
[----:B0-----:R-:W-:Y:S02]  /*bb610*/  SHF.R.U32.HI R16, RZ, 0x8, R54 ;  /* 0x00000008ff107819 */ /* 0x001fe40000011636 */
[----:B------:R-:W4:Y:S01]  /*bb620*/  LDL.LU R54, [R1+0x1f0] ;  /* 0x0001f00001367983 */ /* 0x000f220000300800 */
[----:B------:R-:W-:-:S03]  /*bb630*/  PRMT R0, R52, 0x3340, R18 ;  /* 0x0000334034007816 */ /* 0x000fc60000000012 */
[----:B------:R-:W4:Y:S04]  /*bb640*/  LDL.LU R4, [R1+0x1d8] ;  /* 0x0001d80001047983 */ /* 0x000f280000300800 */
[----:B------:R0:W-:Y:S01]  /*bb650*/  STL [R1+0x50], R3 ;  /* 0x0000500301007387 */ /* 0x0001e20000100800 */
[----:B------:R-:W-:-:S03]  /*bb660*/  LOP3.LUT R16, R16, 0xffff, RZ, 0xc0, !PT ;  /* 0x0000ffff10107812 */ /* 0x000fc600078ec0ff */
[----:B0-----:R-:W4:Y:S04]  /*bb670*/  LDL.LU R3, [R1+0x1a8] ;  /* 0x0001a80001037983 */ /* 0x001f280000300800 */
[----:B------:R0:W-:Y:S01]  /*bb680*/  STL [R1+0x4c], R2 ;  /* 0x00004c0201007387 */ /* 0x0001e20000100800 */
[----:B------:R-:W-:-:S03]  /*bb690*/  SHF.R.U32.HI R52, RZ, 0x8, R20 ;  /* 0x00000008ff347819 */ /* 0x000fc60000011614 */
[----:B0-----:R-:W4:Y:S04]  /*bb6a0*/  LDL.LU R2, [R1+0x39c] ;  /* 0x00039c0001027983 */ /* 0x001f280000300800 */
[----:B------:R0:W-:Y:S01]  /*bb6b0*/  STL [R1+0x48], R0 ;  /* 0x0000480001007387 */ /* 0x0001e20000100800 */
[----:B------:R-:W-:-:S03]  /*bb6c0*/  LOP3.LUT R52, R52, 0xffff, RZ, 0xc0, !PT ;  /* 0x0000ffff34347812 */ /* 0x000fc600078ec0ff */
[----:B0-----:R-:W4:Y:S01]  /*bb6d0*/  LDL.LU R0, [R1+0x194] ;  /* 0x0001940001007983 */ /* 0x001f220000300800 */
[--C-:B------:R-:W-:Y:S02]  /*bb6e0*/  PRMT R51, R16, 0x3340, R1.reuse ;  /* 0x0000334010337816 */ /* 0x100fe40000000001 */
[----:B------:R-:W-:-:S03]  /*bb6f0*/  PRMT R52, R52, 0x3340, R1 ;  /* 0x0000334034347816 */ /* 0x000fc60000000001 */
[----:B------:R-:W-:Y:S01]  /*bb700*/  STL [R1+0x457c], R51 ;  /* 0x00457c3301007387 */ /* 0x000fe20000100800 */
[----:B------:R-:W-:-:S03]  /*bb710*/  SHF.R.U32.HI R53, RZ, 0x8, R21 ;  /* 0x00000008ff357819 */ /* 0x000fc60000011615 */
[----:B------:R-:W-:Y:S04]  /*bb720*/  STL [R1+0x4580], R52 ;  /* 0x0045803401007387 */ /* 0x000fe80000100800 */
[----:B------:R-:W4:Y:S04]  /*bb730*/  LDL.LU R22, [R1+0x428] ;  /* 0x0004280001167983 */ /* 0x000f280000300800 */
[----:B------:R-:W4:Y:S01]  /*bb740*/  LDL.LU R21, [R1+0x210] ;  /* 0x0002100001157983 */ /* 0x000f220000300800 */
[----:B--2---:R-:W-:-:S04]  /*bb750*/  SHF.R.U32.HI R18, RZ, 0x8, R7 ;  /* 0x00000008ff127819 */ /* 0x004fc80000011607 */
[----:B------:R-:W-:Y:S02]  /*bb760*/  LOP3.LUT R18, R18, 0xffff, RZ, 0xc0, !PT ;  /* 0x0000ffff12127812 */ /* 0x000fe400078ec0ff */
[----:B---3--:R-:W-:Y:S02]  /*bb770*/  SHF.R.U32.HI R17, RZ, 0x8, R5 ;  /* 0x00000008ff117819 */ /* 0x008fe40000011605 */
[----:B------:R-:W-:-:S05]  /*bb780*/  PRMT R5, R18, 0x3340, R1 ;  /* 0x0000334012057816 */ /* 0x000fca0000000001 */
[----:B------:R0:W-:Y:S04]  /*bb790*/  STL [R1+0x14], R5 ;  /* 0x0000140501007387 */ /* 0x0001e80000100800 */
[----:B------:R-:W2:Y:S01]  /*bb7a0*/  LDL.LU R20, [R1+0x204] ;  /* 0x0002040001147983 */ /* 0x000ea20000300800 */
[----:B------:R-:W-:Y:S02]  /*bb7b0*/  SHF.R.U32.HI R16, RZ, 0x8, R6 ;  /* 0x00000008ff107819 */ /* 0x000fe40000011606 */
[----:B------:R-:W-:Y:S01]  /*bb7c0*/  LOP3.LUT R17, R17, 0xffff, RZ, 0xc0, !PT ;  /* 0x0000ffff11117812 */ /* 0x000fe200078ec0ff */
[----:B------:R-:W3:Y:S01]  /*bb7d0*/  LDL.LU R7, [R1+0x268] ;  /* 0x0002680001077983 */ /* 0x000ee20000300800 */
[----:B------:R-:W-:Y:S02]  /*bb7e0*/  LOP3.LUT R16, R16, 0xffff, RZ, 0xc0, !PT ;  /* 0x0000ffff10107812 */ /* 0x000fe400078ec0ff */
[----:B------:R-:W-:Y:S01]  /*bb7f0*/  LOP3.LUT R53, R53, 0xffff, RZ, 0xc0, !PT ;  /* 0x0000ffff35357812 */ /* 0x000fe200078ec0ff */
[----:B------:R-:W3:Y:S01]  /*bb800*/  LDL.LU R6, [R1+0x264] ;  /* 0x0002640001067983 */ /* 0x000ee20000300800 */
[----:B------:R-:W-:-:S02]  /*bb810*/  PRMT R16, R16, 0x3340, R17 ;  /* 0x0000334010107816 */ /* 0x000fc40000000011 */
[----:B------:R-:W-:Y:S01]  /*bb820*/  PRMT R53, R53, 0x3340, R1 ;  /* 0x0000334035357816 */ /* 0x000fe20000000001 */
[----:B0-----:R-:W3:Y:S04]  /*bb830*/  LDL.LU R5, [R1+0x254] ;  /* 0x0002540001057983 */ /* 0x001ee80000300800 */
[----:B------:R0:W-:Y:S04]  /*bb840*/  STL [R1+0x34], R16 ;  /* 0x0000341001007387 */ /* 0x0001e80000100800 */
[----:B------:R-:W-:Y:S01]  /*bb850*/  STL [R1+0x4578], R53 ;  /* 0x0045783501007387 */ /* 0x000fe20000100800 */
[----:B----4-:R-:W-:-:S02]  /*bb860*/  SHF.R.U32.HI R18, RZ, 0x8, R54 ;  /* 0x00000008ff127819 */ /* 0x010fc40000011636 */
[----:B------:R-:W-:Y:S02]  /*bb870*/  SHF.R.U32.HI R19, RZ, 0x8, R4 ;  /* 0x00000008ff137819 */ /* 0x000fe40000011604 */
[----:B------:R-:W-:Y:S01]  /*bb880*/  LOP3.LUT R18, R18, 0xffff, RZ, 0xc0, !PT ;  /* 0x0000ffff12127812 */ /* 0x000fe200078ec0ff */
[----:B------:R-:W4:Y:S01]  /*bb890*/  LDL.LU R4, [R1+0x3b0] ;  /* 0x0003b00001047983 */ /* 0x000f220000300800 */
[----:B------:R-:W-:Y:S02]  /*bb8a0*/  LOP3.LUT R19, R19, 0xffff, RZ, 0xc0, !PT ;  /* 0x0000ffff13137812 */ /* 0x000fe400078ec0ff */
[----:B------:R-:W-:Y:S02]  /*bb8b0*/  SHF.R.U32.HI R54, RZ, 0x8, R3 ;  /* 0x00000008ff367819 */ /* 0x000fe40000011603 */
[----:B------:R-:W4:Y:S02]  /*bb8c0*/  LDL.LU R3, [R1+0x3ac] ;  /* 0x0003ac0001037983 */ /* 0x000f240000300800 */
[----:B------:R-:W-:-:S04]  /*bb8d0*/  LOP3.LUT R54, R54, 0xffff, RZ, 0xc0, !PT ;  /* 0x0000ffff36367812 */ /* 0x000fc800078ec0ff */
[----:B------:R-:W-:Y:S02]  /*bb8e0*/  PRMT R54, R54, 0x3340, R1 ;  /* 0x0000334036367816 */ /* 0x000fe40000000001 */
[----:B------:R-:W-:Y:S02]  /*bb8f0*/  SHF.R.U32.HI R17, RZ, 0x8, R2 ;  /* 0x00000008ff117819 */ /* 0x000fe40000011602 */
[----:B0-----:R-:W-:Y:S02]  /*bb900*/  SHF.R.U32.HI R16, RZ, 0x8, R0 ;  /* 0x00000008ff107819 */ /* 0x001fe40000011600 */
[----:B------:R-:W-:Y:S02]  /*bb910*/  PRMT R0, R18, 0x3340, R19 ;  /* 0x0000334012007816 */ /* 0x000fe40000000013 */
[----:B------:R-:W-:-:S03]  /*bb920*/  LOP3.LUT R16, R16, 0xffff, RZ, 0xc0, !PT ;  /* 0x0000ffff10107812 */ /* 0x000fc600078ec0ff */
[----:B------:R0:W-:Y:S04]  /*bb930*/  STL [R1+0x2c], R0 ;  /* 0x00002c0001007387 */ /* 0x0001e80000100800 */
[----:B------:R-:W4:Y:S01]  /*bb940*/  LDL.LU R2, [R1+0x390] ;  /* 0x0003900001027983 */ /* 0x000f220000300800 */
[----:B------:R-:W-:-:S03]  /*bb950*/  PRMT R16, R16, 0x3340, R1 ;  /* 0x0000334010107816 */ /* 0x000fc60000000001 */
[----:B0-----:R-:W4:Y:S01]  /*bb960*/  LDL.LU R0, [R1+0x388] ;  /* 0x0003880001007983 */ /* 0x001f220000300800 */
[----:B------:R-:W-:-:S03]  /*bb970*/  LOP3.LUT R17, R17, 0xffff, RZ, 0xc0, !PT ;  /* 0x0000ffff11117812 */ /* 0x000fc600078ec0ff */
[----:B------:R-:W-:Y:S01]  /*bb980*/  STL [R1+0x4584], R54 ;  /* 0x0045843601007387 */ /* 0x000fe20000100800 */
[----:B------:R-:W-:-:S03]  /*bb990*/  PRMT R55, R17, 0x3340, R1 ;  /* 0x0000334011377816 */ /* 0x000fc60000000001 */
[----:B------:R2:W-:Y:S01]  /*bb9a0*/  STL [R1+0x18], R16 ;  /* 0x0000181001007387 */ /* 0x0005e20000100800 */
[----:B------:R-:W-:Y:S02]  /*bb9b0*/  SHF.R.U32.HI R37, RZ, 0x8, R56 ;  /* 0x00000008ff257819 */ /* 0x000fe40000011638 */
[----:B------:R-:W-:Y:S02]  /*bb9c0*/  SHF.R.U32.HI R17, RZ, 0x8, R21 ;  /* 0x00000008ff117819 */ /* 0x000fe40000011615 */
[----:B------:R-:W-:Y:S02]  /*bb9d0*/  SHF.R.U32.HI R56, RZ, 0x8, R22 ;  /* 0x00000008ff387819 */ /* 0x000fe40000011616 */
[----:B--2---:R-:W-:Y:S02]  /*bb9e0*/  SHF.R.U32.HI R16, RZ, 0x8, R20 ;  /* 0x00000008ff107819 */ /* 0x004fe40000011614 */
[----:B------:R-:W2:Y:S04]  /*bb9f0*/  LDL.LU R20, [R1+0x480] ;  /* 0x0004800001147983 */ /* 0x000ea80000300800 */
[----:B------:R-:W2:Y:S04]  /*bba00*/  LDL.LU R21, [R1+0x49c] ;  /* 0x00049c0001157983 */ /* 0x000ea80000300800 */
[----:B------:R-:W2:Y:S01]  /*bba10*/  LDL.LU R22, [R1+0x4ac] ;  /* 0x0004ac0001167983 */ /* 0x000ea20000300800 */
[----:B---3--:R-:W-:-:S02]  /*bba20*/  SHF.R.U32.HI R19, RZ, 0x8, R7 ;  /* 0x00000008ff137819 */ /* 0x008fc40000011607 */
[----:B------:R-:W-:Y:S02]  /*bba30*/  SHF.R.U32.HI R18, RZ, 0x8, R6 ;  /* 0x00000008ff127819 */ /* 0x000fe40000011606 */
[----:B------:R-:W-:Y:S02]  /*bba40*/  LOP3.LUT R17, R17, 0xffff, RZ, 0xc0, !PT ;  /* 0x0000ffff11117812 */ /* 0x000fe400078ec0ff */
[----:B------:R-:W-:Y:S02]  /*bba50*/  LOP3.LUT R16, R16, 0xffff, RZ, 0xc0, !PT ;  /* 0x0000ffff10107812 */ /* 0x000fe400078ec0ff */
[----:B------:R-:W-:Y:S02]  /*bba60*/  LOP3.LUT R19, R19, 0xffff, RZ, 0xc0, !PT ;  /* 0x0000ffff13137812 */ /* 0x000fe400078ec0ff */
[----:B------:R-:W-:Y:S02]  /*bba70*/  LOP3.LUT R18, R18, 0xffff, RZ, 0xc0, !PT ;  /* 0x0000ffff12127812 */ /* 0x000fe400078ec0ff */
[----:B------:R-:W-:-:S02]  /*bba80*/  PRMT R6, R17, 0x3340, R16 ;  /* 0x0000334011067816 */ /* 0x000fc40000000010 */
[----:B------:R-:W-:Y:S02]  /*bba90*/  SHF.R.U32.HI R58, RZ, 0x8, R5 ;  /* 0x00000008ff3a7819 */ /* 0x000fe40000011605 */
[----:B------:R-:W-:Y:S01]  /*bbaa0*/  PRMT R5, R19, 0x3340, R18 ;  /* 0x0000334013057816 */ /* 0x000fe20000000012 */
[----:B------:R0:W-:Y:S04]  /*bbab0*/  STL [R1+0x28], R6 ;  /* 0x0000280601007387 */ /* 0x0001e80000100800 */
[----:B------:R-:W3:Y:S04]  /*bbac0*/  LDL.LU R19, [R1+0x2f4] ;  /* 0x0002f40001137983 */ /* 0x000ee80000300800 */
[----:B------:R1:W-:Y:S01]  /*bbad0*/  STL [R1+0x24], R5 ;  /* 0x0000240501007387 */ /* 0x0003e20000100800 */
[----:B----4-:R-:W-:-:S05]  /*bbae0*/  LOP3.LUT R7, R4, 0xffff, RZ, 0xc0, !PT ;  /* 0x0000ffff04077812 */ /* 0x010fca00078ec0ff */
[----:B------:R4:W-:Y:S01]  /*bbaf0*/  STL [R1+0x5c], R7 ;  /* 0x00005c0701007387 */ /* 0x0009e20000100800 */
[----:B0-----:R-:W-:-:S05]  /*bbb00*/  LOP3.LUT R6, R3, 0xffff, RZ, 0xc0, !PT ;  /* 0x0000ffff03067812 */ /* 0x001fca00078ec0ff */
[----:B------:R0:W-:Y:S04]  /*bbb10*/  STL [R1+0x60], R6 ;  /* 0x0000600601007387 */ /* 0x0001e80000100800 */
[----:B------:R-:W4:Y:S01]  /*bbb20*/  LDL.LU R3, [R1] ;  /* 0x0000000001037983 */ /* 0x000f220000300800 */
[----:B-1----:R-:W-:Y:S02]  /*bbb30*/  LOP3.LUT R5, R2, 0xffff, RZ, 0xc0, !PT ;  /* 0x0000ffff02057812 */ /* 0x002fe400078ec0ff */
[----:B------:R-:W-:-:S03]  /*bbb40*/  LOP3.LUT R4, R0, 0xffff, RZ, 0xc0, !PT ;  /* 0x0000ffff00047812 */ /* 0x000fc600078ec0ff */
[----:B------:R1:W-:Y:S04]  /*bbb50*/  STL [R1+0x6c], R5 ;  /* 0x00006c0501007387 */ /* 0x0003e80000100800 */
[----:B------:R-:W4:Y:S04]  /*bbb60*/  LDL.LU R2, [R1+0x138] ;  /* 0x0001380001027983 */ /* 0x000f280000300800 */
[----:B------:R-:W4:Y:S04]  /*bbb70*/  LDL.LU R0, [R1+0x30] ;  /* 0x0000300001007983 */ /* 0x000f280000300800 */
[----:B------:R1:W-:Y:S04]  /*bbb80*/  STL [R1+0x78], R4 ;  /* 0x0000780401007387 */ /* 0x0003e80000100800 */
[----:B------:R-:W4:Y:S04]  /*bbb90*/  LDL.LU R50, [R1+0x124] ;  /* 0x0001240001327983 */ /* 0x000f280000300800 */
[----:B------:R-:W4:Y:S04]  /*bbba0*/  LDL.LU R49, [R1+0x11c] ;  /* 0x00011c0001317983 */ /* 0x000f280000300800 */
[----:B------:R-:W4:Y:S04]  /*bbbb0*/  LDL.LU R54, [R1+0xf8] ;  /* 0x0000f80001367983 */ /* 0x000f280000300800 */
[----:B------:R-:W4:Y:S04]  /*bbbc0*/  LDL.LU R53, [R1+0xfc] ;  /* 0x0000fc0001357983 */ /* 0x000f280000300800 */
[----:B------:R-:W4:Y:S04]  /*bbbd0*/  LDL.LU R52, [R1+0xf0] ;  /* 0x0000f00001347983 */ /* 0x000f280000300800 */
[----:B------:R-:W4:Y:S01]  /*bbbe0*/  LDL.LU R51, [R1+0xf4] ;  /* 0x0000f40001337983 */ /* 0x000f220000300800 */
[----:B--2---:R-:W-:-:S03]  /*bbbf0*/  SHF.R.U32.HI R17, RZ, 0x8, R20 ;  /* 0x00000008ff117819 */ /* 0x004fc60000011614 */
[----:B------:R-:W2:Y:S01]  /*bbc00*/  LDL.LU R20, [R1+0xe8] ;  /* 0x0000e80001147983 */ /* 0x000ea20000300800 */
[----:B------:R-:W-:-:S03]  /*bbc10*/  SHF.R.U32.HI R18, RZ, 0x8, R21 ;  /* 0x00000008ff127819 */ /* 0x000fc60000011615 */
[----:B------:R-:W2:Y:S01]  /*bbc20*/  LDL.LU R21, [R1+0xec] ;  /* 0x0000ec0001157983 */ /* 0x000ea20000300800 */
[----:B------:R-:W-:-:S03]  /*bbc30*/  SHF.R.U32.HI R16, RZ, 0x8, R22 ;  /* 0x00000008ff107819 */ /* 0x000fc60000011616 */
[----:B------:R-:W2:Y:S01]  /*bbc40*/  LDL.LU R22, [R1+0xcc] ;  /* 0x0000cc0001167983 */ /* 0x000ea20000300800 */
[----:B------:R-:W-:Y:S02]  /*bbc50*/  LOP3.LUT R59, R17, 0xffff, RZ, 0xc0, !PT ;  /* 0x0000ffff113b7812 */ /* 0x000fe400078ec0ff */
[----:B------:R-:W-:Y:S01]  /*bbc60*/  LOP3.LUT R60, R18, 0xffff, RZ, 0xc0, !PT ;  /* 0x0000ffff123c7812 */ /* 0x000fe200078ec0ff */
[----:B------:R-:W2:Y:S01]  /*bbc70*/  LDL.LU R17, [R1+0x2f8] ;  /* 0x0002f80001117983 */ /* 0x000ea20000300800 */
[----:B------:R-:W-:-:S03]  /*bbc80*/  LOP3.LUT R61, R16, 0xffff, RZ, 0xc0, !PT ;  /* 0x0000ffff103d7812 */ /* 0x000fc600078ec0ff */
[----:B------:R-:W2:Y:S04]  /*bbc90*/  LDL.LU R18, [R1+0x2d8] ;  /* 0x0002d80001127983 */ /* 0x000ea80000300800 */
[----:B------:R-:W2:Y:S01]  /*bbca0*/  LDL.LU R16, [R1+0x2f0] ;  /* 0x0002f00001107983 */ /* 0x000ea20000300800 */
[----:B------:R-:W0:Y:S01]  /*bbcb0*/  S2R R57, SR_TID.X ;  /* 0x0000000000397919 */ /* 0x000e220000002100 */
[----:B------:R-:W-:Y:S01]  /*bbcc0*/  ULEA UR4, UR5, UR4, 0x18 ;  /* 0x0000000405047291 */ /* 0x000fe2000f8ec03f */
[----:B---3--:R-:W-:Y:S02]  /*bbcd0*/  PRMT R19, R19, 0x4210, R4 ;  /* 0x0000421013137816 */ /* 0x008fe40000000004 */
[----:B0-----:R-:W-:-:S04]  /*bbce0*/  LOP3.LUT R57, R57, 0x1f, RZ, 0xc0, !PT ;  /* 0x0000001f39397812 */ /* 0x001fc800078ec0ff */
[----:B------:R-:W-:Y:S01]  /*bbcf0*/  LEA R57, R57, UR4, 0x4 ;  /* 0x0000000439397c11 */ /* 0x000fe2000f8e20ff */
[----:B------:R-:W-:Y:S01]  /*bbd00*/  ULDC UR4, c[0x0][0x244] ;  /* 0x0000910000047ab9 */ /* 0x000fe20000000800 */
[----:B----4-:R-:W-:Y:S02]  /*bbd10*/  PRMT R2, R2, 0x5410, R3 ;  /* 0x0000541002027816 */ /* 0x010fe40000000003 */
[----:B------:R-:W-:Y:S02]  /*bbd20*/  PRMT R50, R50, 0x5410, R0 ;  /* 0x0000541032327816 */ /* 0x000fe40000000000 */
[----:B--2---:R-:W-:Y:S02]  /*bbd30*/  PRMT R17, R17, 0x4210, R6 ;  /* 0x0000421011117816 */ /* 0x004fe40000000006 */
[----:B------:R-:W-:Y:S02]  /*bbd40*/  PRMT R18, R18, 0x4210, R5 ;  /* 0x0000421012127816 */ /* 0x000fe40000000005 */
[----:B------:R-:W-:-:S02]  /*bbd50*/  PRMT R16, R16, 0x4210, R7 ;  /* 0x0000421010107816 */ /* 0x000fc40000000007 */
[----:B------:R-:W2:Y:S04]  /*bbd60*/  LDL.LU R7, [R1+0x45b4] ;  /* 0x0045b40001077983 */ /* 0x000ea80000300800 */
[----:B------:R-:W3:Y:S04]  /*bbd70*/  LDL.LU R6, [R1+0x45b0] ;  /* 0x0045b00001067983 */ /* 0x000ee80000300800 */
[----:B-1----:R-:W4:Y:S04]  /*bbd80*/  LDL.LU R5, [R1+0x45ac] ;  /* 0x0045ac0001057983 */ /* 0x002f280000300800 */
[----:B------:R-:W2:Y:S04]  /*bbd90*/  LDL.LU R4, [R1+0x45a8] ;  /* 0x0045a80001047983 */ /* 0x000ea80000300800 */
[----:B------:R0:W-:Y:S04]  /*bbda0*/  STSM.16.M88.4 [R57], R16 ;  /* 0x0000001039007844 */ /* 0x0001e80000000200 */
[----:B0-----:R-:W3:Y:S04]  /*bbdb0*/  LDL.LU R16, [R1+0x118] ;  /* 0x0001180001107983 */ /* 0x001ee80000300800 */
[----:B------:R-:W4:Y:S04]  /*bbdc0*/  LDL.LU R17, [R1+0x108] ;  /* 0x0001080001117983 */ /* 0x000f280000300800 */
[----:B------:R-:W2:Y:S04]  /*bbdd0*/  LDL.LU R18, [R1+0x10c] ;  /* 0x00010c0001127983 */ /* 0x000ea80000300800 */
[----:B------:R-:W2:Y:S04]  /*bbde0*/  LDL.LU R19, [R1+0x100] ;  /* 0x0001000001137983 */ /* 0x000ea80000300800 */
[----:B------:R-:W4:Y:S04]  /*bbdf0*/  LDL.LU R3, [R1+0x45a4] ;  /* 0x0045a40001037983 */ /* 0x000f280000300800 */
[----:B------:R0:W-:Y:S04]  /*bbe00*/  STL [R1+0x1a4], R2 ;  /* 0x0001a40201007387 */ /* 0x0001e80000100800 */
[----:B0-----:R-:W3:Y:S04]  /*bbe10*/  LDL.LU R2, [R1+0x45a0] ;  /* 0x0045a00001027983 */ /* 0x001ee80000300800 */
[----:B------:R-:W2:Y:S01]  /*bbe20*/  LDL.LU R0, [R1+0x459c] ;  /* 0x00459c0001007983 */ /* 0x000ea20000300800 */
[----:B------:R-:W-:-:S03]  /*bbe30*/  LOP3.LUT R8, R8, 0xffff, RZ, 0xc0, !PT ;  /* 0x0000ffff08087812 */ /* 0x000fc600078ec0ff */
[----:B------:R0:W-:Y:S01]  /*bbe40*/  STL [R1+0x1a8], R50 ;  /* 0x0001a83201007387 */ /* 0x0001e20000100800 */
[----:B------:R-:W-:-:S03]  /*bbe50*/  PRMT R8, R8, 0x3340, R1 ;  /* 0x0000334008087816 */ /* 0x000fc60000000001 */
[----:B0-----:R-:W4:Y:S01]  /*bbe60*/  LDL.LU R50, [R1+0xd4] ;  /* 0x0000d40001327983 */ /* 0x001f220000300800 */
[----:B------:R-:W-:-:S04]  /*bbe70*/  LOP3.LUT R9, R9, 0xffff, RZ, 0xc0, !PT ;  /* 0x0000ffff09097812 */ /* 0x000fc800078ec0ff */
[----:B------:R-:W-:Y:S02]  /*bbe80*/  PRMT R9, R9, 0x3340, R1 ;  /* 0x0000334009097816 */ /* 0x000fe40000000001 */
[----:B------:R-:W-:Y:S02]  /*bbe90*/  LOP3.LUT R13, R13, 0xffff, RZ, 0xc0, !PT ;  /* 0x0000ffff0d0d7812 */ /* 0x000fe400078ec0ff */
[----:B------:R-:W-:Y:S02]  /*bbea0*/  LOP3.LUT R14, R14, 0xffff, RZ, 0xc0, !PT ;  /* 0x0000ffff0e0e7812 */ /* 0x000fe400078ec0ff */
[----:B------:R-:W-:Y:S02]  /*bbeb0*/  LOP3.LUT R15, R15, 0xffff, RZ, 0xc0, !PT ;  /* 0x0000ffff0f0f7812 */ /* 0x000fe400078ec0ff */
[----:B------:R-:W-:Y:S02]  /*bbec0*/  LOP3.LUT R38, R38, 0xffff, RZ, 0xc0, !PT ;  /* 0x0000ffff26267812 */ /* 0x000fe400078ec0ff */
[----:B------:R-:W-:-:S02]  /*bbed0*/  LOP3.LUT R39, R39, 0xffff, RZ, 0xc0, !PT ;  /* 0x0000ffff27277812 */ /* 0x000fc400078ec0ff */
[----:B------:R-:W-:Y:S02]  /*bbee0*/  LOP3.LUT R36, R36, 0xffff, RZ, 0xc0, !PT ;  /* 0x0000ffff24247812 */ /* 0x000fe400078ec0ff */
        /* <DEDUP_REMOVED lines=16> */
[----:B------:R-:W-:-:S02]  /*bbff0*/  SHF.R.U32.HI R48, RZ, 0x8, R48 ;  /* 0x00000008ff307819 */ /* 0x000fc40000011630 */
[----:B------:R-:W-:Y:S02]  /*bc000*/  LOP3.LUT R35, R35, 0xffff, RZ, 0xc0, !PT ;  /* 0x0000ffff23237812 */ /* 0x000fe400078ec0ff */
[----:B------:R-:W-:Y:S02]  /*bc010*/  LOP3.LUT R32, R32, 0xffff, RZ, 0xc0, !PT ;  /* 0x0000ffff20207812 */ /* 0x000fe400078ec0ff */
[----:B------:R-:W-:Y:S02]  /*bc020*/  LOP3.LUT R31, R31, 0xffff, RZ, 0xc0, !PT ;  /* 0x0000ffff1f1f7812 */ /* 0x000fe400078ec0ff */
[----:B------:R-:W-:Y:S02]  /*bc030*/  LOP3.LUT R58, R58, 0xffff, RZ, 0xc0, !PT ;  /* 0x0000ffff3a3a7812 */ /* 0x000fe400078ec0ff */
[--C-:B------:R-:W-:Y:S02]  /*bc040*/  PRMT R59, R59, 0x3340, R1.reuse ;  /* 0x000033403b3b7816 */ /* 0x100fe40000000001 */
[----:B------:R-:W-:-:S02]  /*bc050*/  PRMT R60, R60, 0x3340, R1 ;  /* 0x000033403c3c7816 */ /* 0x000fc40000000001 */
[----:B------:R-:W-:Y:S02]  /*bc060*/  PRMT R61, R61, 0x3340, R1 ;  /* 0x000033403d3d7816 */ /* 0x000fe40000000001 */
[----:B------:R-:W-:Y:S01]  /*bc070*/  LOP3.LUT R56, R56, 0xffff, RZ, 0xc0, !PT ;  /* 0x0000ffff38387812 */ /* 0x000fe200078ec0ff */
[----:B------:R-:W-:Y:S01]  /*bc080*/  NOP ;  /* 0x0000000000007918 */ /* 0x000fe20000000000 */
[----:B---3--:R-:W-:Y:S02]  /*bc090*/  PRMT R16, R16, 0x5410, R2 ;  /* 0x0000541010107816 */ /* 0x008fe40000000002 */
[----:B--2---:R-:W-:Y:S02]  /*bc0a0*/  PRMT R0, R49, 0x5410, R0 ;  /* 0x0000541031007816 */ /* 0x004fe40000000000 */
[----:B------:R-:W2:Y:S01]  /*bc0b0*/  LDL.LU R49, [R1+0xbc] ;  /* 0x0000bc0001317983 */ /* 0x000ea20000300800 */
[----:B----4-:R-:W-:-:S03]  /*bc0c0*/  PRMT R2, R17, 0x5410, R3 ;  /* 0x0000541011027816 */ /* 0x010fc60000000003 */
[----:B------:R0:W-:Y:S01]  /*bc0d0*/  STL [R1+0x1a0], R0 ;  /* 0x0001a00001007387 */ /* 0x0001e20000100800 */
[----:B------:R-:W-:-:S03]  /*bc0e0*/  PRMT R3, R19, 0x5410, R5 ;  /* 0x0000541013037816 */ /* 0x000fc60000000005 */
[----:B------:R-:W-:Y:S01]  /*bc0f0*/  STL [R1+0x19c], R16 ;  /* 0x00019c1001007387 */ /* 0x000fe20000100800 */
[----:B0-----:R-:W-:-:S03]  /*bc100*/  PRMT R0, R18, 0x5410, R4 ;  /* 0x0000541012007816 */ /* 0x001fc60000000004 */
[----:B------:R0:W-:Y:S04]  /*bc110*/  STL [R1+0x198], R2 ;  /* 0x0001980201007387 */ /* 0x0001e80000100800 */
[----:B------:R1:W-:Y:S04]  /*bc120*/  STL [R1+0x194], R0 ;  /* 0x0001940001007387 */ /* 0x0003e80000100800 */
[----:B------:R3:W-:Y:S01]  /*bc130*/  STL [R1+0x188], R3 ;  /* 0x0001880301007387 */ /* 0x0007e20000100800 */
[----:B0-----:R-:W-:Y:S02]  /*bc140*/  PRMT R2, R54, 0x5410, R6 ;  /* 0x0000541036027816 */ /* 0x001fe40000000006 */
[----:B-1----:R-:W-:-:S03]  /*bc150*/  PRMT R0, R53, 0x5410, R7 ;  /* 0x0000541035007816 */ /* 0x002fc60000000007 */
[----:B------:R-:W-:Y:S01]  /*bc160*/  STL [R1+0x190], R2 ;  /* 0x0001900201007387 */ /* 0x000fe20000100800 */
[----:B---3--:R-:W-:-:S03]  /*bc170*/  PRMT R3, R52, 0x5410, R8 ;  /* 0x0000541034037816 */ /* 0x008fc60000000008 */
[----:B------:R0:W-:Y:S04]  /*bc180*/  STL [R1+0x18c], R0 ;  /* 0x00018c0001007387 */ /* 0x0001e80000100800 */
[----:B------:R-:W-:Y:S01]  /*bc190*/  STL [R1+0x17c], R3 ;  /* 0x00017c0301007387 */ /* 0x000fe20000100800 */
[----:B0-----:R-:W-:-:S03]  /*bc1a0*/  PRMT R0, R20, 0x5410, R10 ;  /* 0x0000541014007816 */ /* 0x001fc6000000000a */
[----:B------:R-:W3:Y:S01]  /*bc1b0*/  LDL.LU R20, [R1+0xd0] ;  /* 0x0000d00001147983 */ /* 0x000ee20000300800 */
[----:B------:R-:W-:-:S05]  /*bc1c0*/  PRMT R2, R51, 0x5410, R9 ;  /* 0x0000541033027816 */ /* 0x000fca0000000009 */
[----:B------:R0:W-:Y:S04]  /*bc1d0*/  STL [R1+0x184], R2 ;  /* 0x0001840201007387 */ /* 0x0001e80000100800 */
[----:B------:R1:W-:Y:S01]  /*bc1e0*/  STL [R1+0x180], R0 ;  /* 0x0001800001007387 */ /* 0x0003e20000100800 */
[----:B0-----:R-:W-:-:S03]  /*bc1f0*/  PRMT R2, R21, 0x5410, R11 ;  /* 0x0000541015027816 */ /* 0x001fc6000000000b */
[----:B------:R-:W4:Y:S01]  /*bc200*/  LDL.LU R21, [R1+0xb8] ;  /* 0x0000b80001157983 */ /* 0x000f220000300800 */
[----:B-1----:R-:W-:-:S03]  /*bc210*/  PRMT R0, R22, 0x5410, R12 ;  /* 0x0000541016007816 */ /* 0x002fc6000000000c */
[----:B------:R0:W-:Y:S04]  /*bc220*/  STL [R1+0x178], R2 ;  /* 0x0001780201007387 */ /* 0x0001e80000100800 */
[----:B------:R-:W4:Y:S04]  /*bc230*/  LDL.LU R22, [R1+0x80] ;  /* 0x0000800001167983 */ /* 0x000f280000300800 */
[----:B------:R-:W4:Y:S04]  /*bc240*/  LDL.LU R12, [R1+0x68] ;  /* 0x00006800010c7983 */ /* 0x000f280000300800 */
[----:B------:R1:W-:Y:S04]  /*bc250*/  STL [R1+0x170], R0 ;  /* 0x0001700001007387 */ /* 0x0003e80000100800 */
[----:B------:R-:W4:Y:S04]  /*bc260*/  LDL.LU R11, [R1+0x98] ;  /* 0x00009800010b7983 */ /* 0x000f280000300800 */
[----:B------:R-:W4:Y:S01]  /*bc270*/  LDL.LU R10, [R1+0x20] ;  /* 0x00002000010a7983 */ /* 0x000f220000300800 */
[----:B------:R-:W-:-:S03]  /*bc280*/  PRMT R13, R13, 0x3340, R1 ;  /* 0x000033400d0d7816 */ /* 0x000fc60000000001 */
[----:B------:R-:W4:Y:S04]  /*bc290*/  LDL.LU R9, [R1+0x1c] ;  /* 0x00001c0001097983 */ /* 0x000f280000300800 */
[----:B------:R-:W4:Y:S04]  /*bc2a0*/  LDL.LU R8, [R1+0x38] ;  /* 0x0000380001087983 */ /* 0x000f280000300800 */
[----:B------:R-:W4:Y:S01]  /*bc2b0*/  LDL.LU R7, [R1+0x44] ;  /* 0x0000440001077983 */ /* 0x000f220000300800 */
[----:B------:R-:W-:-:S03]  /*bc2c0*/  PRMT R14, R14, 0x3340, R1 ;  /* 0x000033400e0e7816 */ /* 0x000fc60000000001 */
[----:B------:R-:W4:Y:S01]  /*bc2d0*/  LDL.LU R6, [R1+0x64] ;  /* 0x0000640001067983 */ /* 0x000f220000300800 */
[----:B------:R-:W-:-:S03]  /*bc2e0*/  PRMT R16, R50, 0x5410, R13 ;  /* 0x0000541032107816 */ /* 0x000fc6000000000d */
        /* <DEDUP_REMOVED lines=8> */
[----:B------:R0:W-:Y:S01]  /*bc370*/  STL [R1+0x174], R16 ;  /* 0x0001741001007387 */ /* 0x0001e20000100800 */
[----:B------:R-:W-:-:S02]  /*bc380*/  PRMT R15, R15, 0x3340, R1 ;  /* 0x000033400f0f7816 */ /* 0x000fc40000000001 */
[----:B--2---:R-:W-:Y:S02]  /*bc390*/  PRMT R17, R49, 0x5410, R14 ;  /* 0x0000541031117816 */ /* 0x004fe4000000000e */
[----:B------:R-:W2:Y:S04]  /*bc3a0*/  LDL.LU R14, [R1+0x3c] ;  /* 0x00003c00010e7983 */ /* 0x000ea80000300800 */
[----:B0-----:R-:W2:Y:S04]  /*bc3b0*/  LDL.LU R16, [R1+0xc0] ;  /* 0x0000c00001107983 */ /* 0x001ea80000300800 */
[----:B------:R0:W-:Y:S04]  /*bc3c0*/  STL [R1+0xcc], R17 ;  /* 0x0000cc1101007387 */ /* 0x0001e80000100800 */
[----:B0-----:R-:W2:Y:S04]  /*bc3d0*/  LDL.LU R17, [R1+0xc4] ;  /* 0x0000c40001117983 */ /* 0x001ea80000300800 */
[----:B------:R-:W2:Y:S04]  /*bc3e0*/  LDL.LU R54, [R1+0xb4] ;  /* 0x0000b40001367983 */ /* 0x000ea80000300800 */
[----:B------:R-:W2:Y:S04]  /*bc3f0*/  LDL.LU R53, [R1+0xc8] ;  /* 0x0000c80001357983 */ /* 0x000ea80000300800 */
[----:B------:R-:W2:Y:S04]  /*bc400*/  LDL.LU R52, [R1+0xa0] ;  /* 0x0000a00001347983 */ /* 0x000ea80000300800 */
[----:B------:R-:W2:Y:S04]  /*bc410*/  LDL.LU R51, [R1+0x94] ;  /* 0x0000940001337983 */ /* 0x000ea80000300800 */
[----:B------:R-:W2:Y:S04]  /*bc420*/  LDL.LU R50, [R1+0x9c] ;  /* 0x00009c0001327983 */ /* 0x000ea80000300800 */
[----:B------:R-:W2:Y:S01]  /*bc430*/  LDL.LU R49, [R1+0x8c] ;  /* 0x00008c0001317983 */ /* 0x000ea20000300800 */
[----:B---3--:R-:W-:-:S03]  /*bc440*/  PRMT R15, R20, 0x5410, R15 ;  /* 0x00005410140f7816 */ /* 0x008fc6000000000f */
[----:B------:R-:W4:Y:S04]  /*bc450*/  LDL.LU R20, [R1+0x4598] ;  /* 0x0045980001147983 */ /* 0x000f280000300800 */
[----:B------:R0:W-:Y:S04]  /*bc460*/  STL [R1+0xd4], R15 ;  /* 0x0000d40f01007387 */ /* 0x0001e80000100800 */
[----:B0-----:R-:W3:Y:S01]  /*bc470*/  LDL.LU R15, [R1+0x40] ;  /* 0x00004000010f7983 */ /* 0x001ee20000300800 */
[----:B----4-:R-:W-:-:S03]  /*bc480*/  PRMT R20, R21, 0x5410, R20 ;  /* 0x0000541015147816 */ /* 0x010fc60000000014 */
[----:B------:R-:W4:Y:S04]  /*bc490*/  LDL.LU R21, [R1+0x4594] ;  /* 0x0045940001157983 */ /* 0x000f280000300800 */
[----:B------:R0:W-:Y:S04]  /*bc4a0*/  STL [R1+0xd0], R20 ;  /* 0x0000d01401007387 */ /* 0x0001e80000100800 */
[----:B0-----:R-:W2:Y:S01]  /*bc4b0*/  LDL.LU R20, [R1+0x7c] ;  /* 0x00007c0001147983 */ /* 0x001ea20000300800 */
[----:B----4-:R-:W-:-:S03]  /*bc4c0*/  PRMT R21, R22, 0x5410, R21 ;  /* 0x0000541016157816 */ /* 0x010fc60000000015 */
[----:B------:R-:W4:Y:S01]  /*bc4d0*/  LDL.LU R22, [R1+0x4590] ;  /* 0x0045900001167983 */ /* 0x000f220000300800 */
[--C-:B------:R-:W-:Y:S02]  /*bc4e0*/  PRMT R38, R38, 0x3340, R1.reuse ;  /* 0x0000334026267816 */ /* 0x100fe40000000001 */
[--C-:B------:R-:W-:Y:S02]  /*bc4f0*/  PRMT R39, R39, 0x3340, R1.reuse ;  /* 0x0000334027277816 */ /* 0x100fe40000000001 */
[--C-:B------:R-:W-:Y:S02]  /*bc500*/  PRMT R36, R36, 0x3340, R1.reuse ;  /* 0x0000334024247816 */ /* 0x100fe40000000001 */
[----:B------:R-:W-:Y:S02]  /*bc510*/  PRMT R37, R37, 0x3340, R1 ;  /* 0x0000334025257816 */ /* 0x000fe40000000001 */
[----:B---3--:R-:W-:Y:S02]  /*bc520*/  PRMT R15, R15, 0x5410, R23 ;  /* 0x000054100f0f7816 */ /* 0x008fe40000000017 */
[----:B------:R-:W-:-:S02]  /*bc530*/  PRMT R38, R2, 0x5410, R38 ;  /* 0x0000541002267816 */ /* 0x000fc40000000026 */
[----:B------:R-:W-:Y:S01]  /*bc540*/  PRMT R39, R0, 0x5410, R39 ;  /* 0x0000541000277816 */ /* 0x000fe20000000027 */
[----:B------:R0:W-:Y:S01]  /*bc550*/  STL [R1+0xbc], R21 ;  /* 0x0000bc1501007387 */ /* 0x0001e20000100800 */
[----:B------:R-:W-:Y:S02]  /*bc560*/  PRMT R36, R4, 0x5410, R36 ;  /* 0x0000541004247816 */ /* 0x000fe40000000024 */
[----:B------:R-:W-:Y:S02]  /*bc570*/  PRMT R37, R3, 0x5410, R37 ;  /* 0x0000541003257816 */ /* 0x000fe40000000025 */
[--C-:B------:R-:W-:Y:S02]  /*bc580*/  PRMT R46, R46, 0x3340, R1.reuse ;  /* 0x000033402e2e7816 */ /* 0x100fe40000000001 */
[----:B------:R-:W-:Y:S02]  /*bc590*/  PRMT R47, R47, 0x3340, R1 ;  /* 0x000033402f2f7816 */ /* 0x000fe40000000001 */
[----:B--2---:R-:W-:-:S02]  /*bc5a0*/  PRMT R46, R50, 0x5410, R46 ;  /* 0x00005410322e7816 */ /* 0x004fc4000000002e */
[----:B------:R-:W-:Y:S02]  /*bc5b0*/  PRMT R47, R49, 0x5410, R47 ;  /* 0x00005410312f7816 */ /* 0x000fe4000000002f */
[----:B----4-:R-:W-:-:S05]  /*bc5c0*/  PRMT R20, R20, 0x5410, R22 ;  /* 0x0000541014147816 */ /* 0x010fca0000000016 */
[----:B------:R1:W-:Y:S04]  /*bc5d0*/  STL [R1+0xb8], R20 ;  /* 0x0000b81401007387 */ /* 0x0003e80000100800 */
[----:B------:R-:W-:Y:S04]  /*bc5e0*/  STL [R1+0x30], R15 ;  /* 0x0000300f01007387 */ /* 0x000fe80000100800 */
[----:B------:R-:W-:Y:S04]  /*bc5f0*/  STL.64 [R1+0x4570], R38 ;  /* 0x0045702601007387 */ /* 0x000fe80000100a00 */
[----:B------:R2:W-:Y:S04]  /*bc600*/  STL.64 [R1+0x4568], R36 ;  /* 0x0045682401007387 */ /* 0x0005e80000100a00 */
[----:B------:R-:W3:Y:S04]  /*bc610*/  LDL.LU R50, [R1+0x90] ;  /* 0x0000900001327983 */ /* 0x000ee80000300800 */
[----:B------:R-:W4:Y:S04]  /*bc620*/  LDL.LU R49, [R1+0x4] ;  /* 0x0000040001317983 */ /* 0x000f280000300800 */
[----:B------:R-:W4:Y:S01]  /*bc630*/  LDL.LU R0, [R1+0x84] ;  /* 0x0000840001007983 */ /* 0x000f220000300800 */
[----:B------:R-:W-:-:S02]  /*bc640*/  PRMT R25, R25, 0x3340, R1 ;  /* 0x0000334019197816 */ /* 0x000fc40000000001 */
[--C-:B------:R-:W-:Y:S02]  /*bc650*/  PRMT R26, R26, 0x3340, R1.reuse ;  /* 0x000033401a1a7816 */ /* 0x100fe40000000001 */
[--C-:B------:R-:W-:Y:S02]  /*bc660*/  PRMT R41, R41, 0x3340, R1.reuse ;  /* 0x0000334029297816 */ /* 0x100fe40000000001 */
[--C-:B------:R-:W-:Y:S02]  /*bc670*/  PRMT R42, R42, 0x3340, R1.reuse ;  /* 0x000033402a2a7816 */ /* 0x100fe40000000001 */
[----:B------:R-:W-:Y:S02]  /*bc680*/  PRMT R44, R44, 0x3340, R1 ;  /* 0x000033402c2c7816 */ /* 0x000fe40000000001 */
[----:B------:R-:W-:Y:S02]  /*bc690*/  PRMT R25, R13, 0x5410, R25 ;  /* 0x000054100d197816 */ /* 0x000fe40000000019 */
[----:B------:R-:W-:Y:S01]  /*bc6a0*/  PRMT R26, R12, 0x5410, R26 ;  /* 0x000054100c1a7816 */ /* 0x000fe2000000001a */
[----:B------:R-:W4:Y:S01]  /*bc6b0*/  LDL.LU R13, [R1+0x88] ;  /* 0x00008800010d7983 */ /* 0x000f220000300800 */
[----:B------:R-:W-:-:S02]  /*bc6c0*/  PRMT R45, R45, 0x3340, R1 ;  /* 0x000033402d2d7816 */ /* 0x000fc40000000001 */
[----:B------:R-:W-:Y:S01]  /*bc6d0*/  PRMT R41, R17, 0x5410, R41 ;  /* 0x0000541011297816 */ /* 0x000fe20000000029 */
[----:B------:R-:W4:Y:S01]  /*bc6e0*/  LDL.LU R12, [R1+0x10] ;  /* 0x00001000010c7983 */ /* 0x000f220000300800 */
[----:B------:R-:W-:Y:S02]  /*bc6f0*/  PRMT R42, R54, 0x5410, R42 ;  /* 0x00005410362a7816 */ /* 0x000fe4000000002a */
[----:B------:R-:W-:Y:S01]  /*bc700*/  PRMT R44, R52, 0x5410, R44 ;  /* 0x00005410342c7816 */ /* 0x000fe2000000002c */
[----:B------:R-:W4:Y:S01]  /*bc710*/  LDL.LU R17, [R1+0x74] ;  /* 0x0000740001117983 */ /* 0x000f220000300800 */
[----:B------:R-:W-:-:S03]  /*bc720*/  PRMT R43, R43, 0x3340, R1 ;  /* 0x000033402b2b7816 */ /* 0x000fc60000000001 */
        /* <DEDUP_REMOVED lines=10> */
[----:B0-----:R-:W4:Y:S01]  /*bc7d0*/  LDL.LU R21, [R1+0x48] ;  /* 0x0000480001157983 */ /* 0x001f220000300800 */
[----:B------:R-:W-:-:S03]  /*bc7e0*/  PRMT R33, R33, 0x3340, R1 ;  /* 0x0000334021217816 */ /* 0x000fc60000000001 */
[----:B-1----:R-:W4:Y:S04]  /*bc7f0*/  LDL.LU R20, [R1+0x4c] ;  /* 0x00004c0001147983 */ /* 0x002f280000300800 */
[----:B------:R-:W4:Y:S04]  /*bc800*/  LDL.LU R53, [R1+0x14] ;  /* 0x0000140001357983 */ /* 0x000f280000300800 */
[----:B------:R-:W4:Y:S01]  /*bc810*/  LDL.LU R16, [R1+0x34] ;  /* 0x0000340001107983 */ /* 0x000f220000300800 */
[----:B------:R-:W-:-:S03]  /*bc820*/  PRMT R18, R18, 0x5410, R34 ;  /* 0x0000541012127816 */ /* 0x000fc60000000022 */
[----:B--2---:R-:W2:Y:S01]  /*bc830*/  LDL.LU R36, [R1+0xd8] ;  /* 0x0000d80001247983 */ /* 0x004ea20000300800 */
[----:B------:R-:W-:-:S03]  /*bc840*/  PRMT R24, R24, 0x3340, R1 ;  /* 0x0000334018187816 */ /* 0x000fc60000000001 */
[----:B------:R-:W2:Y:S01]  /*bc850*/  LDL.LU R37, [R1+0x2c] ;  /* 0x00002c0001257983 */ /* 0x000ea20000300800 */
[----:B------:R-:W-:-:S03]  /*bc860*/  PRMT R19, R19, 0x5410, R33 ;  /* 0x0000541013137816 */ /* 0x000fc60000000021 */
[----:B------:R-:W2:Y:S04]  /*bc870*/  LDL.LU R38, [R1+0x104] ;  /* 0x0001040001267983 */ /* 0x000ea80000300800 */
[----:B------:R-:W2:Y:S01]  /*bc880*/  LDL.LU R39, [R1+0x18] ;  /* 0x0000180001277983 */ /* 0x000ea20000300800 */
[----:B------:R-:W-:-:S03]  /*bc890*/  PRMT R29, R29, 0x3340, R1 ;  /* 0x000033401d1d7816 */ /* 0x000fc60000000001 */
[----:B------:R-:W2:Y:S01]  /*bc8a0*/  LDL.LU R34, [R1+0x28] ;  /* 0x0000280001227983 */ /* 0x000ea20000300800 */
[----:B------:R-:W-:-:S03]  /*bc8b0*/  PRMT R30, R30, 0x3340, R1 ;  /* 0x000033401e1e7816 */ /* 0x000fc60000000001 */
[----:B------:R-:W2:Y:S01]  /*bc8c0*/  LDL.LU R33, [R1+0x110] ;  /* 0x0001100001217983 */ /* 0x000ea20000300800 */
[----:B------:R-:W-:-:S03]  /*bc8d0*/  PRMT R24, R14, 0x5410, R24 ;  /* 0x000054100e187816 */ /* 0x000fc60000000018 */
[----:B------:R-:W2:Y:S01]  /*bc8e0*/  LDL.LU R23, [R1+0x24] ;  /* 0x0000240001177983 */ /* 0x000ea20000300800 */
[----:B------:R-:W-:-:S03]  /*bc8f0*/  LOP3.LUT R48, R48, 0xffff, RZ, 0xc0, !PT ;  /* 0x0000ffff30307812 */ /* 0x000fc600078ec0ff */
[----:B------:R-:W2:Y:S01]  /*bc900*/  LDL.LU R22, [R1+0x114] ;  /* 0x0001140001167983 */ /* 0x000ea20000300800 */
[----:B------:R-:W-:-:S03]  /*bc910*/  PRMT R27, R11, 0x5410, R27 ;  /* 0x000054100b1b7816 */ /* 0x000fc6000000001b */
[----:B------:R-:W2:Y:S01]  /*bc920*/  LDL.LU R15, [R1+0x120] ;  /* 0x00012000010f7983 */ /* 0x000ea20000300800 */
[--C-:B------:R-:W-:Y:S02]  /*bc930*/  PRMT R35, R35, 0x3340, R1.reuse ;  /* 0x0000334023237816 */ /* 0x100fe40000000001 */
[----:B------:R-:W-:Y:S01]  /*bc940*/  PRMT R28, R10, 0x5410, R28 ;  /* 0x000054100a1c7816 */ /* 0x000fe2000000001c */
[----:B------:R-:W2:Y:S01]  /*bc950*/  LDL.LU R14, [R1+0x164] ;  /* 0x00016400010e7983 */ /* 0x000ea20000300800 */
[----:B------:R-:W-:Y:S02]  /*bc960*/  PRMT R32, R32, 0x3340, R1 ;  /* 0x0000334020207816 */ /* 0x000fe40000000001 */
[----:B------:R-:W-:Y:S01]  /*bc970*/  PRMT R29, R9, 0x5410, R29 ;  /* 0x00005410091d7816 */ /* 0x000fe2000000001d */
[----:B------:R-:W2:Y:S01]  /*bc980*/  LDL.LU R11, [R1+0x324] ;  /* 0x00032400010b7983 */ /* 0x000ea20000300800 */
[--C-:B------:R-:W-:Y:S02]  /*bc990*/  PRMT R31, R31, 0x3340, R1.reuse ;  /* 0x000033401f1f7816 */ /* 0x100fe40000000001 */
[----:B------:R-:W-:Y:S01]  /*bc9a0*/  PRMT R30, R8, 0x5410, R30 ;  /* 0x00005410081e7816 */ /* 0x000fe2000000001e */
[----:B------:R-:W2:Y:S01]  /*bc9b0*/  LDL.LU R10, [R1+0x320] ;  /* 0x00032000010a7983 */ /* 0x000ea20000300800 */
[----:B------:R-:W-:-:S03]  /*bc9c0*/  PRMT R48, R48, 0x3340, R1 ;  /* 0x0000334030307816 */ /* 0x000fc60000000001 */
[----:B------:R-:W2:Y:S01]  /*bc9d0*/  LDL.LU R9, [R1+0x300] ;  /* 0x0003000001097983 */ /* 0x000ea20000300800 */
[----:B------:R-:W-:-:S03]  /*bc9e0*/  PRMT R35, R5, 0x5410, R35 ;  /* 0x0000541005237816 */ /* 0x000fc60000000023 */
[----:B------:R-:W2:Y:S01]  /*bc9f0*/  LDL.LU R8, [R1+0x2fc] ;  /* 0x0002fc0001087983 */ /* 0x000ea20000300800 */
[----:B------:R-:W-:-:S03]  /*bca00*/  PRMT R32, R6, 0x5410, R32 ;  /* 0x0000541006207816 */ /* 0x000fc60000000020 */
[----:B------:R-:W2:Y:S01]  /*bca10*/  LDL.LU R4, [R1+0x338] ;  /* 0x0003380001047983 */ /* 0x000ea20000300800 */
[----:B------:R-:W-:-:S03]  /*bca20*/  PRMT R31, R7, 0x5410, R31 ;  /* 0x00005410071f7816 */ /* 0x000fc6000000001f */
[----:B------:R-:W2:Y:S04]  /*bca30*/  LDL.LU R5, [R1+0x348] ;  /* 0x0003480001057983 */ /* 0x000ea80000300800 */
[----:B------:R-:W2:Y:S04]  /*bca40*/  LDL.LU R6, [R1+0x330] ;  /* 0x0003300001067983 */ /* 0x000ea80000300800 */
[----:B------:R-:W2:Y:S01]  /*bca50*/  LDL.LU R7, [R1+0x33c] ;  /* 0x00033c0001077983 */ /* 0x000ea20000300800 */
[----:B---3--:R-:W-:-:S03]  /*bca60*/  PRMT R48, R50, 0x5410, R48 ;  /* 0x0000541032307816 */ /* 0x008fc60000000030 */
[----:B------:R-:W3:Y:S01]  /*bca70*/  LDL.LU R50, [R1+0x458c] ;  /* 0x00458c0001327983 */ /* 0x000ee20000300800 */
[----:B----4-:R-:W-:-:S03]  /*bca80*/  PRMT R0, R0, 0x5410, R49 ;  /* 0x0000541000007816 */ /* 0x010fc60000000031 */
[----:B------:R-:W4:Y:S01]  /*bca90*/  LDL.LU R49, [R1+0x4588] ;  /* 0x0045880001317983 */ /* 0x000f220000300800 */
[----:B------:R-:W-:Y:S02]  /*bcaa0*/  PRMT R12, R17, 0x5410, R12 ;  /* 0x00005410110c7816 */ /* 0x000fe4000000000c */
[----:B------:R-:W-:Y:S02]  /*bcab0*/  PRMT R3, R3, 0x5410, R52 ;  /* 0x0000541003037816 */ /* 0x000fe40000000034 */
[----:B------:R-:W-:Y:S02]  /*bcac0*/  PRMT R2, R2, 0x5410, R51 ;  /* 0x0000541002027816 */ /* 0x000fe40000000033 */
[----:B---3--:R-:W-:Y:S02]  /*bcad0*/  PRMT R50, R54, 0x5410, R50 ;  /* 0x0000541036327816 */ /* 0x008fe40000000032 */
[----:B----4-:R-:W-:Y:S02]  /*bcae0*/  PRMT R49, R13, 0x5410, R49 ;  /* 0x000054100d317816 */ /* 0x010fe40000000031 */
[----:B------:R-:W3:Y:S04]  /*bcaf0*/  LDL.LU R13, [R1+0x5c] ;  /* 0x00005c00010d7983 */ /* 0x000ee80000300800 */
[----:B------:R-:W4:Y:S04]  /*bcb00*/  LDL.LU R17, [R1+0x60] ;  /* 0x0000600001117983 */ /* 0x000f280000300800 */
[----:B------:R-:W2:Y:S04]  /*bcb10*/  LDL.LU R54, [R1+0x4584] ;  /* 0x0045840001367983 */ /* 0x000ea80000300800 */
[----:B------:R-:W3:Y:S04]  /*bcb20*/  LDL.LU R52, [R1+0x4580] ;  /* 0x0045800001347983 */ /* 0x000ee80000300800 */
[----:B------:R-:W4:Y:S01]  /*bcb30*/  LDL.LU R51, [R1+0x457c] ;  /* 0x00457c0001337983 */ /* 0x000f220000300800 */
[----:B------:R-:W-:-:S02]  /*bcb40*/  PRMT R16, R16, 0x5410, R53 ;  /* 0x0000541010107816 */ /* 0x000fc40000000035 */
[----:B---3--:R-:W-:Y:S02]  /*bcb50*/  PRMT R52, R20, 0x5410, R52 ;  /* 0x0000541014347816 */ /* 0x008fe40000000034 */
[----:B----4-:R-:W-:Y:S02]  /*bcb60*/  PRMT R51, R21, 0x5410, R51 ;  /* 0x0000541015337816 */ /* 0x010fe40000000033 */
[----:B------:R-:W3:Y:S04]  /*bcb70*/  LDL.LU R21, [R1+0x6c] ;  /* 0x00006c0001157983 */ /* 0x000ee80000300800 */
[----:B------:R-:W4:Y:S04]  /*bcb80*/  LDL.LU R20, [R1+0x78] ;  /* 0x0000780001147983 */ /* 0x000f280000300800 */
[----:B------:R-:W3:Y:S01]  /*bcb90*/  LDL.LU R53, [R1+0x4578] ;  /* 0x0045780001357983 */ /* 0x000ee20000300800 */
[----:B--2---:R-:W-:-:S02]  /*bcba0*/  PRMT R54, R37, 0x5410, R54 ;  /* 0x0000541025367816 */ /* 0x004fc40000000036 */
[----:B------:R-:W-:Y:S02]  /*bcbb0*/  PRMT R55, R38, 0x5410, R55 ;  /* 0x0000541026377816 */ /* 0x000fe40000000037 */
[----:B------:R-:W-:Y:S02]  /*bcbc0*/  PRMT R34, R34, 0x5410, R39 ;  /* 0x0000541022227816 */ /* 0x000fe40000000027 */
[----:B------:R-:W-:Y:S02]  /*bcbd0*/  LOP3.LUT R11, R11, 0xffff, RZ, 0xc0, !PT ;  /* 0x0000ffff0b0b7812 */ /* 0x000fe400078ec0ff */
[----:B------:R-:W-:Y:S02]  /*bcbe0*/  LOP3.LUT R10, R10, 0xffff, RZ, 0xc0, !PT ;  /* 0x0000ffff0a0a7812 */ /* 0x000fe400078ec0ff */
[----:B------:R-:W-:Y:S02]  /*bcbf0*/  LOP3.LUT R9, R9, 0xffff, RZ, 0xc0, !PT ;  /* 0x0000ffff09097812 */ /* 0x000fe400078ec0ff */
[----:B------:R-:W-:-:S02]  /*bcc00*/  LOP3.LUT R8, R8, 0xffff, RZ, 0xc0, !PT ;  /* 0x0000ffff08087812 */ /* 0x000fc400078ec0ff */
[----:B------:R-:W-:Y:S02]  /*bcc10*/  PRMT R4, R4, 0x4210, R11 ;  /* 0x0000421004047816 */ /* 0x000fe4000000000b */
[----:B------:R-:W-:Y:S02]  /*bcc20*/  PRMT R5, R5, 0x4210, R10 ;  /* 0x0000421005057816 */ /* 0x000fe4000000000a */
[----:B------:R-:W-:Y:S02]  /*bcc30*/  PRMT R6, R6, 0x4210, R9 ;  /* 0x0000421006067816 */ /* 0x000fe40000000009 */
[----:B------:R-:W-:Y:S02]  /*bcc40*/  PRMT R7, R7, 0x4210, R8 ;  /* 0x0000421007077816 */ /* 0x000fe40000000008 */
[----:B------:R-:W-:Y:S02]  /*bcc50*/  PRMT R58, R58, 0x3340, R1 ;  /* 0x000033403a3a7816 */ /* 0x000fe40000000001 */
[----:B------:R-:W-:-:S02]  /*bcc60*/  PRMT R59, R22, 0x5410, R59 ;  /* 0x00005410163b7816 */ /* 0x000fc4000000003b */
[----:B------:R-:W-:Y:S01]  /*bcc70*/  PRMT R58, R23, 0x5410, R58 ;  /* 0x00005410173a7816 */ /* 0x000fe2000000003a */
[----:B------:R-:W-:Y:S01]  /*bcc80*/  STL [R1], R34 ;  /* 0x0000002201007387 */ /* 0x000fe20000100800 */
[----:B------:R-:W-:Y:S02]  /*bcc90*/  PRMT R60, R15, 0x5410, R60 ;  /* 0x000054100f3c7816 */ /* 0x000fe4000000003c */
[----:B------:R-:W-:Y:S02]  /*bcca0*/  PRMT R61, R14, 0x5410, R61 ;  /* 0x000054100e3d7816 */ /* 0x000fe4000000003d */
[----:B------:R-:W-:-:S04]  /*bccb0*/  PRMT R56, R56, 0x3340, R1 ;  /* 0x0000334038387816 */ /* 0x000fc80000000001 */
[----:B------:R-:W-:Y:S02]  /*bccc0*/  PRMT R56, R33, 0x5410, R56 ;  /* 0x0000541021387816 */ /* 0x000fe40000000038 */
[----:B---3--:R-:W-:Y:S02]  /*bccd0*/  PRMT R53, R36, 0x5410, R53 ;  /* 0x0000541024357816 */ /* 0x008fe40000000035 */
[----:B------:R-:W0:Y:S01]  /*bcce0*/  LDS.128 R36, [R57] ;  /* 0x0000000039247984 */ /* 0x000e220000000c00 */
[----:B------:R-:W-:-:S03]  /*bccf0*/  NOP ;  /* 0x0000000000007918 */ /* 0x000fc60000000000 */
[----:B------:R1:W-:Y:S02]  /*bcd00*/  STSM.16.M88.4 [R57], R4 ;  /* 0x0000000439007844 */ /* 0x0003e40000000200 */
[----:B-1----:R-:W-:Y:S02]  /*bcd10*/  PRMT R6, R26, 0x5210, R21 ;  /* 0x000052101a067816 */ /* 0x002fe40000000015 */
[----:B----4-:R-:W-:Y:S01]  /*bcd20*/  PRMT R7, R27, 0x5210, R20 ;  /* 0x000052101b077816 */ /* 0x010fe20000000014 */
[----:B------:R-:W-:Y:S01]  /*bcd30*/  NOP ;  /* 0x0000000000007918 */ /* 0x000fe20000000000 */
[----:B------:R-:W1:Y:S01]  /*bcd40*/  LDS.128 R20, [R57] ;  /* 0x0000000039147984 */ /* 0x000e620000000c00 */
[----:B------:R-:W-:Y:S02]  /*bcd50*/  PRMT R5, R25, 0x5210, R17 ;  /* 0x0000521019057816 */ /* 0x000fe40000000011 */
[----:B------:R-:W-:Y:S01]  /*bcd60*/  PRMT R4, R24, 0x5210, R13 ;  /* 0x0000521018047816 */ /* 0x000fe2000000000d */
[----:B------:R-:W-:Y:S01]  /*bcd70*/  NOP ;  /* 0x0000000000007918 */ /* 0x000fe20000000000 */
[----:B0-----:R-:W-:Y:S04]  /*bcd80*/  STL.64 [R1+0x120], R36 ;  /* 0x0001202401007387 */ /* 0x001fe80000100a00 */
[----:B------:R-:W-:Y:S04]  /*bcd90*/  STL.64 [R1+0x128], R38 ;  /* 0x0001282601007387 */ /* 0x000fe80000100a00 */
[----:B------:R-:W2:Y:S04]  /*bcda0*/  LDL.LU R17, [R1+0x3f8] ;  /* 0x0003f80001117983 */ /* 0x000ea80000300800 */
[----:B------:R-:W3:Y:S04]  /*bcdb0*/  LDL.LU R15, [R1+0x3f4] ;  /* 0x0003f400010f7983 */ /* 0x000ee80000300800 */
[----:B------:R-:W4:Y:S04]  /*bcdc0*/  LDL.LU R14, [R1+0x3e8] ;  /* 0x0003e800010e7983 */ /* 0x000f280000300800 */
[----:B------:R-:W4:Y:S04]  /*bcdd0*/  LDL.LU R13, [R1+0x3e4] ;  /* 0x0003e400010d7983 */ /* 0x000f280000300800 */
[----:B------:R-:W4:Y:S04]  /*bcde0*/  LDL.LU R26, [R1+0x304] ;  /* 0x00030400011a7983 */ /* 0x000f280000300800 */
[----:B------:R-:W4:Y:S04]  /*bcdf0*/  LDL.LU R27, [R1+0x308] ;  /* 0x00030800011b7983 */ /* 0x000f280000300800 */
[----:B------:R-:W4:Y:S04]  /*bce00*/  LDL.LU R25, [R1+0x350] ;  /* 0x0003500001197983 */ /* 0x000f280000300800 */
[----:B------:R-:W4:Y:S04]  /*bce10*/  LDL.LU R24, [R1+0x34c] ;  /* 0x00034c0001187983 */ /* 0x000f280000300800 */
[----:B-1----:R-:W-:Y:S04]  /*bce20*/  STL.64 [R1+0x160], R20 ;  /* 0x0001601401007387 */ /* 0x002fe80000100a00 */
[----:B------:R0:W-:Y:S04]  /*bce30*/  STL.64 [R1+0x168], R22 ;  /* 0x0001681601007387 */ /* 0x0001e80000100a00 */
[----:B------:R-:W4:Y:S04]  /*bce40*/  LDL.LU R34, [R1+0x32c] ;  /* 0x00032c0001227983 */ /* 0x000f280000300800 */
[----:B------:R-:W4:Y:S04]  /*bce50*/  LDL.LU R33, [R1+0x328] ;  /* 0x0003280001217983 */ /* 0x000f280000300800 */
[----:B0-----:R-:W4:Y:S04]  /*bce60*/  LDL.LU R23, [R1+0x2e4] ;  /* 0x0002e40001177983 */ /* 0x001f280000300800 */
[----:B------:R-:W4:Y:S04]  /*bce70*/  LDL.LU R22, [R1+0x2ec] ;  /* 0x0002ec0001167983 */ /* 0x000f280000300800 */
[----:B------:R-:W4:Y:S04]  /*bce80*/  LDL.LU R21, [R1+0x2e0] ;  /* 0x0002e00001157983 */ /* 0x000f280000300800 */
[----:B------:R0:W-:Y:S01]  /*bce90*/  STSM.16.M88.4 [R57], R4 ;  /* 0x0000000439007844 */ /* 0x0001e20000000200 */
[----:B------:R-:W-:-:S03]  /*bcea0*/  NOP ;  /* 0x0000000000007918 */ /* 0x000fc60000000000 */
[----:B------:R-:W4:Y:S04]  /*bceb0*/  LDL.LU R20, [R1+0x2e8] ;  /* 0x0002e80001147983 */ /* 0x000f280000300800 */
[----:B------:R-:W1:Y:S01]  /*bcec0*/  LDS.128 R36, [R57] ;  /* 0x0000000039247984 */ /* 0x000e620000000c00 */
[----:B0-----:R-:W-:-:S03]  /*bced0*/  PRMT R4, R29, 0x5210, R11 ;  /* 0x000052101d047816 */ /* 0x001fc6000000000b */
[----:B------:R-:W4:Y:S01]  /*bcee0*/  LDL.LU R11, [R1+0x30c] ;  /* 0x00030c00010b7983 */ /* 0x000f220000300800 */
[----:B------:R-:W-:-:S03]  /*bcef0*/  PRMT R5, R30, 0x5210, R10 ;  /* 0x000052101e057816 */ /* 0x000fc6000000000a */
[----:B------:R-:W4:Y:S01]  /*bcf00*/  LDL.LU R10, [R1+0x310] ;  /* 0x00031000010a7983 */ /* 0x000f220000300800 */
[----:B------:R-:W-:Y:S02]  /*bcf10*/  PRMT R6, R31, 0x5210, R9 ;  /* 0x000052101f067816 */ /* 0x000fe40000000009 */
[----:B------:R-:W-:Y:S01]  /*bcf20*/  PRMT R7, R32, 0x5210, R8 ;  /* 0x0000521020077816 */ /* 0x000fe20000000008 */
[----:B------:R-:W-:-:S04]  /*bcf30*/  NOP ;  /* 0x0000000000007918 */ /* 0x000fc80000000000 */
[----:B------:R-:W-:Y:S01]  /*bcf40*/  STSM.16.M88.4 [R57], R4 ;  /* 0x0000000439007844 */ /* 0x000fe20000000200 */
[----:B------:R-:W-:-:S03]  /*bcf50*/  NOP ;  /* 0x0000000000007918 */ /* 0x000fc60000000000 */
[----:B------:R-:W0:Y:S04]  /*bcf60*/  LDS.128 R4, [R57] ;  /* 0x0000000039047984 */ /* 0x000e280000000c00 */
[----:B-1----:R-:W-:Y:S01]  /*bcf70*/  STL.64 [R1+0x150], R36 ;  /* 0x0001502401007387 */ /* 0x002fe20000100a00 */
[----:B------:R-:W-:-:S03]  /*bcf80*/  IMAD.MOV.U32 R29, RZ, RZ, R38 ;  /* 0x000000ffff1d7224 */ /* 0x000fc600078e0026 */
[----:B------:R1:W-:Y:S04]  /*bcf90*/  STL [R1+0x15c], R39 ;  /* 0x00015c2701007387 */ /* 0x0003e80000100800 */
[----:B-1----:R-:W4:Y:S04]  /*bcfa0*/  LDL.LU.64 R38, [R1+0x4570] ;  /* 0x0045700001267983 */ /* 0x002f280000300a00 */
[----:B------:R-:W4:Y:S04]  /*bcfb0*/  LDL.LU.64 R36, [R1+0x4568] ;  /* 0x0045680001247983 */ /* 0x000f280000300a00 */
[----:B0-----:R-:W-:Y:S04]  /*bcfc0*/  STL.64 [R1+0x110], R4 ;  /* 0x0001100401007387 */ /* 0x001fe80000100a00 */
[----:B------:R-:W-:Y:S04]  /*bcfd0*/  STL.64 [R1+0x118], R6 ;  /* 0x0001180601007387 */ /* 0x000fe80000100a00 */
[----:B------:R-:W4:Y:S04]  /*bcfe0*/  LDL.LU R32, [R1+0x3fc] ;  /* 0x0003fc0001207983 */ /* 0x000f280000300800 */
[----:B------:R-:W4:Y:S01]  /*bcff0*/  LDL.LU R31, [R1+0x2bc] ;  /* 0x0002bc00011f7983 */ /* 0x000f220000300800 */
[----:B--2---:R-:W-:-:S02]  /*bd000*/  LOP3.LUT R17, R17, 0xffff, RZ, 0xc0, !PT ;  /* 0x0000ffff11117812 */ /* 0x004fc400078ec0ff */
[----:B---3--:R-:W-:Y:S02]  /*bd010*/  LOP3.LUT R15, R15, 0xffff, RZ, 0xc0, !PT ;  /* 0x0000ffff0f0f7812 */ /* 0x008fe400078ec0ff */
[----:B----4-:R-:W-:Y:S02]  /*bd020*/  LOP3.LUT R14, R14, 0xffff, RZ, 0xc0, !PT ;  /* 0x0000ffff0e0e7812 */ /* 0x010fe400078ec0ff */
[----:B------:R-:W-:Y:S02]  /*bd030*/  LOP3.LUT R13, R13, 0xffff, RZ, 0xc0, !PT ;  /* 0x0000ffff0d0d7812 */ /* 0x000fe400078ec0ff */
[----:B------:R-:W-:Y:S02]  /*bd040*/  PRMT R40, R40, 0x5210, R17 ;  /* 0x0000521028287816 */ /* 0x000fe40000000011 */
[----:B------:R-:W-:Y:S02]  /*bd050*/  PRMT R9, R11, 0x4210, R15 ;  /* 0x000042100b097816 */ /* 0x000fe4000000000f */
[----:B------:R-:W-:-:S02]  /*bd060*/  PRMT R11, R26, 0x4210, R13 ;  /* 0x000042101a0b7816 */ /* 0x000fc4000000000d */
[----:B------:R-:W-:Y:S02]  /*bd070*/  PRMT R8, R10, 0x4210, R17 ;  /* 0x000042100a087816 */ /* 0x000fe40000000011 */
[----:B------:R-:W-:Y:S01]  /*bd080*/  PRMT R10, R27, 0x4210, R14 ;  /* 0x000042101b0a7816 */ /* 0x000fe2000000000e */
[----:B------:R-:W-:-:S04]  /*bd090*/  NOP ;  /* 0x0000000000007918 */ /* 0x000fc80000000000 */
[----:B------:R0:W-:Y:S02]  /*bd0a0*/  STSM.16.M88.4 [R57], R8 ;  /* 0x0000000839007844 */ /* 0x0001e40000000200 */
[----:B0-----:R-:W-:Y:S02]  /*bd0b0*/  LOP3.LUT R11, R25, 0xffff, RZ, 0xc0, !PT ;  /* 0x0000ffff190b7812 */ /* 0x001fe400078ec0ff */
[----:B------:R-:W-:Y:S02]  /*bd0c0*/  LOP3.LUT R10, R24, 0xffff, RZ, 0xc0, !PT ;  /* 0x0000ffff180a7812 */ /* 0x000fe400078ec0ff */
[----:B------:R-:W-:Y:S02]  /*bd0d0*/  LOP3.LUT R9, R34, 0xffff, RZ, 0xc0, !PT ;  /* 0x0000ffff22097812 */ /* 0x000fe400078ec0ff */
[----:B------:R-:W-:Y:S02]  /*bd0e0*/  LOP3.LUT R8, R33, 0xffff, RZ, 0xc0, !PT ;  /* 0x0000ffff21087812 */ /* 0x000fe400078ec0ff */
[----:B------:R-:W-:-:S02]  /*bd0f0*/  PRMT R4, R23, 0x4210, R11 ;  /* 0x0000421017047816 */ /* 0x000fc4000000000b */
[----:B------:R-:W-:Y:S02]  /*bd100*/  PRMT R5, R22, 0x4210, R10 ;  /* 0x0000421016057816 */ /* 0x000fe4000000000a */
[----:B------:R-:W-:Y:S02]  /*bd110*/  PRMT R6, R21, 0x4210, R9 ;  /* 0x0000421015067816 */ /* 0x000fe40000000009 */
[----:B------:R-:W-:Y:S01]  /*bd120*/  PRMT R7, R20, 0x4210, R8 ;  /* 0x0000421014077816 */ /* 0x000fe20000000008 */
[----:B------:R-:W-:Y:S01]  /*bd130*/  NOP ;  /* 0x0000000000007918 */ /* 0x000fe20000000000 */
[----:B------:R-:W0:Y:S01]  /*bd140*/  LDS.128 R20, [R57] ;  /* 0x0000000039147984 */ /* 0x000e220000000c00 */
[----:B------:R-:W-:Y:S01]  /*bd150*/  PRMT R41, R41, 0x5210, R15 ;  /* 0x0000521029297816 */ /* 0x000fe2000000000f */
[----:B------:R-:W-:Y:S01]  /*bd160*/  NOP ;  /* 0x0000000000007918 */ /* 0x000fe20000000000 */
[----:B------:R-:W-:Y:S01]  /*bd170*/  PRMT R42, R42, 0x5210, R14 ;  /* 0x000052102a2a7816 */ /* 0x000fe2000000000e */
[----:B0-----:R-:W-:Y:S04]  /*bd180*/  STL.64 [R1+0x140], R20 ;  /* 0x0001401401007387 */ /* 0x001fe80000100a00 */
[----:B------:R0:W-:Y:S04]  /*bd190*/  STL.64 [R1+0x148], R22 ;  /* 0x0001481601007387 */ /* 0x0001e80000100a00 */
[----:B------:R-:W2:Y:S04]  /*bd1a0*/  LDL.LU R30, [R1+0x2d0] ;  /* 0x0002d000011e7983 */ /* 0x000ea80000300800 */
[----:B------:R-:W3:Y:S04]  /*bd1b0*/  LDL.LU R27, [R1+0x28c] ;  /* 0x00028c00011b7983 */ /* 0x000ee80000300800 */
[----:B------:R-:W4:Y:S04]  /*bd1c0*/  LDL.LU R26, [R1+0x2c0] ;  /* 0x0002c000011a7983 */ /* 0x000f280000300800 */
        /* <DEDUP_REMOVED lines=8> */
[----:B------:R-:W2:Y:S04]  /*bd250*/  LDL.LU R17, [R1+0x400] ;  /* 0x0004000001117983 */ /* 0x000ea80000300800 */
[----:B------:R-:W3:Y:S04]  /*bd260*/  LDL.LU R15, [R1+0x404] ;  /* 0x00040400010f7983 */ /* 0x000ee80000300800 */
[----:B------:R-:W2:Y:S04]  /*bd270*/  LDL.LU R14, [R1+0x408] ;  /* 0x00040800010e7983 */ /* 0x000ea80000300800 */
[----:B------:R-:W-:Y:S01]  /*bd280*/  STSM.16.M88.4 [R57], R4 ;  /* 0x0000000439007844 */ /* 0x000fe20000000200 */
[----:B------:R-:W-:-:S03]  /*bd290*/  NOP ;  /* 0x0000000000007918 */ /* 0x000fc60000000000 */
[----:B------:R-:W0:Y:S01]  /*bd2a0*/  LDS.128 R4, [R57] ;  /* 0x0000000039047984 */ /* 0x000e220000000c00 */
[----:B------:R-:W-:Y:S01]  /*bd2b0*/  PRMT R43, R43, 0x5210, R13 ;  /* 0x000052102b2b7816 */ /* 0x000fe2000000000d */
[----:B------:R-:W-:-:S04]  /*bd2c0*/  NOP ;  /* 0x0000000000007918 */ /* 0x000fc80000000000 */
[----:B------:R-:W-:Y:S04]  /*bd2d0*/  STSM.16.M88.4 [R57], R40 ;  /* 0x0000002839007844 */ /* 0x000fe80000000200 */
[----:B0-----:R0:W-:Y:S04]  /*bd2e0*/  STL.64 [R1+0x100], R4 ;  /* 0x0001000401007387 */ /* 0x0011e80000100a00 */
[----:B------:R1:W-:Y:S01]  /*bd2f0*/  STL.64 [R1+0x108], R6 ;  /* 0x0001080601007387 */ /* 0x0003e20000100a00 */
[----:B0-----:R-:W-:Y:S02]  /*bd300*/  PRMT R4, R45, 0x5210, R11 ;  /* 0x000052102d047816 */ /* 0x001fe4000000000b */
[----:B------:R-:W-:-:S02]  /*bd310*/  PRMT R5, R46, 0x5210, R10 ;  /* 0x000052102e057816 */ /* 0x000fc4000000000a */
[----:B-1----:R-:W-:Y:S02]  /*bd320*/  PRMT R6, R47, 0x5210, R9 ;  /* 0x000052102f067816 */ /* 0x002fe40000000009 */
[----:B------:R-:W-:Y:S01]  /*bd330*/  PRMT R7, R48, 0x5210, R8 ;  /* 0x0000521030077816 */ /* 0x000fe20000000008 */
[----:B------:R-:W-:Y:S01]  /*bd340*/  NOP ;  /* 0x0000000000007918 */ /* 0x000fe20000000000 */
[----:B------:R-:W0:Y:S01]  /*bd350*/  LDS.128 R8, [R57] ;  /* 0x0000000039087984 */ /* 0x000e220000000c00 */
[----:B------:R-:W-:-:S03]  /*bd360*/  NOP ;  /* 0x0000000000007918 */ /* 0x000fc60000000000 */
[----:B------:R-:W-:Y:S01]  /*bd370*/  STSM.16.M88.4 [R57], R4 ;  /* 0x0000000439007844 */ /* 0x000fe20000000200 */
[----:B------:R-:W-:-:S03]  /*bd380*/  NOP ;  /* 0x0000000000007918 */ /* 0x000fc60000000000 */
[----:B------:R-:W1:Y:S01]  /*bd390*/  LDS.128 R4, [R57] ;  /* 0x0000000039047984 */ /* 0x000e620000000c00 */
[----:B------:R-:W-:-:S03]  /*bd3a0*/  LOP3.LUT R13, R32, 0xffff, RZ, 0xc0, !PT ;  /* 0x0000ffff200d7812 */ /* 0x000fc600078ec0ff */
[----:B0-----:R-:W-:Y:S04]  /*bd3b0*/  STL.64 [R1+0x20], R8 ;  /* 0x0000200801007387 */ /* 0x001fe80000100a00 */
[----:B------:R4:W-:Y:S04]  /*bd3c0*/  STL.64 [R1+0x28], R10 ;  /* 0x0000280a01007387 */ /* 0x0009e80000100a00 */
[----:B-1----:R-:W-:Y:S04]  /*bd3d0*/  STL.64 [R1+0xf0], R4 ;  /* 0x0000f00401007387 */ /* 0x002fe80000100a00 */
[----:B------:R-:W-:Y:S04]  /*bd3e0*/  STL.64 [R1+0xf8], R6 ;  /* 0x0000f80601007387 */ /* 0x000fe80000100a00 */
[----:B------:R-:W2:Y:S04]  /*bd3f0*/  LDL.LU R46, [R1+0x42c] ;  /* 0x00042c00012e7983 */ /* 0x000ea80000300800 */
[----:B------:R-:W2:Y:S01]  /*bd400*/  LDL.LU R45, [R1+0x424] ;  /* 0x00042400012d7983 */ /* 0x000ea20000300800 */
[----:B----4-:R-:W-:-:S02]  /*bd410*/  PRMT R11, R26, 0x4210, R13 ;  /* 0x000042101a0b7816 */ /* 0x010fc4000000000d */
[----:B---3--:R-:W-:Y:S02]  /*bd420*/  LOP3.LUT R15, R15, 0xffff, RZ, 0xc0, !PT ;  /* 0x0000ffff0f0f7812 */ /* 0x008fe400078ec0ff */
[----:B--2---:R-:W-:Y:S02]  /*bd430*/  LOP3.LUT R48, R14, 0xffff, RZ, 0xc0, !PT ;  /* 0x0000ffff0e307812 */ /* 0x004fe400078ec0ff */
[----:B------:R-:W-:Y:S02]  /*bd440*/  LOP3.LUT R14, R17, 0xffff, RZ, 0xc0, !PT ;  /* 0x0000ffff110e7812 */ /* 0x000fe400078ec0ff */
[----:B------:R-:W-:Y:S02]  /*bd450*/  PRMT R8, R31, 0x4210, R48 ;  /* 0x000042101f087816 */ /* 0x000fe40000000030 */
        /* <DEDUP_REMOVED lines=14> */
[----:B------:R-:W-:-:S03]  /*bd540*/  NOP ;  /* 0x0000000000007918 */ /* 0x000fc60000000000 */
[----:B------:R-:W-:Y:S01]  /*bd550*/  STSM.16.M88.4 [R57], R4 ;  /* 0x0000000439007844 */ /* 0x000fe20000000200 */
[----:B------:R-:W-:-:S03]  /*bd560*/  NOP ;  /* 0x0000000000007918 */ /* 0x000fc60000000000 */
[----:B------:R-:W1:Y:S04]  /*bd570*/  LDS.128 R4, [R57] ;  /* 0x0000000039047984 */ /* 0x000e680000000c00 */
[----:B0-----:R-:W-:Y:S04]  /*bd580*/  STL.64 [R1+0x130], R20 ;  /* 0x0001301401007387 */ /* 0x001fe80000100a00 */
[----:B------:R-:W-:Y:S01]  /*bd590*/  STL.64 [R1+0x138], R22 ;  /* 0x0001381601007387 */ /* 0x000fe20000100a00 */
[----:B------:R-:W-:Y:S01]  /*bd5a0*/  PRMT R48, R0, 0x5210, R48 ;  /* 0x0000521000307816 */ /* 0x000fe20000000030 */
[----:B------:R-:W-:-:S02]  /*bd5b0*/  NOP ;  /* 0x0000000000007918 */ /* 0x000fc40000000000 */
        /* <DEDUP_REMOVED lines=8> */
[----:B-1----:R0:W-:Y:S04]  /*bd640*/  STL.64 [R1+0xe0], R4 ;  /* 0x0000e00401007387 */ /* 0x0021e80000100a00 */
[----:B------:R1:W-:Y:S04]  /*bd650*/  STL.64 [R1+0xe8], R6 ;  /* 0x0000e80601007387 */ /* 0x0003e80000100a00 */
[----:B------:R-:W4:Y:S04]  /*bd660*/  LDL.LU R27, [R1+0x370] ;  /* 0x00037000011b7983 */ /* 0x000f280000300800 */
[----:B------:R-:W4:Y:S04]  /*bd670*/  LDL.LU R26, [R1+0x36c] ;  /* 0x00036c00011a7983 */ /* 0x000f280000300800 */
[----:B------:R-:W4:Y:S04]  /*bd680*/  LDL.LU R25, [R1+0x354] ;  /* 0x0003540001197983 */ /* 0x000f280000300800 */
[----:B------:R-:W4:Y:S04]  /*bd690*/  LDL.LU R24, [R1+0x344] ;  /* 0x0003440001187983 */ /* 0x000f280000300800 */
[----:B------:R-:W4:Y:S04]  /*bd6a0*/  LDL.LU R34, [R1+0x340] ;  /* 0x0003400001227983 */ /* 0x000f280000300800 */
[----:B------:R-:W4:Y:S01]  /*bd6b0*/  LDL.LU R33, [R1+0x2d4] ;  /* 0x0002d40001217983 */ /* 0x000f220000300800 */
[----:B------:R-:W-:-:S02]  /*bd6c0*/  PRMT R49, R49, 0x5210, R15 ;  /* 0x0000521031317816 */ /* 0x000fc4000000000f */
[----:B------:R-:W-:Y:S02]  /*bd6d0*/  PRMT R50, R50, 0x5210, R14 ;  /* 0x0000521032327816 */ /* 0x000fe4000000000e */
[----:B------:R-:W-:-:S05]  /*bd6e0*/  PRMT R51, R51, 0x5210, R13 ;  /* 0x0000521033337816 */ /* 0x000fca000000000d */
[----:B------:R-:W-:Y:S01]  /*bd6f0*/  STSM.16.M88.4 [R57], R48 ;  /* 0x0000003039007844 */ /* 0x000fe20000000200 */
[----:B------:R-:W-:-:S03]  /*bd700*/  NOP ;  /* 0x0000000000007918 */ /* 0x000fc60000000000 */
[----:B------:R-:W1:Y:S01]  /*bd710*/  LDS.128 R20, [R57] ;  /* 0x0000000039147984 */ /* 0x000e620000000c00 */
[----:B0-----:R-:W-:Y:S01]  /*bd720*/  PRMT R4, R12, 0x5210, R11 ;  /* 0x000052100c047816 */ /* 0x001fe2000000000b */
[----:B------:R-:W-:Y:S01]  /*bd730*/  NOP ;  /* 0x0000000000007918 */ /* 0x000fe20000000000 */
[----:B------:R-:W-:Y:S02]  /*bd740*/  PRMT R5, R3, 0x5210, R10 ;  /* 0x0000521003057816 */ /* 0x000fe4000000000a */
[----:B-1----:R-:W-:Y:S02]  /*bd750*/  PRMT R6, R2, 0x5210, R9 ;  /* 0x0000521002067816 */ /* 0x002fe40000000009 */
[----:B------:R-:W-:Y:S02]  /*bd760*/  PRMT R7, R52, 0x5210, R8 ;  /* 0x0000521034077816 */ /* 0x000fe40000000008 */
[----:B------:R-:W-:Y:S02]  /*bd770*/  LOP3.LUT R0, R46, 0xffff, RZ, 0xc0, !PT ;  /* 0x0000ffff2e007812 */ /* 0x000fe400078ec0ff */
[----:B------:R-:W-:Y:S01]  /*bd780*/  LOP3.LUT R2, R45, 0xffff, RZ, 0xc0, !PT ;  /* 0x0000ffff2d027812 */ /* 0x000fe200078ec0ff */
[----:B------:R-:W-:Y:S01]  /*bd790*/  STSM.16.M88.4 [R57], R4 ;  /* 0x0000000439007844 */ /* 0x000fe20000000200 */
[----:B------:R-:W-:-:S03]  /*bd7a0*/  NOP ;  /* 0x0000000000007918 */ /* 0x000fc60000000000 */
[----:B------:R-:W0:Y:S04]  /*bd7b0*/  LDS.128 R12, [R57] ;  /* 0x00000000390c7984 */ /* 0x000e280000000c00 */
[----:B------:R-:W-:Y:S04]  /*bd7c0*/  STL.64 [R1+0x4540], R20 ;  /* 0x0045401401007387 */ /* 0x000fe80000100a00 */
[----:B------:R-:W-:Y:S01]  /*bd7d0*/  STL.64 [R1+0x4538], R22 ;  /* 0x0045381601007387 */ /* 0x000fe20000100a00 */
[----:B------:R-:W-:-:S03]  /*bd7e0*/  NOP ;  /* 0x0000000000007918 */ /* 0x000fc60000000000 */
[----:B0-----:R-:W-:Y:S04]  /*bd7f0*/  STL.64 [R1+0x90], R12 ;  /* 0x0000900c01007387 */ /* 0x001fe80000100a00 */
[----:B------:R0:W-:Y:S04]  /*bd800*/  STL.64 [R1+0x98], R14 ;  /* 0x0000980e01007387 */ /* 0x0001e80000100a00 */
[----:B0-----:R-:W4:Y:S04]  /*bd810*/  LDL.LU R14, [R1+0x440] ;  /* 0x00044000010e7983 */ /* 0x001f280000300800 */
[----:B------:R-:W4:Y:S01]  /*bd820*/  LDL.LU R15, [R1+0x43c] ;  /* 0x00043c00010f7983 */ /* 0x000f220000300800 */
[----:B--2---:R-:W-:-:S02]  /*bd830*/  LOP3.LUT R3, R40, 0xffff, RZ, 0xc0, !PT ;  /* 0x0000ffff28037812 */ /* 0x004fc400078ec0ff */
[----:B---3--:R-:W-:Y:S02]  /*bd840*/  LOP3.LUT R8, R41, 0xffff, RZ, 0xc0, !PT ;  /* 0x0000ffff29087812 */ /* 0x008fe400078ec0ff */
[----:B----4-:R-:W-:Y:S02]  /*bd850*/  PRMT R4, R42, 0x4210, R0 ;  /* 0x000042102a047816 */ /* 0x010fe40000000000 */
[----:B------:R-:W-:Y:S02]  /*bd860*/  PRMT R5, R43, 0x4210, R2 ;  /* 0x000042102b057816 */ /* 0x000fe40000000002 */
[----:B------:R-:W-:Y:S02]  /*bd870*/  PRMT R6, R17, 0x4210, R3 ;  /* 0x0000421011067816 */ /* 0x000fe40000000003 */
[----:B------:R-:W-:-:S05]  /*bd880*/  PRMT R7, R32, 0x4210, R8 ;  /* 0x0000421020077816 */ /* 0x000fca0000000008 */
[----:B------:R0:W-:Y:S01]  /*bd890*/  STSM.16.M88.4 [R57], R4 ;  /* 0x0000000439007844 */ /* 0x0001e20000000200 */
[----:B------:R-:W-:-:S03]  /*bd8a0*/  NOP ;  /* 0x0000000000007918 */ /* 0x000fc60000000000 */
[----:B------:R-:W1:Y:S01]  /*bd8b0*/  LDS.128 R20, [R57] ;  /* 0x0000000039147984 */ /* 0x000e620000000c00 */
[----:B------:R-:W-:Y:S02]  /*bd8c0*/  LOP3.LUT R9, R31, 0xffff, RZ, 0xc0, !PT ;  /* 0x0000ffff1f097812 */ /* 0x000fe400078ec0ff */
[----:B------:R-:W-:Y:S02]  /*bd8d0*/  LOP3.LUT R11, R30, 0xffff, RZ, 0xc0, !PT ;  /* 0x0000ffff1e0b7812 */ /* 0x000fe400078ec0ff */
[----:B------:R-:W-:Y:S02]  /*bd8e0*/  LOP3.LUT R10, R27, 0xffff, RZ, 0xc0, !PT ;  /* 0x0000ffff1b0a7812 */ /* 0x000fe400078ec0ff */
[----:B------:R-:W-:Y:S02]  /*bd8f0*/  LOP3.LUT R12, R26, 0xffff, RZ, 0xc0, !PT ;  /* 0x0000ffff1a0c7812 */ /* 0x000fe400078ec0ff */
[----:B0-----:R-:W-:Y:S02]  /*bd900*/  PRMT R4, R25, 0x4210, R9 ;  /* 0x0000421019047816 */ /* 0x001fe40000000009 */
[----:B------:R-:W-:-:S02]  /*bd910*/  PRMT R5, R24, 0x4210, R11 ;  /* 0x0000421018057816 */ /* 0x000fc4000000000b */
[----:B------:R-:W-:Y:S02]  /*bd920*/  PRMT R6, R34, 0x4210, R10 ;  /* 0x0000421022067816 */ /* 0x000fe4000000000a */
[----:B------:R-:W-:Y:S01]  /*bd930*/  PRMT R7, R33, 0x4210, R12 ;  /* 0x0000421021077816 */ /* 0x000fe2000000000c */
[----:B------:R-:W-:-:S04]  /*bd940*/  NOP ;  /* 0x0000000000007918 */ /* 0x000fc80000000000 */
[----:B------:R-:W-:Y:S04]  /*bd950*/  STSM.16.M88.4 [R57], R4 ;  /* 0x0000000439007844 */ /* 0x000fe80000000200 */
[----:B-1----:R-:W-:Y:S04]  /*bd960*/  STL.64 [R1+0x80], R20 ;  /* 0x0000801401007387 */ /* 0x002fe80000100a00 */
[----:B------:R-:W-:Y:S01]  /*bd970*/  STL.64 [R1+0x88], R22 ;  /* 0x0000881601007387 */ /* 0x000fe20000100a00 */
[----:B------:R-:W-:-:S03]  /*bd980*/  NOP ;  /* 0x0000000000007918 */ /* 0x000fc60000000000 */
[----:B------:R-:W0:Y:S04]  /*bd990*/  LDS.128 R20, [R57] ;  /* 0x0000000039147984 */ /* 0x000e280000000c00 */
        /* <DEDUP_REMOVED lines=8> */
[----:B0-----:R-:W-:Y:S04]  /*bda20*/  STL.64 [R1+0x70], R20 ;  /* 0x0000701401007387 */ /* 0x001fe80000100a00 */
[----:B------:R-:W-:Y:S04]  /*bda30*/  STL.64 [R1+0x78], R22 ;  /* 0x0000781601007387 */ /* 0x000fe80000100a00 */
        /* <DEDUP_REMOVED lines=8> */
[----:B------:R-:W-:Y:S02]  /*bdac0*/  PRMT R6, R44, 0x5210, R3 ;  /* 0x000052102c067816 */ /* 0x000fe40000000003 */
[----:B------:R-:W-:Y:S01]  /*bdad0*/  PRMT R7, R53, 0x5210, R8 ;  /* 0x0000521035077816 */ /* 0x000fe20000000008 */
[----:B------:R-:W-:-:S04]  /*bdae0*/  NOP ;  /* 0x0000000000007918 */ /* 0x000fc80000000000 */
[----:B------:R0:W-:Y:S01]  /*bdaf0*/  STSM.16.M88.4 [R57], R4 ;  /* 0x0000000439007844 */ /* 0x0001e20000000200 */
[----:B------:R-:W-:Y:S02]  /*bdb00*/  LOP3.LUT R0, R14, 0xffff, RZ, 0xc0, !PT ;  /* 0x0000ffff0e007812 */ /* 0x000fe400078ec0ff */
[----:B------:R-:W-:Y:S02]  /*bdb10*/  LOP3.LUT R2, R15, 0xffff, RZ, 0xc0, !PT ;  /* 0x0000ffff0f027812 */ /* 0x000fe400078ec0ff */
[----:B0-----:R-:W-:Y:S01]  /*bdb20*/  PRMT R4, R35, 0x5210, R9 ;  /* 0x0000521023047816 */ /* 0x001fe20000000009 */
[----:B------:R-:W-:Y:S01]  /*bdb30*/  NOP ;  /* 0x0000000000007918 */ /* 0x000fe20000000000 */
[----:B------:R-:W-:Y:S01]  /*bdb40*/  PRMT R6, R36, 0x5210, R10 ;  /* 0x0000521024067816 */ /* 0x000fe2000000000a */
[----:B------:R-:W0:Y:S01]  /*bdb50*/  LDS.128 R32, [R57] ;  /* 0x0000000039207984 */ /* 0x000e220000000c00 */
[----:B------:R-:W-:Y:S02]  /*bdb60*/  PRMT R5, R37, 0x5210, R11 ;  /* 0x0000521025057816 */ /* 0x000fe4000000000b */
[----:B------:R-:W-:Y:S01]  /*bdb70*/  PRMT R7, R16, 0x5210, R12 ;  /* 0x0000521010077816 */ /* 0x000fe2000000000c */
[----:B------:R-:W-:-:S04]  /*bdb80*/  NOP ;  /* 0x0000000000007918 */ /* 0x000fc80000000000 */
[----:B------:R-:W-:Y:S01]  /*bdb90*/  STSM.16.M88.4 [R57], R4 ;  /* 0x0000000439007844 */ /* 0x000fe20000000200 */
[----:B------:R-:W-:-:S03]  /*bdba0*/  NOP ;  /* 0x0000000000007918 */ /* 0x000fc60000000000 */
[----:B------:R-:W1:Y:S04]  /*bdbb0*/  LDS.128 R12, [R57] ;  /* 0x00000000390c7984 */ /* 0x000e680000000c00 */
[----:B0-----:R-:W-:Y:S04]  /*bdbc0*/  STL.64 [R1+0x4520], R32 ;  /* 0x0045202001007387 */ /* 0x001fe80000100a00 */
[----:B------:R-:W-:Y:S04]  /*bdbd0*/  STL.64 [R1+0x4510], R34 ;  /* 0x0045102201007387 */ /* 0x000fe80000100a00 */
[----:B-1----:R0:W-:Y:S04]  /*bdbe0*/  STL.64 [R1+0x60], R12 ;  /* 0x0000600c01007387 */ /* 0x0021e80000100a00 */
[----:B------:R-:W-:Y:S01]  /*bdbf0*/  STL.64 [R1+0x68], R14 ;  /* 0x0000680e01007387 */ /* 0x000fe20000100a00 */
[----:B--2---:R-:W-:-:S02]  /*bdc00*/  LOP3.LUT R3, R47, 0xffff, RZ, 0xc0, !PT ;  /* 0x0000ffff2f037812 */ /* 0x004fc400078ec0ff */
[----:B---3--:R-:W-:Y:S02]  /*bdc10*/  LOP3.LUT R8, R46, 0xffff, RZ, 0xc0, !PT ;  /* 0x0000ffff2e087812 */ /* 0x008fe400078ec0ff */
[----:B----4-:R-:W-:Y:S01]  /*bdc20*/  PRMT R4, R45, 0x4210, R0 ;  /* 0x000042102d047816 */ /* 0x010fe20000000000 */
[----:B------:R-:W-:Y:S01]  /*bdc30*/  NOP ;  /* 0x0000000000007918 */ /* 0x000fe20000000000 */
[----:B------:R-:W-:Y:S02]  /*bdc40*/  PRMT R5, R40, 0x4210, R2 ;  /* 0x0000421028057816 */ /* 0x000fe40000000002 */
[----:B------:R-:W-:Y:S02]  /*bdc50*/  PRMT R6, R41, 0x4210, R3 ;  /* 0x0000421029067816 */ /* 0x000fe40000000003 */
[----:B------:R-:W-:Y:S02]  /*bdc60*/  PRMT R7, R42, 0x4210, R8 ;  /* 0x000042102a077816 */ /* 0x000fe40000000008 */
[----:B------:R-:W-:-:S03]  /*bdc70*/  LOP3.LUT R9, R43, 0xffff, RZ, 0xc0, !PT ;  /* 0x0000ffff2b097812 */ /* 0x000fc600078ec0ff */
[----:B------:R1:W-:Y:S01]  /*bdc80*/  STSM.16.M88.4 [R57], R4 ;  /* 0x0000000439007844 */ /* 0x0003e20000000200 */
[----:B------:R-:W-:Y:S01]  /*bdc90*/  NOP ;  /* 0x0000000000007918 */ /* 0x000fe20000000000 */
[----:B------:R-:W-:Y:S02]  /*bdca0*/  LOP3.LUT R11, R17, 0xffff, RZ, 0xc0, !PT ;  /* 0x0000ffff110b7812 */ /* 0x000fe400078ec0ff */
[----:B------:R-:W2:Y:S01]  /*bdcb0*/  LDS.128 R44, [R57] ;  /* 0x00000000392c7984 */ /* 0x000ea20000000c00 */
[----:B0-----:R-:W-:Y:S02]  /*bdcc0*/  LOP3.LUT R12, R30, 0xffff, RZ, 0xc0, !PT ;  /* 0x0000ffff1e0c7812 */ /* 0x001fe400078ec0ff */
[----:B-1----:R-:W-:Y:S02]  /*bdcd0*/  PRMT R4, R26, 0x4210, R9 ;  /* 0x000042101a047816 */ /* 0x002fe40000000009 */
[----:B------:R-:W3:Y:S01]  /*bdce0*/  LDL.LU R26, [R1+0xbc] ;  /* 0x0000bc00011a7983 */ /* 0x000ee20000300800 */
[----:B------:R-:W-:-:S03]  /*bdcf0*/  PRMT R5, R25, 0x4210, R11 ;  /* 0x0000421019057816 */ /* 0x000fc6000000000b */
[----:B------:R-:W4:Y:S01]  /*bdd00*/  LDL.LU R25, [R1+0xb8] ;  /* 0x0000b80001197983 */ /* 0x000f220000300800 */
[----:B------:R-:W-:-:S03]  /*bdd10*/  PRMT R7, R24, 0x4210, R12 ;  /* 0x0000421018077816 */ /* 0x000fc6000000000c */
[----:B------:R-:W4:Y:S04]  /*bdd20*/  LDL.LU R24, [R1+0x30] ;  /* 0x0000300001187983 */ /* 0x000f280000300800 */
[----:B------:R-:W4:Y:S04]  /*bdd30*/  LDL.LU R21, [R1+0x458] ;  /* 0x0004580001157983 */ /* 0x000f280000300800 */
[----:B------:R-:W4:Y:S04]  /*bdd40*/  LDL.LU R52, [R1+0x454] ;  /* 0x0004540001347983 */ /* 0x000f280000300800 */
[----:B------:R-:W4:Y:S01]  /*bdd50*/  LDL.LU R51, [R1+0x450] ;  /* 0x0004500001337983 */ /* 0x000f220000300800 */
[----:B------:R-:W-:-:S03]  /*bdd60*/  LOP3.LUT R10, R31, 0xffff, RZ, 0xc0, !PT ;  /* 0x0000ffff1f0a7812 */ /* 0x000fc600078ec0ff */
[----:B------:R-:W4:Y:S04]  /*bdd70*/  LDL.LU R13, [R1+0x44c] ;  /* 0x00044c00010d7983 */ /* 0x000f280000300800 */
[----:B------:R-:W4:Y:S01]  /*bdd80*/  LDL.LU R17, [R1+0x420] ;  /* 0x0004200001117983 */ /* 0x000f220000300800 */
[----:B------:R-:W-:Y:S01]  /*bdd90*/  PRMT R6, R27, 0x4210, R10 ;  /* 0x000042101b067816 */ /* 0x000fe2000000000a */
[----:B------:R-:W-:-:S04]  /*bdda0*/  NOP ;  /* 0x0000000000007918 */ /* 0x000fc80000000000 */
[----:B------:R-:W-:Y:S01]  /*bddb0*/  STSM.16.M88.4 [R57], R4 ;  /* 0x0000000439007844 */ /* 0x000fe20000000200 */
[----:B------:R-:W-:-:S03]  /*bddc0*/  NOP ;  /* 0x0000000000007918 */ /* 0x000fc60000000000 */
[----:B------:R-:W0:Y:S04]  /*bddd0*/  LDS.128 R40, [R57] ;  /* 0x0000000039287984 */ /* 0x000e280000000c00 */
[----:B------:R-:W4:Y:S04]  /*bdde0*/  LDL.LU R48, [R1+0x41c] ;  /* 0x00041c0001307983 */ /* 0x000f280000300800 */
[----:B------:R-:W4:Y:S04]  /*bddf0*/  LDL.LU R49, [R1+0x40c] ;  /* 0x00040c0001317983 */ /* 0x000f280000300800 */
[----:B------:R-:W4:Y:S04]  /*bde00*/  LDL.LU R50, [R1+0x418] ;  /* 0x0004180001327983 */ /* 0x000f280000300800 */
[----:B--2---:R-:W-:Y:S04]  /*bde10*/  STL [R1+0x4530], R44 ;  /* 0x0045302c01007387 */ /* 0x004fe80000100800 */
[----:B------:R-:W-:Y:S04]  /*bde20*/  STL [R1+0x44f8], R45 ;  /* 0x0044f82d01007387 */ /* 0x000fe80000100800 */
[----:B------:R-:W-:Y:S04]  /*bde30*/  STL [R1+0x44d0], R47 ;  /* 0x0044d02f01007387 */ /* 0x000fe80000100800 */
[----:B0-----:R-:W-:Y:S04]  /*bde40*/  STL [R1+0x4534], R40 ;  /* 0x0045342801007387 */ /* 0x001fe80000100800 */
[----:B------:R-:W-:Y:S04]  /*bde50*/  STL [R1+0x44e8], R41 ;  /* 0x0044e82901007387 */ /* 0x000fe80000100800 */
[----:B------:R-:W-:Y:S04]  /*bde60*/  STL.64 [R1+0x44d8], R42 ;  /* 0x0044d82a01007387 */ /* 0x000fe80000100a00 */
[----:B------:R-:W2:Y:S04]  /*bde70*/  LDL.LU R14, [R1+0x3b8] ;  /* 0x0003b800010e7983 */ /* 0x000ea80000300800 */
[----:B------:R-:W2:Y:S04]  /*bde80*/  LDL.LU R15, [R1+0x3b4] ;  /* 0x0003b400010f7983 */ /* 0x000ea80000300800 */
[----:B------:R-:W2:Y:S01]  /*bde90*/  LDL.LU R31, [R1+0x398] ;  /* 0x00039800011f7983 */ /* 0x000ea20000300800 */
[----:B------:R-:W-:-:S02]  /*bdea0*/  PRMT R4, R28, 0x5210, R0 ;  /* 0x000052101c047816 */ /* 0x000fc40000000000 */
[----:B------:R-:W-:Y:S01]  /*bdeb0*/  PRMT R5, R19, 0x5210, R2 ;  /* 0x0000521013057816 */ /* 0x000fe20000000002 */
[----:B------:R-:W2:Y:S01]  /*bdec0*/  LDL.LU R30, [R1+0x394] ;  /* 0x00039400011e7983 */ /* 0x000ea20000300800 */
[----:B------:R-:W-:Y:S02]  /*bded0*/  PRMT R6, R18, 0x5210, R3 ;  /* 0x0000521012067816 */ /* 0x000fe40000000003 */
[----:B------:R-:W-:Y:S01]  /*bdee0*/  PRMT R7, R54, 0x5210, R8 ;  /* 0x0000521036077816 */ /* 0x000fe20000000008 */
[----:B------:R-:W-:-:S04]  /*bdef0*/  NOP ;  /* 0x0000000000007918 */ /* 0x000fc80000000000 */
[----:B------:R0:W-:Y:S04]  /*bdf00*/  STSM.16.M88.4 [R57], R4 ;  /* 0x0000000439007844 */ /* 0x0001e80000000200 */
[----:B------:R-:W2:Y:S01]  /*bdf10*/  LDL.LU R27, [R1+0x448] ;  /* 0x00044800011b7983 */ /* 0x000ea20000300800 */
[----:B0-----:R-:W-:Y:S02]  /*bdf20*/  PRMT R7, R55, 0x5210, R12 ;  /* 0x0000521037077816 */ /* 0x001fe4000000000c */
[----:B---3--:R-:W-:Y:S02]  /*bdf30*/  PRMT R4, R26, 0x5210, R9 ;  /* 0x000052101a047816 */ /* 0x008fe40000000009 */
[----:B------:R-:W3:Y:S01]  /*bdf40*/  LDL.LU R26, [R1+0x444] ;  /* 0x00044400011a7983 */ /* 0x000ee20000300800 */
[----:B----4-:R-:W-:-:S02]  /*bdf50*/  PRMT R6, R25, 0x5210, R10 ;  /* 0x0000521019067816 */ /* 0x010fc4000000000a */
[----:B------:R-:W-:Y:S01]  /*bdf60*/  PRMT R5, R24, 0x5210, R11 ;  /* 0x0000521018057816 */ /* 0x000fe2000000000b */
[----:B------:R-:W-:Y:S01]  /*bdf70*/  NOP ;  /* 0x0000000000007918 */ /* 0x000fe20000000000 */
[----:B------:R-:W0:Y:S01]  /*bdf80*/  LDS.128 R8, [R57] ;  /* 0x0000000039087984 */ /* 0x000e220000000c00 */
[----:B------:R-:W-:Y:S01]  /*bdf90*/  LOP3.LUT R2, R21, 0xffff, RZ, 0xc0, !PT ;  /* 0x0000ffff15027812 */ /* 0x000fe200078ec0ff */
[----:B------:R-:W-:Y:S01]  /*bdfa0*/  NOP ;  /* 0x0000000000007918 */ /* 0x000fe20000000000 */
[----:B------:R-:W-:Y:S01]  /*bdfb0*/  LOP3.LUT R3, R51, 0xffff, RZ, 0xc0, !PT ;  /* 0x0000ffff33037812 */ /* 0x000fe200078ec0ff */
[----:B------:R1:W-:Y:S01]  /*bdfc0*/  STSM.16.M88.4 [R57], R4 ;  /* 0x0000000439007844 */ /* 0x0003e20000000200 */
[----:B------:R-:W-:-:S03]  /*bdfd0*/  NOP ;  /* 0x0000000000007918 */ /* 0x000fc60000000000 */
[----:B------:R-:W4:Y:S01]  /*bdfe0*/  LDS.128 R20, [R57] ;  /* 0x0000000039147984 */ /* 0x000f220000000c00 */
[----:B-1----:R-:W-:-:S03]  /*bdff0*/  PRMT R4, R17, 0x4210, R2 ;  /* 0x0000421011047816 */ /* 0x002fc60000000002 */
[----:B0-----:R0:W-:Y:S04]  /*be000*/  STL.64 [R1+0x50], R8 ;  /* 0x0000500801007387 */ /* 0x0011e80000100a00 */
[----:B------:R1:W-:Y:S04]  /*be010*/  STL.64 [R1+0x58], R10 ;  /* 0x0000580a01007387 */ /* 0x0003e80000100a00 */
[----:B------:R-:W3:Y:S04]  /*be020*/  LDL.LU R25, [R1+0x438] ;  /* 0x0004380001197983 */ /* 0x000ee80000300800 */
[----:B------:R-:W3:Y:S01]  /*be030*/  LDL.LU R24, [R1+0x284] ;  /* 0x0002840001187983 */ /* 0x000ee20000300800 */
[----:B0-----:R-:W-:-:S03]  /*be040*/  LOP3.LUT R8, R13, 0xffff, RZ, 0xc0, !PT ;  /* 0x0000ffff0d087812 */ /* 0x001fc600078ec0ff */
[----:B------:R-:W3:Y:S04]  /*be050*/  LDL.LU R51, [R1+0xcc] ;  /* 0x0000cc0001337983 */ /* 0x000ee80000300800 */
[----:B------:R-:W3:Y:S04]  /*be060*/  LDL.LU R13, [R1+0xd4] ;  /* 0x0000d400010d7983 */ /* 0x000ee80000300800 */
[----:B------:R-:W3:Y:S01]  /*be070*/  LDL.LU R17, [R1+0xd0] ;  /* 0x0000d00001117983 */ /* 0x000ee20000300800 */
[----:B----4-:R-:W-:-:S03]  /*be080*/  IMAD.MOV.U32 R47, RZ, RZ, R22 ;  /* 0x000000ffff2f7224 */ /* 0x010fc600078e0016 */
[----:B------:R-:W-:Y:S04]  /*be090*/  STL.64 [R1+0x40], R20 ;  /* 0x0000401401007387 */ /* 0x000fe80000100a00 */
[----:B------:R-:W-:Y:S04]  /*be0a0*/  STL [R1+0x4c], R23 ;  /* 0x00004c1701007387 */ /* 0x000fe80000100800 */
[----:B------:R-:W-:Y:S01]  /*be0b0*/  STL.64 [R1+0x44e0], R46 ;  /* 0x0044e02e01007387 */ /* 0x000fe20000100a00 */
[----:B--2---:R-:W-:-:S03]  /*be0c0*/  LOP3.LUT R9, R14, 0xffff, RZ, 0xc0, !PT ;  /* 0x0000ffff0e097812 */ /* 0x004fc600078ec0ff */
[----:B------:R-:W2:Y:S01]  /*be0d0*/  LDL.LU R14, [R1+0x178] ;  /* 0x00017800010e7983 */ /* 0x000ea20000300800 */
[----:B-1----:R-:W-:-:S03]  /*be0e0*/  LOP3.LUT R11, R15, 0xffff, RZ, 0xc0, !PT ;  /* 0x0000ffff0f0b7812 */ /* 0x002fc600078ec0ff */
[----:B------:R-:W4:Y:S01]  /*be0f0*/  LDL.LU R15, [R1+0x170] ;  /* 0x00017000010f7983 */ /* 0x000f220000300800 */
[----:B------:R-:W-:-:S03]  /*be100*/  LOP3.LUT R10, R31, 0xffff, RZ, 0xc0, !PT ;  /* 0x0000ffff1f0a7812 */ /* 0x000fc600078ec0ff */
[----:B------:R-:W4:Y:S01]  /*be110*/  LDL.LU R31, [R1+0x174] ;  /* 0x00017400011f7983 */ /* 0x000f220000300800 */
[----:B------:R-:W-:Y:S02]  /*be120*/  LOP3.LUT R0, R52, 0xffff, RZ, 0xc0, !PT ;  /* 0x0000ffff34007812 */ /* 0x000fe400078ec0ff */
[----:B------:R-:W-:Y:S02]  /*be130*/  PRMT R6, R49, 0x4210, R3 ;  /* 0x0000421031067816 */ /* 0x000fe40000000003 */
[----:B------:R-:W-:Y:S02]  /*be140*/  PRMT R5, R48, 0x4210, R0 ;  /* 0x0000421030057816 */ /* 0x000fe40000000000 */
[----:B------:R-:W-:Y:S01]  /*be150*/  PRMT R7, R50, 0x4210, R8 ;  /* 0x0000421032077816 */ /* 0x000fe20000000008 */
[----:B------:R-:W-:Y:S01]  /*be160*/  NOP ;  /* 0x0000000000007918 */ /* 0x000fe20000000000 */
[----:B------:R-:W-:-:S03]  /*be170*/  LOP3.LUT R12, R30, 0xffff, RZ, 0xc0, !PT ;  /* 0x0000ffff1e0c7812 */ /* 0x000fc600078ec0ff */
[----:B------:R0:W-:Y:S04]  /*be180*/  STSM.16.M88.4 [R57], R4 ;  /* 0x0000000439007844 */ /* 0x0001e80000000200 */
[----:B------:R-:W4:Y:S01]  /*be190*/  LDL.LU R30, [R1] ;  /* 0x00000000011e7983 */ /* 0x000f220000300800 */
[----:B0-----:R-:W-:Y:S02]  /*be1a0*/  PRMT R4, R27, 0x4210, R9 ;  /* 0x000042101b047816 */ /* 0x001fe40000000009 */
[----:B---3--:R-:W-:Y:S02]  /*be1b0*/  PRMT R5, R26, 0x4210, R11 ;  /* 0x000042101a057816 */ /* 0x008fe4000000000b */
[----:B------:R-:W-:Y:S02]  /*be1c0*/  PRMT R6, R25, 0x4210, R10 ;  /* 0x0000421019067816 */ /* 0x000fe4000000000a */
[----:B------:R-:W-:Y:S01]  /*be1d0*/  PRMT R7, R24, 0x4210, R12 ;  /* 0x0000421018077816 */ /* 0x000fe2000000000c */
[----:B------:R-:W-:Y:S01]  /*be1e0*/  NOP ;  /* 0x0000000000007918 */ /* 0x000fe20000000000 */
[----:B------:R-:W0:Y:S01]  /*be1f0*/  LDS.128 R24, [R57] ;  /* 0x0000000039187984 */ /* 0x000e220000000c00 */
[----:B------:R-:W-:-:S03]  /*be200*/  NOP ;  /* 0x0000000000007918 */ /* 0x000fc60000000000 */
[----:B------:R1:W-:Y:S02]  /*be210*/  STSM.16.M88.4 [R57], R4 ;  /* 0x0000000439007844 */ /* 0x0003e40000000200 */
[----:B-1----:R-:W-:Y:S01]  /*be220*/  PRMT R6, R17, 0x5210, R3 ;  /* 0x0000521011067816 */ /* 0x002fe20000000003 */
[----:B------:R-:W-:Y:S01]  /*be230*/  NOP ;  /* 0x0000000000007918 */ /* 0x000fe20000000000 */
[----:B------:R-:W1:Y:S04]  /*be240*/  LDS.128 R16, [R57] ;  /* 0x0000000039107984 */ /* 0x000e680000000c00 */
[----:B0-----:R-:W-:Y:S04]  /*be250*/  STL [R1+0x4550], R24 ;  /* 0x0045501801007387 */ /* 0x001fe80000100800 */
[----:B------:R-:W-:Y:S04]  /*be260*/  STL [R1+0x44c8], R25 ;  /* 0x0044c81901007387 */ /* 0x000fe80000100800 */
[----:B------:R-:W-:Y:S04]  /*be270*/  STL [R1+0x44b8], R27 ;  /* 0x0044b81b01007387 */ /* 0x000fe80000100800 */
[----:B------:R-:W3:Y:S04]  /*be280*/  LDL.LU R36, [R1+0x474] ;  /* 0x0004740001247983 */ /* 0x000ee80000300800 */
[----:B------:R-:W3:Y:S01]  /*be290*/  LDL.LU R53, [R1+0x470] ;  /* 0x0004700001357983 */ /* 0x000ee20000300800 */
[----:B------:R-:W-:-:S02]  /*be2a0*/  PRMT R5, R51, 0x5210, R0 ;  /* 0x0000521033057816 */ /* 0x000fc40000000000 */
[----:B------:R-:W-:Y:S01]  /*be2b0*/  PRMT R4, R13, 0x5210, R2 ;  /* 0x000052100d047816 */ /* 0x000fe20000000002 */
[----:B-1----:R0:W-:Y:S04]  /*be2c0*/  STL.64 [R1+0xd0], R16 ;  /* 0x0000d01001007387 */ /* 0x0021e80000100a00 */
[----:B------:R-:W-:Y:S04]  /*be2d0*/  STL.64 [R1+0xd8], R18 ;  /* 0x0000d81201007387 */ /* 0x000fe80000100a00 */
[----:B------:R-:W3:Y:S04]  /*be2e0*/  LDL.LU R39, [R1+0x460] ;  /* 0x0004600001277983 */ /* 0x000ee80000300800 */
[----:B------:R-:W3:Y:S04]  /*be2f0*/  LDL.LU R38, [R1+0x45c] ;  /* 0x00045c0001267983 */ /* 0x000ee80000300800 */
[----:B------:R-:W3:Y:S04]  /*be300*/  LDL.LU R22, [R1+0x46c] ;  /* 0x00046c0001167983 */ /* 0x000ee80000300800 */
[----:B------:R-:W3:Y:S04]  /*be310*/  LDL.LU R52, [R1+0x468] ;  /* 0x0004680001347983 */ /* 0x000ee80000300800 */
[----:B------:R-:W3:Y:S04]  /*be320*/  LDL.LU R48, [R1+0x464] ;  /* 0x0004640001307983 */ /* 0x000ee80000300800 */
[----:B0-----:R-:W3:Y:S01]  /*be330*/  LDL.LU R17, [R1+0x360] ;  /* 0x0003600001117983 */ /* 0x001ee20000300800 */
[----:B------:R-:W-:Y:S01]  /*be340*/  PRMT R7, R56, 0x5210, R8 ;  /* 0x0000521038077816 */ /* 0x000fe20000000008 */
[----:B------:R-:W-:-:S02]  /*be350*/  NOP ;  /* 0x0000000000007918 */ /* 0x000fc40000000000 */
[----:B------:R-:W3:Y:S04]  /*be360*/  LDL.LU R23, [R1+0x3d8] ;  /* 0x0003d80001177983 */ /* 0x000ee80000300800 */
[----:B------:R-:W3:Y:S04]  /*be370*/  LDL.LU R20, [R1+0x3d4] ;  /* 0x0003d40001147983 */ /* 0x000ee80000300800 */
[----:B------:R-:W3:Y:S04]  /*be380*/  LDL.LU R21, [R1+0x3c0] ;  /* 0x0003c00001157983 */ /* 0x000ee80000300800 */
[----:B------:R2:W-:Y:S04]  /*be390*/  STSM.16.M88.4 [R57], R4 ;  /* 0x0000000439007844 */ /* 0x0005e80000000200 */
[----:B------:R-:W3:Y:S04]  /*be3a0*/  LDL.LU R49, [R1+0x3bc] ;  /* 0x0003bc0001317983 */ /* 0x000ee80000300800 */
[----:B------:R-:W3:Y:S04]  /*be3b0*/  LDL.LU R50, [R1+0x498] ;  /* 0x0004980001327983 */ /* 0x000ee80000300800 */
[----:B------:R-:W3:Y:S01]  /*be3c0*/  LDL.LU R51, [R1+0x48c] ;  /* 0x00048c0001337983 */ /* 0x000ee20000300800 */
[----:B--2---:R-:W-:-:S03]  /*be3d0*/  PRMT R4, R14, 0x5210, R9 ;  /* 0x000052100e047816 */ /* 0x004fc60000000009 */
[----:B------:R-:W2:Y:S01]  /*be3e0*/  LDL.LU R13, [R1+0x484] ;  /* 0x00048400010d7983 */ /* 0x000ea20000300800 */
[----:B----4-:R-:W-:Y:S02]  /*be3f0*/  PRMT R6, R15, 0x5210, R10 ;  /* 0x000052100f067816 */ /* 0x010fe4000000000a */
[----:B------:R-:W-:Y:S01]  /*be400*/  PRMT R5, R31, 0x5210, R11 ;  /* 0x000052101f057816 */ /* 0x000fe2000000000b */
[----:B------:R-:W-:Y:S01]  /*be410*/  NOP ;  /* 0x0000000000007918 */ /* 0x000fe20000000000 */
[----:B------:R-:W0:Y:S04]  /*be420*/  LDS.128 R8, [R57] ;  /* 0x0000000039087984 */ /* 0x000e280000000c00 */
[----:B------:R-:W4:Y:S04]  /*be430*/  LDL.LU R14, [R1+0x488] ;  /* 0x00048800010e7983 */ /* 0x000f280000300800 */
[----:B0-----:R-:W-:Y:S04]  /*be440*/  STL [R1+0xc4], R9 ;  /* 0x0000c40901007387 */ /* 0x001fe80000100800 */
[----:B------:R-:W-:Y:S04]  /*be450*/  STL [R1+0xcc], R11 ;  /* 0x0000cc0b01007387 */ /* 0x000fe80000100800 */
[----:B------:R-:W4:Y:S01]  /*be460*/  LDL.LU R15, [R1+0x17c] ;  /* 0x00017c00010f7983 */ /* 0x000f220000300800 */
[----:B------:R-:W-:Y:S01]  /*be470*/  PRMT R7, R30, 0x5210, R12 ;  /* 0x000052101e077816 */ /* 0x000fe2000000000c */
[----:B------:R-:W-:Y:S01]  /*be480*/  IMAD.MOV.U32 R25, RZ, RZ, R8 ;  /* 0x000000ffff197224 */ /* 0x000fe200078e0008 */
[----:B------:R-:W-:-:S03]  /*be490*/  NOP ;  /* 0x0000000000007918 */ /* 0x000fc60000000000 */
[----:B------:R0:W-:Y:S01]  /*be4a0*/  STSM.16.M88.4 [R57], R4 ;  /* 0x0000000439007844 */ /* 0x0001e20000000200 */
[----:B------:R-:W-:-:S03]  /*be4b0*/  IMAD.MOV.U32 R27, RZ, RZ, R10 ;  /* 0x000000ffff1b7224 */ /* 0x000fc600078e000a */
[----:B------:R-:W4:Y:S04]  /*be4c0*/  LDL.LU R31, [R1+0x184] ;  /* 0x00018400011f7983 */ /* 0x000f280000300800 */
[----:B------:R-:W4:Y:S04]  /*be4d0*/  LDL.LU R30, [R1+0x180] ;  /* 0x00018000011e7983 */ /* 0x000f280000300800 */
[----:B------:R-:W-:Y:S04]  /*be4e0*/  STL [R1+0x44cc], R25 ;  /* 0x0044cc1901007387 */ /* 0x000fe80000100800 */
[----:B------:R-:W-:Y:S01]  /*be4f0*/  STL.64 [R1+0x44c0], R26 ;  /* 0x0044c01a01007387 */ /* 0x000fe20000100a00 */
[----:B---3--:R-:W-:-:S02]  /*be500*/  LOP3.LUT R2, R36, 0xffff, RZ, 0xc0, !PT ;  /* 0x0000ffff24027812 */ /* 0x008fc400078ec0ff */
[----:B------:R-:W-:Y:S02]  /*be510*/  LOP3.LUT R0, R53, 0xffff, RZ, 0xc0, !PT ;  /* 0x0000ffff35007812 */ /* 0x000fe400078ec0ff */
[----:B------:R-:W-:Y:S02]  /*be520*/  LOP3.LUT R3, R39, 0xffff, RZ, 0xc0, !PT ;  /* 0x0000ffff27037812 */ /* 0x000fe400078ec0ff */
[----:B------:R-:W-:Y:S01]  /*be530*/  LOP3.LUT R8, R38, 0xffff, RZ, 0xc0, !PT ;  /* 0x0000ffff26087812 */ /* 0x000fe200078ec0ff */
[----:B------:R-:W-:Y:S01]  /*be540*/  NOP ;  /* 0x0000000000007918 */ /* 0x000fe20000000000 */
[----:B0-----:R-:W-:Y:S02]  /*be550*/  PRMT R4, R22, 0x4210, R2 ;  /* 0x0000421016047816 */ /* 0x001fe40000000002 */
[----:B------:R-:W-:Y:S02]  /*be560*/  PRMT R5, R52, 0x4210, R0 ;  /* 0x0000421034057816 */ /* 0x000fe40000000000 */
[----:B------:R-:W3:Y:S01]  /*be570*/  LDL.LU R52, [R1+0x188] ;  /* 0x0001880001347983 */ /* 0x000ee20000300800 */
[----:B------:R-:W-:-:S03]  /*be580*/  PRMT R6, R48, 0x4210, R3 ;  /* 0x0000421030067816 */ /* 0x000fc60000000003 */
[----:B------:R-:W3:Y:S01]  /*be590*/  LDL.LU R48, [R1+0x190] ;  /* 0x0001900001307983 */ /* 0x000ee20000300800 */
[----:B------:R-:W-:-:S03]  /*be5a0*/  PRMT R7, R17, 0x4210, R8 ;  /* 0x0000421011077816 */ /* 0x000fc60000000008 */
[----:B------:R-:W0:Y:S01]  /*be5b0*/  LDS.128 R16, [R57] ;  /* 0x0000000039107984 */ /* 0x000e220000000c00 */
[----:B------:R-:W-:-:S03]  /*be5c0*/  NOP ;  /* 0x0000000000007918 */ /* 0x000fc60000000000 */
[----:B------:R1:W-:Y:S01]  /*be5d0*/  STSM.16.M88.4 [R57], R4 ;  /* 0x0000000439007844 */ /* 0x0003e20000000200 */
[----:B------:R-:W-:Y:S02]  /*be5e0*/  LOP3.LUT R10, R23, 0xffff, RZ, 0xc0, !PT ;  /* 0x0000ffff170a7812 */ /* 0x000fe400078ec0ff */
[----:B------:R-:W-:Y:S02]  /*be5f0*/  LOP3.LUT R9, R20, 0xffff, RZ, 0xc0, !PT ;  /* 0x0000ffff14097812 */ /* 0x000fe400078ec0ff */
[----:B------:R-:W-:Y:S01]  /*be600*/  LOP3.LUT R11, R21, 0xffff, RZ, 0xc0, !PT ;  /* 0x0000ffff150b7812 */ /* 0x000fe200078ec0ff */
[----:B------:R-:W-:Y:S01]  /*be610*/  NOP ;  /* 0x0000000000007918 */ /* 0x000fe20000000000 */
[----:B------:R-:W4:Y:S01]  /*be620*/  LDS.128 R20, [R57] ;  /* 0x0000000039147984 */ /* 0x000f220000000c00 */
[----:B------:R-:W-:Y:S02]  /*be630*/  LOP3.LUT R12, R49, 0xffff, RZ, 0xc0, !PT ;  /* 0x0000ffff310c7812 */ /* 0x000fe400078ec0ff */
[----:B-1----:R-:W-:-:S02]  /*be640*/  PRMT R4, R50, 0x4210, R10 ;  /* 0x0000421032047816 */ /* 0x002fc4000000000a */
[----:B------:R-:W-:Y:S02]  /*be650*/  PRMT R5, R51, 0x4210, R9 ;  /* 0x0000421033057816 */ /* 0x000fe40000000009 */
[----:B--2---:R-:W-:Y:S01]  /*be660*/  PRMT R6, R13, 0x4210, R11 ;  /* 0x000042100d067816 */ /* 0x004fe2000000000b */
[----:B0-----:R0:W-:Y:S04]  /*be670*/  STL.64 [R1+0xb0], R16 ;  /* 0x0000b01001007387 */ /* 0x0011e80000100a00 */
[----:B------:R-:W-:Y:S01]  /*be680*/  STL.64 [R1+0xb8], R18 ;  /* 0x0000b81201007387 */ /* 0x000fe20000100a00 */
[----:B----4-:R-:W-:Y:S01]  /*be690*/  PRMT R7, R14, 0x4210, R12 ;  /* 0x000042100e077816 */ /* 0x010fe2000000000c */
[----:B------:R-:W-:Y:S02]  /*be6a0*/  NOP ;  /* 0x0000000000007918 */ /* 0x000fe40000000000 */
[----:B0-----:R-:W2:Y:S04]  /*be6b0*/  LDL.LU R17, [R1+0x18c] ;  /* 0x00018c0001117983 */ /* 0x001ea80000300800 */
[----:B------:R-:W-:Y:S04]  /*be6c0*/  STL.64 [R1+0xa0], R20 ;  /* 0x0000a01401007387 */ /* 0x000fe80000100a00 */
[----:B------:R-:W-:Y:S04]  /*be6d0*/  STL.64 [R1+0xa8], R22 ;  /* 0x0000a81601007387 */ /* 0x000fe80000100a00 */
[----:B------:R-:W4:Y:S04]  /*be6e0*/  LDL.LU R49, [R1+0x494] ;  /* 0x0004940001317983 */ /* 0x000f280000300800 */
[----:B------:R-:W4:Y:S04]  /*be6f0*/  LDL.LU R50, [R1+0x490] ;  /* 0x0004900001327983 */ /* 0x000f280000300800 */
[----:B------:R-:W4:Y:S04]  /*be700*/  LDL.LU R51, [R1+0x47c] ;  /* 0x00047c0001337983 */ /* 0x000f280000300800 */
[----:B------:R0:W-:Y:S01]  /*be710*/  STSM.16.M88.4 [R57], R4 ;  /* 0x0000000439007844 */ /* 0x0001e20000000200 */
[----:B------:R-:W-:-:S03]  /*be720*/  NOP ;  /* 0x0000000000007918 */ /* 0x000fc60000000000 */
[----:B------:R-:W4:Y:S04]  /*be730*/  LDL.LU R13, [R1+0x478] ;  /* 0x00047800010d7983 */ /* 0x000f280000300800 */
[----:B------:R-:W4:Y:S04]  /*be740*/  LDL.LU R14, [R1+0x4b0] ;  /* 0x0004b000010e7983 */ /* 0x000f280000300800 */
[----:B------:R-:W1:Y:S01]  /*be750*/  LDS.128 R20, [R57] ;  /* 0x0000000039147984 */ /* 0x000e620000000c00 */
[----:B0-----:R-:W-:-:S03]  /*be760*/  PRMT R5, R15, 0x5210, R0 ;  /* 0x000052100f057816 */ /* 0x001fc60000000000 */
[----:B------:R-:W4:Y:S01]  /*be770*/  LDL.LU R15, [R1+0x4a8] ;  /* 0x0004a800010f7983 */ /* 0x000f220000300800 */
[----:B------:R-:W-:Y:S02]  /*be780*/  PRMT R7, R58, 0x5210, R8 ;  /* 0x000052103a077816 */ /* 0x000fe40000000008 */
[----:B------:R-:W0:Y:S01]  /*be790*/  LDC R58, c[0x0][0x244] ;  /* 0x00009100ff3a7b82 */ /* 0x000e220000000800 */
[----:B------:R-:W-:Y:S02]  /*be7a0*/  PRMT R4, R31, 0x5210, R2 ;  /* 0x000052101f047816 */ /* 0x000fe40000000002 */
[----:B------:R-:W4:Y:S01]  /*be7b0*/  LDL.LU R31, [R1+0x4a4] ;  /* 0x0004a400011f7983 */ /* 0x000f220000300800 */
[----:B------:R-:W-:Y:S01]  /*be7c0*/  PRMT R6, R30, 0x5210, R3 ;  /* 0x000052101e067816 */ /* 0x000fe20000000003 */
[----:B------:R-:W-:-:S04]  /*be7d0*/  NOP ;  /* 0x0000000000007918 */ /* 0x000fc80000000000 */
[----:B------:R-:W-:Y:S01]  /*be7e0*/  STSM.16.M88.4 [R57], R4 ;  /* 0x0000000439007844 */ /* 0x000fe20000000200 */
[----:B------:R-:W-:-:S03]  /*be7f0*/  NOP ;  /* 0x0000000000007918 */ /* 0x000fc60000000000 */
[----:B------:R-:W0:Y:S04]  /*be800*/  LDS.128 R36, [R57] ;  /* 0x0000000039247984 */ /* 0x000e280000000c00 */
[----:B------:R-:W4:Y:S04]  /*be810*/  LDL.LU R30, [R1+0x4a0] ;  /* 0x0004a000011e7983 */ /* 0x000f280000300800 */
[----:B-1----:R-:W-:Y:S04]  /*be820*/  STL.64 [R1+0x30], R20 ;  /* 0x0000301401007387 */ /* 0x002fe80000100a00 */
[----:B------:R1:W-:Y:S04]  /*be830*/  STL.64 [R1+0x38], R22 ;  /* 0x0000381601007387 */ /* 0x0003e80000100a00 */
[----:B------:R-:W4:Y:S04]  /*be840*/  LDL.LU R16, [R1+0x3f0] ;  /* 0x0003f00001107983 */ /* 0x000f280000300800 */
[----:B------:R-:W4:Y:S04]  /*be850*/  LDL.LU R53, [R1+0x3ec] ;  /* 0x0003ec0001357983 */ /* 0x000f280000300800 */
[----:B-1----:R-:W4:Y:S01]  /*be860*/  LDL.LU R22, [R1+0x3e0] ;  /* 0x0003e00001167983 */ /* 0x002f220000300800 */
[----:B------:R-:W-:-:S02]  /*be870*/  PRMT R7, R59, 0x5210, R12 ;  /* 0x000052103b077816 */ /* 0x000fc4000000000c */
[----:B------:R-:W1:Y:S01]  /*be880*/  LDC R59, c[0x0][0x244] ;  /* 0x00009100ff3b7b82 */ /* 0x000e620000000800 */
[----:B---3--:R-:W-:Y:S02]  /*be890*/  PRMT R4, R48, 0x5210, R10 ;  /* 0x0000521030047816 */ /* 0x008fe4000000000a */
[----:B------:R-:W3:Y:S04]  /*be8a0*/  LDL.LU R48, [R1+0x3dc] ;  /* 0x0003dc0001307983 */ /* 0x000ee80000300800 */
[----:B------:R-:W3:Y:S04]  /*be8b0*/  LDL.LU R23, [R1+0x4c0] ;  /* 0x0004c00001177983 */ /* 0x000ee80000300800 */
[----:B------:R-:W3:Y:S04]  /*be8c0*/  LDL.LU R20, [R1+0x4bc] ;  /* 0x0004bc0001147983 */ /* 0x000ee80000300800 */
[----:B------:R-:W3:Y:S01]  /*be8d0*/  LDL.LU R21, [R1+0x4b4] ;  /* 0x0004b40001157983 */ /* 0x000ee20000300800 */
[----:B------:R-:W-:-:S02]  /*be8e0*/  PRMT R5, R52, 0x5210, R9 ;  /* 0x0000521034057816 */ /* 0x000fc40000000009 */
[----:B--2---:R-:W-:Y:S01]  /*be8f0*/  PRMT R6, R17, 0x5210, R11 ;  /* 0x0000521011067816 */ /* 0x004fe2000000000b */
[----:B------:R-:W-:Y:S01]  /*be900*/  NOP ;  /* 0x0000000000007918 */ /* 0x000fe20000000000 */
[----:B------:R-:W2:Y:S04]  /*be910*/  LDL.LU R17, [R1+0x4b8] ;  /* 0x0004b80001117983 */ /* 0x000ea80000300800 */
[----:B0-----:R-:W-:Y:S01]  /*be920*/  STL.64 [R1+0x44a0], R36 ;  /* 0x0044a02401007387 */ /* 0x001fe20000100a00 */
[----:B----4-:R-:W-:-:S03]  /*be930*/  LOP3.LUT R0, R49, 0xffff, RZ, 0xc0, !PT ;  /* 0x0000ffff31007812 */ /* 0x010fc600078ec0ff */
[----:B------:R-:W-:Y:S01]  /*be940*/  STL.64 [R1+0x4490], R38 ;  /* 0x0044902601007387 */ /* 0x000fe20000100a00 */
[----:B------:R-:W-:-:S03]  /*be950*/  LOP3.LUT R3, R50, 0xffff, RZ, 0xc0, !PT ;  /* 0x0000ffff32037812 */ /* 0x000fc600078ec0ff */
[----:B------:R0:W-:Y:S01]  /*be960*/  STSM.16.M88.4 [R57], R4 ;  /* 0x0000000439007844 */ /* 0x0001e20000000200 */
[----:B------:R-:W-:-:S03]  /*be970*/  LOP3.LUT R8, R13, 0xffff, RZ, 0xc0, !PT ;  /* 0x0000ffff0d087812 */ /* 0x000fc600078ec0ff */
[----:B------:R-:W4:Y:S01]  /*be980*/  LDL.LU R13, [R1+0x19c] ;  /* 0x00019c00010d7983 */ /* 0x000f220000300800 */
[----:B0-----:R-:W-:-:S03]  /*be990*/  PRMT R4, R14, 0x4210, R0 ;  /* 0x000042100e047816 */ /* 0x001fc60000000000 */
[----:B------:R-:W4:Y:S01]  /*be9a0*/  LDL.LU R14, [R1+0x198] ;  /* 0x00019800010e7983 */ /* 0x000f220000300800 */
[----:B------:R-:W-:-:S03]  /*be9b0*/  PRMT R5, R15, 0x4210, R3 ;  /* 0x000042100f057816 */ /* 0x000fc60000000003 */
[----:B------:R-:W4:Y:S04]  /*be9c0*/  LDL.LU R15, [R1+0x194] ;  /* 0x00019400010f7983 */ /* 0x000f280000300800 */
[----:B------:R-:W4:Y:S04]  /*be9d0*/  LDL.LU R52, [R1+0x1a4] ;  /* 0x0001a40001347983 */ /* 0x000f280000300800 */
[----:B------:R-:W4:Y:S04]  /*be9e0*/  LDL.LU R49, [R1+0x1a8] ;  /* 0x0001a80001317983 */ /* 0x000f280000300800 */
[----:B------:R-:W4:Y:S01]  /*be9f0*/  LDL.LU R50, [R1+0x1a0] ;  /* 0x0001a00001327983 */ /* 0x000f220000300800 */
[----:B------:R-:W-:Y:S01]  /*bea00*/  LOP3.LUT R2, R51, 0xffff, RZ, 0xc0, !PT ;  /* 0x0000ffff33027812 */ /* 0x000fe200078ec0ff */
[----:B------:R-:W-:-:S03]  /*bea10*/  IMAD.MOV.U32 R51, RZ, RZ, R29 ;  /* 0x000000ffff337224 */ /* 0x000fc600078e001d */
[----:B------:R-:W-:Y:S02]  /*bea20*/  PRMT R6, R31, 0x4210, R2 ;  /* 0x000042101f067816 */ /* 0x000fe40000000002 */
[----:B------:R-:W-:Y:S01]  /*bea30*/  PRMT R7, R30, 0x4210, R8 ;  /* 0x000042101e077816 */ /* 0x000fe20000000008 */
[----:B------:R-:W-:Y:S01]  /*bea40*/  NOP ;  /* 0x0000000000007918 */ /* 0x000fe20000000000 */
[----:B------:R-:W0:Y:S01]  /*bea50*/  LDS.128 R28, [R57] ;  /* 0x00000000391c7984 */ /* 0x000e220000000c00 */
[----:B------:R-:W-:-:S03]  /*bea60*/  NOP ;  /* 0x0000000000007918 */ /* 0x000fc60000000000 */
[----:B------:R1:W-:Y:S01]  /*bea70*/  STSM.16.M88.4 [R57], R4 ;  /* 0x0000000439007844 */ /* 0x0003e20000000200 */
[----:B------:R-:W-:Y:S02]  /*bea80*/  LOP3.LUT R9, R16, 0xffff, RZ, 0xc0, !PT ;  /* 0x0000ffff10097812 */ /* 0x000fe400078ec0ff */
[----:B------:R-:W-:Y:S02]  /*bea90*/  LOP3.LUT R10, R53, 0xffff, RZ, 0xc0, !PT ;  /* 0x0000ffff350a7812 */ /* 0x000fe400078ec0ff */
[----:B------:R-:W4:Y:S01]  /*beaa0*/  LDC R53, c[0x0][0x244] ;  /* 0x00009100ff357b82 */ /* 0x000f220000000800 */
[----:B------:R-:W-:Y:S01]  /*beab0*/  LOP3.LUT R11, R22, 0xffff, RZ, 0xc0, !PT ;  /* 0x0000ffff160b7812 */ /* 0x000fe200078ec0ff */
[----:B0-----:R-:W-:Y:S04]  /*beac0*/  STL.64 [R1+0x4498], R28 ;  /* 0x0044981c01007387 */ /* 0x001fe80000100a00 */
[----:B------:R-:W-:Y:S01]  /*bead0*/  STL.64 [R1+0x4488], R30 ;  /* 0x0044881e01007387 */ /* 0x000fe20000100a00 */
[----:B---3--:R-:W-:-:S02]  /*beae0*/  LOP3.LUT R48, R48, 0xffff, RZ, 0xc0, !PT ;  /* 0x0000ffff30307812 */ /* 0x008fc400078ec0ff */
[----:B-1----:R-:W-:Y:S02]  /*beaf0*/  PRMT R4, R23, 0x4210, R9 ;  /* 0x0000421017047816 */ /* 0x002fe40000000009 */
[----:B------:R-:W-:Y:S02]  /*beb00*/  PRMT R5, R20, 0x4210, R10 ;  /* 0x0000421014057816 */ /* 0x000fe4000000000a */
[----:B------:R-:W-:Y:S02]  /*beb10*/  PRMT R6, R21, 0x4210, R11 ;  /* 0x0000421015067816 */ /* 0x000fe4000000000b */
[----:B--2---:R-:W-:Y:S01]  /*beb20*/  PRMT R7, R17, 0x4210, R48 ;  /* 0x0000421011077816 */ /* 0x004fe20000000030 */
[----:B------:R-:W-:Y:S01]  /*beb30*/  NOP ;  /* 0x0000000000007918 */ /* 0x000fe20000000000 */
[----:B------:R-:W0:Y:S01]  /*beb40*/  LDS.128 R16, [R57] ;  /* 0x0000000039107984 */ /* 0x000e220000000c00 */
[----:B------:R-:W-:-:S03]  /*beb50*/  NOP ;  /* 0x0000000000007918 */ /* 0x000fc60000000000 */
[----:B------:R4:W-:Y:S02]  /*beb60*/  STSM.16.M88.4 [R57], R4 ;  /* 0x0000000439007844 */ /* 0x0009e40000000200 */
[----:B----4-:R-:W-:Y:S02]  /*beb70*/  PRMT R4, R13, 0x5210, R0 ;  /* 0x000052100d047816 */ /* 0x010fe40000000000 */
[----:B------:R-:W-:Y:S02]  /*beb80*/  PRMT R6, R14, 0x5210, R2 ;  /* 0x000052100e067816 */ /* 0x000fe40000000002 */
[----:B------:R-:W-:Y:S01]  /*beb90*/  PRMT R5, R15, 0x5210, R3 ;  /* 0x000052100f057816 */ /* 0x000fe20000000003 */
[----:B------:R-:W-:Y:S01]  /*beba0*/  NOP ;  /* 0x0000000000007918 */ /* 0x000fe20000000000 */
[----:B------:R-:W1:Y:S01]  /*bebb0*/  LDS.128 R12, [R57] ;  /* 0x00000000390c7984 */ /* 0x000e620000000c00 */
[----:B------:R-:W-:Y:S01]  /*bebc0*/  PRMT R7, R60, 0x5210, R8 ;  /* 0x000052103c077816 */ /* 0x000fe20000000008 */
[----:B------:R-:W-:-:S04]  /*bebd0*/  NOP ;  /* 0x0000000000007918 */ /* 0x000fc80000000000 */
[----:B------:R2:W-:Y:S02]  /*bebe0*/  STSM.16.M88.4 [R57], R4 ;  /* 0x0000000439007844 */ /* 0x0005e40000000200 */
[----:B--2---:R-:W-:Y:S02]  /*bebf0*/  PRMT R4, R52, 0x5210, R9 ;  /* 0x0000521034047816 */ /* 0x004fe40000000009 */
[----:B------:R-:W-:Y:S01]  /*bec00*/  PRMT R5, R49, 0x5210, R10 ;  /* 0x0000521031057816 */ /* 0x000fe2000000000a */
[----:B0-----:R-:W-:Y:S01]  /*bec10*/  STL.64 [R1+0x4480], R16 ;  /* 0x0044801001007387 */ /* 0x001fe20000100a00 */
[----:B------:R-:W-:Y:S01]  /*bec20*/  PRMT R6, R50, 0x5210, R11 ;  /* 0x0000521032067816 */ /* 0x000fe2000000000b */
[----:B------:R-:W-:Y:S02]  /*bec30*/  NOP ;  /* 0x0000000000007918 */ /* 0x000fe40000000000 */
[----:B------:R-:W0:Y:S01]  /*bec40*/  LDS.128 R8, [R57] ;  /* 0x0000000039087984 */ /* 0x000e220000000c00 */
[----:B------:R-:W-:Y:S01]  /*bec50*/  IMAD.MOV.U32 R21, RZ, RZ, R51 ;  /* 0x000000ffff157224 */ /* 0x000fe200078e0033 */
[----:B------:R-:W-:Y:S01]  /*bec60*/  PRMT R7, R61, 0x5210, R48 ;  /* 0x000052103d077816 */ /* 0x000fe20000000030 */
[----:B------:R-:W-:Y:S01]  /*bec70*/  NOP ;  /* 0x0000000000007918 */ /* 0x000fe20000000000 */
[----:B------:R2:W-:Y:S01]  /*bec80*/  STL [R1+0x4468], R18 ;  /* 0x0044681201007387 */ /* 0x0005e20000100800 */
[----:B------:R-:W3:Y:S03]  /*bec90*/  LDC R52, c[0x0][0x244] ;  /* 0x00009100ff347b82 */ /* 0x000ee60000000800 */
[----:B--2---:R-:W2:Y:S04]  /*beca0*/  LDL.LU R18, [R1+0x16e4] ;  /* 0x0016e40001127983 */ /* 0x004ea80000300800 */
[----:B------:R4:W-:Y:S04]  /*becb0*/  STL [R1+0x4458], R19 ;  /* 0x0044581301007387 */ /* 0x0009e80000100800 */
[----:B----4-:R-:W4:Y:S04]  /*becc0*/  LDL.LU R19, [R1+0x1c6c] ;  /* 0x001c6c0001137983 */ /* 0x010f280000300800 */
[----:B-1----:R-:W-:Y:S04]  /*becd0*/  STL.64 [R1+0x4478], R12 ;  /* 0x0044780c01007387 */ /* 0x002fe80000100a00 */
[----:B------:R-:W-:Y:S04]  /*bece0*/  STL.64 [R1+0x4460], R14 ;  /* 0x0044600e01007387 */ /* 0x000fe80000100a00 */
        /* <DEDUP_REMOVED lines=8> */
[----:B0-----:R-:W-:Y:S04]  /*bed70*/  STL.64 [R1+0x4470], R8 ;  /* 0x0044700801007387 */ /* 0x001fe80000100a00 */
[----:B------:R0:W-:Y:S04]  /*bed80*/  STL [R1+0x4454], R11 ;  /* 0x0044540b01007387 */ /* 0x0001e80000100800 */
[----:B0-----:R-:W3:Y:S04]  /*bed90*/  LDL.LU R11, [R1+0x1c74] ;  /* 0x001c7400010b7983 */ /* 0x001ee80000300800 */
[----:B------:R0:W-:Y:S01]  /*beda0*/  STSM.16.M88.4 [R57], R4 ;  /* 0x0000000439007844 */ /* 0x0001e20000000200 */
[----:B------:R-:W-:Y:S01]  /*bedb0*/  NOP ;  /* 0x0000000000007918 */ /* 0x000fe20000000000 */
[----:B--2---:R-:W-:Y:S01]  /*bedc0*/  IMAD R60, R18, UR6, RZ ;  /* 0x00000006123c7c24 */ /* 0x004fe2000f8e02ff */
[----:B------:R-:W-:-:S04]  /*bedd0*/  ULDC.64 UR6, c[0x0][0x220] ;  /* 0x0000880000067ab9 */ /* 0x000fc80000000a00 */
[----:B------:R-:W-:Y:S01]  /*bede0*/  SHF.R.S32.HI R61, RZ, 0x1f, R60 ;  /* 0x0000001fff3d7819 */ /* 0x000fe2000001143c */
[C---:B----4-:R-:W-:Y:S01]  /*bedf0*/  IMAD R51, R19.reuse, UR4, RZ ;  /* 0x0000000413337c24 */ /* 0x050fe2000f8e02ff */
[----:B------:R-:W-:Y:S01]  /*bee00*/  ISETP.GE.AND P1, PT, R19, UR8, PT ;  /* 0x0000000813007c0c */ /* 0x000fe2000bf26270 */
[----:B------:R-:W-:-:S03]  /*bee10*/  ULDC.64 UR4, c[0x0][0x220] ;  /* 0x0000880000047ab9 */ /* 0x000fc60000000a00 */
[C---:B------:R-:W-:Y:S01]  /*bee20*/  IADD3 R48, P2, R51.reuse, UR4, RZ ;  /* 0x0000000433307c10 */ /* 0x040fe2000ff5e0ff */
[----:B------:R-:W-:Y:S01]  /*bee30*/  ULDC UR4, c[0x0][0x244] ;  /* 0x0000910000047ab9 */ /* 0x000fe20000000800 */
[----:B------:R-:W-:Y:S01]  /*bee40*/  ISETP.LT.AND P1, PT, R18, UR19, !P1 ;  /* 0x0000001312007c0c */ /* 0x000fe2000cf21270 */
[----:B------:R-:W-:Y:S01]  /*bee50*/  ULDC UR19, c[0x0][0x248] ;  /* 0x0000920000137ab9 */ /* 0x000fe20000000800 */
[----:B0-----:R-:W-:Y:S02]  /*bee60*/  LEA.HI.X.SX32 R6, R51, UR5, 0x1, P2 ;  /* 0x0000000533067c11 */ /* 0x001fe400090f0eff */
[----:B------:R-:W-:Y:S02]  /*bee70*/  IADD3 R2, P3, R60, R48, RZ ;  /* 0x000000303c027210 */ /* 0x000fe40007f7e0ff */
[----:B---3--:R-:W-:-:S03]  /*bee80*/  PRMT R0, R23, 0x7770, RZ ;  /* 0x0000777017007816 */ /* 0x008fc600000000ff */
[----:B------:R-:W-:Y:S02]  /*bee90*/  IMAD.X R3, R61, 0x1, R6, P3 ;  /* 0x000000013d037824 */ /* 0x000fe400018e0606 */
[C---:B------:R-:W-:Y:S01]  /*beea0*/  IMAD R4, R25.reuse, UR4, RZ ;  /* 0x0000000419047c24 */ /* 0x040fe2000f8e02ff */
[----:B------:R-:W-:Y:S01]  /*beeb0*/  ISETP.GE.AND P2, PT, R25, UR10, PT ;  /* 0x0000000a19007c0c */ /* 0x000fe2000bf46270 */
[----:B------:R-:W-:Y:S01]  /*beec0*/  ULDC.64 UR4, c[0x0][0x220] ;  /* 0x0000880000047ab9 */ /* 0x000fe20000000a00 */
[----:B------:R0:W-:Y:S01]  /*beed0*/  @P1 STG.E.U8 desc[UR32][R2.64], R0 ;  /* 0x0000000002001986 */ /* 0x0001e2000c101120 */
[----:B------:R-:W-:Y:S01]  /*beee0*/  IMAD R51, R52, 0x80, R51 ;  /* 0x0000008034337824 */ /* 0x000fe200078e0233 */
[----:B------:R-:W-:Y:S01]  /*beef0*/  IADD3 R56, P3, R4, UR4, RZ ;  /* 0x0000000404387c10 */ /* 0x000fe2000ff7e0ff */
[----:B------:R-:W-:Y:S01]  /*bef00*/  ULDC UR4, c[0x0][0x244] ;  /* 0x0000910000047ab9 */ /* 0x000fe20000000800 */
[----:B------:R-:W-:Y:S01]  /*bef10*/  ISETP.LT.AND P2, PT, R18, UR27, !P2 ;  /* 0x0000001b12007c0c */ /* 0x000fe2000d741270 */
[----:B------:R-:W-:Y:S01]  /*bef20*/  ULDC.64 UR10, c[0x0][0x228] ;  /* 0x00008a00000a7ab9 */ /* 0x000fe20000000a00 */
[----:B------:R-:W-:Y:S01]  /*bef30*/  LEA.HI.X.SX32 R4, R4, UR5, 0x1, P3 ;  /* 0x0000000504047c11 */ /* 0x000fe200098f0eff */
[----:B------:R-:W-:Y:S01]  /*bef40*/  ULDC UR27, c[0x0][0x248] ;  /* 0x00009200001b7ab9 */ /* 0x000fe20000000800 */
[----:B0-----:R-:W-:-:S02]  /*bef50*/  IADD3 R2, P1, R60, R56, RZ ;  /* 0x000000383c027210 */ /* 0x001fc40007f3e0ff */
[----:B------:R-:W-:-:S03]  /*bef60*/  PRMT R0, R23, 0x7771, RZ ;  /* 0x0000777117007816 */ /* 0x000fc600000000ff */
[----:B------:R-:W-:-:S05]  /*bef70*/  IMAD.X R3, R61, 0x1, R4, P1 ;  /* 0x000000013d037824 */ /* 0x000fca00008e0604 */
[----:B------:R0:W-:Y:S01]  /*bef80*/  @P2 STG.E.U8 desc[UR32][R2.64], R0 ;  /* 0x0000000002002986 */ /* 0x0001e2000c101120 */
[C---:B------:R-:W-:Y:S01]  /*bef90*/  IMAD R7, R11.reuse, UR4, RZ ;  /* 0x000000040b077c24 */ /* 0x040fe2000f8e02ff */
[----:B------:R-:W-:Y:S01]  /*befa0*/  ULDC.64 UR4, c[0x0][0x220] ;  /* 0x0000880000047ab9 */ /* 0x000fe20000000a00 */
[----:B------:R-:W-:Y:S01]  /*befb0*/  ISETP.GE.AND P1, PT, R11, UR22, PT ;  /* 0x000000160b007c0c */ /* 0x000fe2000bf26270 */
[----:B------:R-:W-:Y:S02]  /*befc0*/  ULDC UR22, c[0x0][0x248] ;  /* 0x0000920000167ab9 */ /* 0x000fe40000000800 */
[C---:B------:R-:W-:Y:S01]  /*befd0*/  IADD3 R49, P3, R7.reuse, UR4, RZ ;  /* 0x0000000407317c10 */ /* 0x040fe2000ff7e0ff */
[----:B------:R-:W-:Y:S01]  /*befe0*/  ULDC UR4, c[0x0][0x244] ;  /* 0x0000910000047ab9 */ /* 0x000fe20000000800 */
[----:B------:R-:W-:Y:S02]  /*beff0*/  ISETP.LT.AND P2, PT, R18, UR29, !P1 ;  /* 0x0000001d12007c0c */ /* 0x000fe4000cf41270 */
[----:B------:R-:W-:-:S02]  /*bf000*/  LEA.HI.X.SX32 R7, R7, UR5, 0x1, P3 ;  /* 0x0000000507077c11 */ /* 0x000fc400098f0eff */
[----:B0-----:R-:W-:Y:S01]  /*bf010*/  PRMT R0, R23, 0x7772, RZ ;  /* 0x0000777217007816 */ /* 0x001fe200000000ff */
[----:B------:R-:W-:Y:S01]  /*bf020*/  IMAD R5, R41, UR4, RZ ;  /* 0x0000000429057c24 */ /* 0x000fe2000f8e02ff */
[----:B------:R-:W-:Y:S01]  /*bf030*/  IADD3 R2, P3, R60, R49, RZ ;  /* 0x000000313c027210 */ /* 0x000fe20007f7e0ff */
[----:B------:R-:W-:Y:S01]  /*bf040*/  ULDC.64 UR4, c[0x0][0x220] ;  /* 0x0000880000047ab9 */ /* 0x000fe20000000a00 */
[----:B------:R-:W-:Y:S01]  /*bf050*/  PRMT R8, R20, 0x7771, RZ ;  /* 0x0000777114087816 */ /* 0x000fe200000000ff */
[----:B------:R-:W-:Y:S02]  /*bf060*/  ULDC UR29, c[0x0][0x248] ;  /* 0x00009200001d7ab9 */ /* 0x000fe40000000800 */
[----:B------:R-:W-:-:S05]  /*bf070*/  IMAD.X R3, R61, 0x1, R7, P3 ;  /* 0x000000013d037824 */ /* 0x000fca00018e0607 */
[----:B------:R0:W-:Y:S02]  /*bf080*/  @P2 STG.E.U8 desc[UR32][R2.64], R0 ;  /* 0x0000000002002986 */ /* 0x0001e4000c101120 */
[----:B0-----:R-:W-:Y:S02]  /*bf090*/  PRMT R0, R23, 0x7773, RZ ;  /* 0x0000777317007816 */ /* 0x001fe400000000ff */
[----:B------:R-:W2:Y:S01]  /*bf0a0*/  LDL.LU R23, [R1+0x150] ;  /* 0x0001500001177983 */ /* 0x000ea20000300800 */
[----:B------:R-:W-:Y:S01]  /*bf0b0*/  ISETP.GE.AND P1, PT, R41, UR20, PT ;  /* 0x0000001429007c0c */ /* 0x000fe2000bf26270 */
[----:B------:R-:W-:Y:S01]  /*bf0c0*/  ULDC UR20, c[0x0][0x248] ;  /* 0x0000920000147ab9 */ /* 0x000fe20000000800 */
[C---:B------:R-:W-:Y:S02]  /*bf0d0*/  IADD3 R50, P4, R5.reuse, UR6, RZ ;  /* 0x0000000605327c10 */ /* 0x040fe4000ff9e0ff */
[----:B------:R-:W-:Y:S01]  /*bf0e0*/  ISETP.LT.AND P3, PT, R18, UR31, !P1 ;  /* 0x0000001f12007c0c */ /* 0x000fe2000cf61270 */
[----:B------:R-:W-:Y:S01]  /*bf0f0*/  ULDC UR31, c[0x0][0x248] ;  /* 0x00009200001f7ab9 */ /* 0x000fe20000000800 */
[----:B------:R-:W-:Y:S01]  /*bf100*/  LEA.HI.X.SX32 R5, R5, UR7, 0x1, P4 ;  /* 0x0000000705057c11 */ /* 0x000fe2000a0f0eff */
[----:B------:R-:W-:Y:S01]  /*bf110*/  ULDC.64 UR6, c[0x0][0x220] ;  /* 0x0000880000067ab9 */ /* 0x000fe20000000a00 */
[----:B------:R-:W-:-:S02]  /*bf120*/  IADD3 R2, P2, R60, R50, RZ ;  /* 0x000000323c027210 */ /* 0x000fc40007f5e0ff */
[----:B------:R-:W-:Y:S01]  /*bf130*/  ISETP.GE.AND P1, PT, R18, UR9, PT ;  /* 0x0000000912007c0c */ /* 0x000fe2000bf26270 */
[----:B------:R-:W-:Y:S02]  /*bf140*/  ULDC.64 UR8, c[0x0][0x228] ;  /* 0x00008a0000087ab9 */ /* 0x000fe40000000a00 */
[----:B------:R-:W-:Y:S01]  /*bf150*/  IMAD.X R3, R61, 0x1, R5, P2 ;  /* 0x000000013d037824 */ /* 0x000fe200010e0605 */
[----:B------:R-:W-:-:S04]  /*bf160*/  IADD3 R52, P2, R51, UR4, RZ ;  /* 0x0000000433347c10 */ /* 0x000fc8000ff5e0ff */
[----:B------:R0:W-:Y:S01]  /*bf170*/  @P3 STG.E.U8 desc[UR32][R2.64], R0 ;  /* 0x0000000002003986 */ /* 0x0001e2000c101120 */
[----:B------:R-:W-:Y:S01]  /*bf180*/  ISETP.LT.AND P3, PT, R45, UR16, !P1 ;  /* 0x000000102d007c0c */ /* 0x000fe2000cf61270 */
[----:B------:R-:W-:Y:S01]  /*bf190*/  ULDC UR16, c[0x0][0x248] ;  /* 0x0000920000107ab9 */ /* 0x000fe20000000800 */
[----:B------:R-:W-:Y:S01]  /*bf1a0*/  IADD3 R54, P5, R60, R52, RZ ;  /* 0x000000343c367210 */ /* 0x000fe20007fbe0ff */
[----:B0-----:R-:W-:Y:S01]  /*bf1b0*/  IMAD R0, R53, 0x20, R51 ;  /* 0x0000002035007824 */ /* 0x001fe200078e0233 */
[----:B------:R-:W-:Y:S01]  /*bf1c0*/  LEA.HI.X.SX32 R3, R51, UR5, 0x1, P2 ;  /* 0x0000000533037c11 */ /* 0x000fe200090f0eff */
[----:B------:R-:W-:Y:S01]  /*bf1d0*/  ULDC.64 UR4, c[0x0][0x220] ;  /* 0x0000880000047ab9 */ /* 0x000fe20000000a00 */
[----:B------:R-:W-:Y:S01]  /*bf1e0*/  ISETP.LT.AND P2, PT, R40, UR14, !P1 ;  /* 0x0000000e28007c0c */ /* 0x000fe2000cf41270 */
[----:B------:R-:W-:Y:S01]  /*bf1f0*/  IMAD R2, R58, 0x20, R0 ;  /* 0x000000203a027824 */ /* 0x000fe200078e0200 */
[----:B------:R-:W-:Y:S01]  /*bf200*/  IADD3 R51, P4, R0, UR4, RZ ;  /* 0x0000000400337c10 */ /* 0x000fe2000ff9e0ff */
[----:B------:R-:W-:Y:S01]  /*bf210*/  IMAD.X R55, R61, 0x1, R3, P5 ;  /* 0x000000013d377824 */ /* 0x000fe200028e0603 */
[----:B------:R-:W-:Y:S01]  /*bf220*/  PRMT R53, R20, 0x7770, RZ ;  /* 0x0000777014357816 */ /* 0x000fe200000000ff */
[----:B------:R-:W-:Y:S01]  /*bf230*/  ULDC UR14, c[0x0][0x228] ;  /* 0x00008a00000e7ab9 */ /* 0x000fe20000000800 */
[----:B------:R-:W-:Y:S01]  /*bf240*/  LEA.HI.X.SX32 R0, R0, UR5, 0x1, P4 ;  /* 0x0000000500007c11 */ /* 0x000fe2000a0f0eff */
[----:B------:R-:W-:Y:S01]  /*bf250*/  ULDC.64 UR4, c[0x0][0x220] ;  /* 0x0000880000047ab9 */ /* 0x000fe20000000a00 */
[----:B------:R-:W-:Y:S01]  /*bf260*/  IADD3 R58, P4, R60, R51, RZ ;  /* 0x000000333c3a7210 */ /* 0x000fe20007f9e0ff */
[----:B------:R0:W-:Y:S01]  /*bf270*/  @P3 STG.E.U8 desc[UR32][R54.64], R53 ;  /* 0x0000003536003986 */ /* 0x0001e2000c101120 */
[----:B------:R-:W-:Y:S01]  /*bf280*/  PRMT R12, R20, 0x7773, RZ ;  /* 0x00007773140c7816 */ /* 0x000fe200000000ff */
[----:B0-----:R-:W-:-:S02]  /*bf290*/  IMAD R54, R59, 0x20, R2 ;  /* 0x000000203b367824 */ /* 0x001fc400078e0202 */
[----:B------:R-:W-:-:S05]  /*bf2a0*/  IMAD.X R59, R61, 0x1, R0, P4 ;  /* 0x000000013d3b7824 */ /* 0x000fca00020e0600 */
[----:B------:R0:W-:Y:S02]  /*bf2b0*/  @P2 STG.E.U8 desc[UR32][R58.64], R8 ;  /* 0x000000083a002986 */ /* 0x0001e4000c101120 */
[----:B0-----:R-:W-:Y:S02]  /*bf2c0*/  PRMT R59, R20, 0x7772, RZ ;  /* 0x00007772143b7816 */ /* 0x001fe400000000ff */
[----:B------:R-:W3:Y:S01]  /*bf2d0*/  LDL.LU R20, [R1+0x110] ;  /* 0x0001100001147983 */ /* 0x000ee20000300800 */
[----:B------:R-:W-:Y:S01]  /*bf2e0*/  IADD3 R53, P3, R2, UR4, RZ ;  /* 0x0000000402357c10 */ /* 0x000fe2000ff7e0ff */
[----:B------:R-:W-:Y:S01]  /*bf2f0*/  ULDC UR4, c[0x0][0x248] ;  /* 0x0000920000047ab9 */ /* 0x000fe20000000800 */
[----:B------:R-:W-:Y:S02]  /*bf300*/  IADD3 R55, P4, R54, UR6, RZ ;  /* 0x0000000636377c10 */ /* 0x000fe4000ff9e0ff */
[----:B------:R-:W-:Y:S02]  /*bf310*/  LEA.HI.X.SX32 R2, R2, UR5, 0x1, P3 ;  /* 0x0000000502027c11 */ /* 0x000fe400098f0eff */
[----:B------:R-:W-:Y:S01]  /*bf320*/  ISETP.LT.AND P3, PT, R44, UR12, !P1 ;  /* 0x0000000c2c007c0c */ /* 0x000fe2000cf61270 */
[----:B------:R-:W-:Y:S01]  /*bf330*/  VIADD R8, R60, UR4 ;  /* 0x000000043c087c36 */ /* 0x000fe20008000000 */
[----:B------:R-:W-:Y:S01]  /*bf340*/  ISETP.LT.AND P1, PT, R24, UR10, !P1 ;  /* 0x0000000a18007c0c */ /* 0x000fe2000cf21270 */
[----:B------:R-:W-:Y:S01]  /*bf350*/  ULDC.64 UR4, c[0x0][0x228] ;  /* 0x00008a0000047ab9 */ /* 0x000fe20000000a00 */
[----:B------:R-:W-:Y:S01]  /*bf360*/  LEA.HI.X.SX32 R54, R54, UR7, 0x1, P4 ;  /* 0x0000000736367c11 */ /* 0x000fe2000a0f0eff */
[----:B------:R-:W-:Y:S01]  /*bf370*/  ULDC.64 UR6, c[0x0][0x228] ;  /* 0x00008a0000067ab9 */ /* 0x000fe20000000a00 */
[C---:B------:R-:W-:Y:S01]  /*bf380*/  IADD3 R14, P4, R60.reuse, R53, RZ ;  /* 0x000000353c0e7210 */ /* 0x040fe20007f9e0ff */
[----:B------:R-:W-:Y:S01]  /*bf390*/  ULDC UR10, c[0x0][0x228] ;  /* 0x00008a00000a7ab9 */ /* 0x000fe20000000800 */
[----:B------:R-:W-:Y:S01]  /*bf3a0*/  IADD3 R60, P5, R60, R55, RZ ;  /* 0x000000373c3c7210 */ /* 0x000fe20007fbe0ff */
[----:B------:R-:W-:Y:S01]  /*bf3b0*/  ULDC UR12, c[0x0][0x228] ;  /* 0x00008a00000c7ab9 */ /* 0x000fe20000000800 */
[----:B------:R-:W-:Y:S01]  /*bf3c0*/  ISETP.LT.AND P2, PT, R19, UR8, !P0 ;  /* 0x0000000813007c0c */ /* 0x000fe2000c741270 */
[C---:B------:R-:W-:Y:S01]  /*bf3d0*/  IMAD.X R15, R61.reuse, 0x1, R2, P4 ;  /* 0x000000013d0f7824 */ /* 0x040fe200020e0602 */
[----:B------:R-:W-:Y:S01]  /*bf3e0*/  SHF.R.S32.HI R9, RZ, 0x1f, R8 ;  /* 0x0000001fff097819 */ /* 0x000fe20000011408 */
[----:B------:R-:W-:Y:S01]  /*bf3f0*/  IMAD.X R61, R61, 0x1, R54, P5 ;  /* 0x000000013d3d7824 */ /* 0x000fe200028e0636 */
[----:B------:R-:W-:Y:S01]  /*bf400*/  IADD3 R58, P4, R8, R48, RZ ;  /* 0x00000030083a7210 */ /* 0x000fe20007f9e0ff */
[----:B------:R-:W-:Y:S01]  /*bf410*/  ULDC UR8, c[0x0][0x228] ;  /* 0x00008a0000087ab9 */ /* 0x000fe20000000800 */
[----:B------:R0:W-:Y:S04]  /*bf420*/  @P3 STG.E.U8 desc[UR32][R14.64], R59 ;  /* 0x0000003b0e003986 */ /* 0x0001e8000c101120 */
[----:B------:R2:W-:Y:S01]  /*bf430*/  @P1 STG.E.U8 desc[UR32][R60.64], R12 ;  /* 0x0000000c3c001986 */ /* 0x0005e2000c101120 */
[----:B0-----:R-:W-:Y:S01]  /*bf440*/  IMAD.X R59, R9, 0x1, R6, P4 ;  /* 0x00000001093b7824 */ /* 0x001fe200020e0606 */
[----:B--2---:R-:W-:-:S02]  /*bf450*/  PRMT R60, R23, 0x7770, RZ ;  /* 0x00007770173c7816 */ /* 0x004fc400000000ff */
[C---:B------:R-:W-:Y:S02]  /*bf460*/  PRMT R13, R23.reuse, 0x7772, RZ ;  /* 0x00007772170d7816 */ /* 0x040fe400000000ff */
[C---:B------:R-:W-:Y:S01]  /*bf470*/  PRMT R12, R23.reuse, 0x7773, RZ ;  /* 0x00007773170c7816 */ /* 0x040fe200000000ff */
[----:B------:R0:W-:Y:S02]  /*bf480*/  @P2 STG.E.U8 desc[UR32][R58.64], R60 ;  /* 0x0000003c3a002986 */ /* 0x0001e4000c101120 */
[----:B0-----:R-:W-:Y:S02]  /*bf490*/  PRMT R59, R23, 0x7771, RZ ;  /* 0x00007771173b7816 */ /* 0x001fe400000000ff */
[----:B------:R-:W2:Y:S01]  /*bf4a0*/  LDL.LU R23, [R1+0x124] ;  /* 0x0001240001177983 */ /* 0x000ea20000300800 */
[----:B------:R-:W-:Y:S01]  /*bf4b0*/  ISETP.LT.AND P3, PT, R25, UR6, !P0 ;  /* 0x0000000619007c0c */ /* 0x000fe2000c761270 */
[----:B------:R-:W-:Y:S01]  /*bf4c0*/  VIADD R61, R18, 0x3f ;  /* 0x0000003f123d7836 */ /* 0x000fe20000000000 */
[C---:B------:R-:W-:Y:S01]  /*bf4d0*/  IADD3 R14, P1, R8.reuse, R56, RZ ;  /* 0x00000038080e7210 */ /* 0x040fe20007f3e0ff */
[----:B------:R-:W-:Y:S01]  /*bf4e0*/  ULDC UR6, c[0x0][0x228] ;  /* 0x00008a0000067ab9 */ /* 0x000fe20000000800 */
[----:B------:R-:W-:Y:S01]  /*bf4f0*/  ISETP.LT.AND P4, PT, R11, UR4, !P0 ;  /* 0x000000040b007c0c */ /* 0x000fe2000c781270 */
[----:B------:R-:W-:Y:S01]  /*bf500*/  ULDC UR4, c[0x0][0x248] ;  /* 0x0000920000047ab9 */ /* 0x000fe20000000800 */
[----:B------:R-:W-:Y:S01]  /*bf510*/  ISETP.LT.AND P2, PT, R41, UR24, !P0 ;  /* 0x0000001829007c0c */ /* 0x000fe2000c741270 */
[----:B------:R-:W-:Y:S01]  /*bf520*/  IMAD.X R15, R9, 0x1, R4, P1 ;  /* 0x00000001090f7824 */ /* 0x000fe200008e0604 */
[C---:B------:R-:W-:Y:S01]  /*bf530*/  IADD3 R60, P5, R8.reuse, R49, RZ ;  /* 0x00000031083c7210 */ /* 0x040fe20007fbe0ff */
[----:B------:R-:W-:Y:S01]  /*bf540*/  ULDC UR24, c[0x0][0x248] ;  /* 0x0000920000187ab9 */ /* 0x000fe20000000800 */
[----:B------:R-:W-:-:S02]  /*bf550*/  IADD3 R58, P6, R8, R50, RZ ;  /* 0x00000032083a7210 */ /* 0x000fc40007fde0ff */
[----:B------:R-:W-:Y:S01]  /*bf560*/  ISETP.GE.AND P1, PT, R61, UR25, PT ;  /* 0x000000193d007c0c */ /* 0x000fe2000bf26270 */
[----:B------:R-:W-:Y:S01]  /*bf570*/  IMAD.X R61, R9, 0x1, R7, P5 ;  /* 0x00000001093d7824 */ /* 0x000fe200028e0607 */
[----:B------:R0:W-:Y:S01]  /*bf580*/  @P3 STG.E.U8 desc[UR32][R14.64], R59 ;  /* 0x0000003b0e003986 */ /* 0x0001e2000c101120 */
[----:B------:R-:W-:-:S03]  /*bf590*/  ULDC UR25, c[0x0][0x248] ;  /* 0x0000920000197ab9 */ /* 0x000fc60000000800 */
[----:B------:R1:W-:Y:S01]  /*bf5a0*/  @P4 STG.E.U8 desc[UR32][R60.64], R13 ;  /* 0x0000000d3c004986 */ /* 0x0003e2000c101120 */
[----:B0-----:R-:W-:Y:S01]  /*bf5b0*/  IMAD.X R59, R9, 0x1, R5, P6 ;  /* 0x00000001093b7824 */ /* 0x001fe200030e0605 */
[----:B------:R-:W-:Y:S01]  /*bf5c0*/  ISETP.LT.AND P3, PT, R45, UR18, !P0 ;  /* 0x000000122d007c0c */ /* 0x000fe2000c761270 */
[----:B------:R-:W-:-:S03]  /*bf5d0*/  ULDC UR18, c[0x0][0x248] ;  /* 0x0000920000127ab9 */ /* 0x000fc60000000800 */
[----:B------:R0:W-:Y:S01]  /*bf5e0*/  @P2 STG.E.U8 desc[UR32][R58.64], R12 ;  /* 0x0000000c3a002986 */ /* 0x0001e2000c101120 */
[C---:B------:R-:W-:Y:S02]  /*bf5f0*/  IADD3 R16, P2, R8.reuse, R52, RZ ;  /* 0x0000003408107210 */ /* 0x040fe40007f5e0ff */
[----:B-1----:R-:W-:Y:S02]  /*bf600*/  IADD3 R60, P5, R8, R51, RZ ;  /* 0x00000033083c7210 */ /* 0x002fe40007fbe0ff */
[----:B------:R-:W-:Y:S01]  /*bf610*/  ISETP.LT.AND P4, PT, R40, UR26, !P0 ;  /* 0x0000001a28007c0c */ /* 0x000fe2000c781270 */
[C---:B------:R-:W-:Y:S01]  /*bf620*/  IMAD.X R17, R9.reuse, 0x1, R3, P2 ;  /* 0x0000000109117824 */ /* 0x040fe200010e0603 */
[----:B------:R-:W-:Y:S01]  /*bf630*/  ISETP.LT.AND P6, PT, R44, UR28, !P0 ;  /* 0x0000001c2c007c0c */ /* 0x000fe2000c7c1270 */
[----:B0-----:R-:W-:Y:S01]  /*bf640*/  VIADD R58, R18, 0x2 ;  /* 0x00000002123a7836 */ /* 0x001fe20000000000 */
[----:B------:R-:W-:Y:S01]  /*bf650*/  ULDC UR26, c[0x0][0x248] ;  /* 0x00009200001a7ab9 */ /* 0x000fe20000000800 */
[----:B------:R-:W-:Y:S01]  /*bf660*/  IMAD.X R61, R9, 0x1, R0, P5 ;  /* 0x00000001093d7824 */ /* 0x000fe200028e0600 */
[----:B------:R-:W-:-:S02]  /*bf670*/  ULDC UR28, c[0x0][0x248] ;  /* 0x00009200001c7ab9 */ /* 0x000fc40000000800 */
[----:B------:R-:W-:Y:S01]  /*bf680*/  ISETP.GE.AND P2, PT, R58, UR23, PT ;  /* 0x000000173a007c0c */ /* 0x000fe2000bf46270 */
[----:B------:R-:W-:Y:S01]  /*bf690*/  ULDC UR23, c[0x0][0x248] ;  /* 0x0000920000177ab9 */ /* 0x000fe20000000800 */
[----:B------:R-:W-:Y:S02]  /*bf6a0*/  IADD3 R58, P5, R8, R53, RZ ;  /* 0x00000035083a7210 */ /* 0x000fe40007fbe0ff */
[----:B---3--:R-:W-:-:S03]  /*bf6b0*/  PRMT R14, R20, 0x7770, RZ ;  /* 0x00007770140e7816 */ /* 0x008fc600000000ff */
[----:B------:R-:W-:Y:S01]  /*bf6c0*/  IMAD.X R59, R9, 0x1, R2, P5 ;  /* 0x00000001093b7824 */ /* 0x000fe200028e0602 */
[C---:B------:R-:W-:Y:S02]  /*bf6d0*/  PRMT R13, R20.reuse, 0x7771, RZ ;  /* 0x00007771140d7816 */ /* 0x040fe400000000ff */
[C---:B------:R-:W-:Y:S01]  /*bf6e0*/  PRMT R12, R20.reuse, 0x7772, RZ ;  /* 0x00007772140c7816 */ /* 0x040fe200000000ff */
[----:B------:R-:W-:Y:S04]  /*bf6f0*/  @P3 STG.E.U8 desc[UR32][R16.64], R14 ;  /* 0x0000000e10003986 */ /* 0x000fe8000c101120 */
[----:B------:R-:W-:Y:S04]  /*bf700*/  @P4 STG.E.U8 desc[UR32][R60.64], R13 ;  /* 0x0000000d3c004986 */ /* 0x000fe8000c101120 */
[----:B------:R0:W-:Y:S02]  /*bf710*/  @P6 STG.E.U8 desc[UR32][R58.64], R12 ;  /* 0x0000000c3a006986 */ /* 0x0001e4000c101120 */
[----:B0-----:R-:W-:-:S02]  /*bf720*/  PRMT R59, R20, 0x7773, RZ ;  /* 0x00007773143b7816 */ /* 0x001fc400000000ff */
[----:B------:R-:W3:Y:S04]  /*bf730*/  LDL.LU R20, [R1+0x164] ;  /* 0x0001640001147983 */ /* 0x000ee80000300800 */
[----:B------:R-:W4:Y:S01]  /*bf740*/  LDL.LU R22, [R1+0x154] ;  /* 0x0001540001167983 */ /* 0x000f220000300800 */
[----:B------:R-:W-:Y:S01]  /*bf750*/  VIADD R58, R8, UR4 ;  /* 0x00000004083a7c36 */ /* 0x000fe20008000000 */
[----:B------:R-:W-:Y:S01]  /*bf760*/  ISETP.LT.AND P0, PT, R24, UR30, !P0 ;  /* 0x0000001e18007c0c */ /* 0x000fe2000c701270 */
[----:B------:R-:W-:Y:S01]  /*bf770*/  ULDC UR4, c[0x0][0x228] ;  /* 0x00008a0000047ab9 */ /* 0x000fe20000000800 */
[----:B------:R-:W-:Y:S01]  /*bf780*/  ISETP.LT.AND P3, PT, R19, UR6, !P2 ;  /* 0x0000000613007c0c */ /* 0x000fe2000d761270 */
[----:B------:R-:W-:Y:S01]  /*bf790*/  ULDC UR6, c[0x0][0x228] ;  /* 0x00008a0000067ab9 */ /* 0x000fe20000000800 */
[----:B------:R-:W-:Y:S01]  /*bf7a0*/  IADD3 R60, P4, R8, R55, RZ ;  /* 0x00000037083c7210 */ /* 0x000fe20007f9e0ff */
[----:B------:R-:W-:Y:S01]  /*bf7b0*/  ULDC UR30, c[0x0][0x248] ;  /* 0x00009200001e7ab9 */ /* 0x000fe20000000800 */
[----:B------:R-:W-:-:S02]  /*bf7c0*/  SHF.R.S32.HI R8, RZ, 0x1f, R58 ;  /* 0x0000001fff087819 */ /* 0x000fc4000001143a */
[----:B------:R-:W-:Y:S01]  /*bf7d0*/  IADD3 R14, P5, R58, R48, RZ ;  /* 0x000000303a0e7210 */ /* 0x000fe20007fbe0ff */
[----:B------:R-:W-:-:S04]  /*bf7e0*/  IMAD.X R61, R9, 0x1, R54, P4 ;  /* 0x00000001093d7824 */ /* 0x000fc800020e0636 */
[----:B------:R-:W-:Y:S01]  /*bf7f0*/  IMAD.X R15, R8, 0x1, R6, P5 ;  /* 0x00000001080f7824 */ /* 0x000fe200028e0606 */
[----:B------:R0:W-:Y:S01]  /*bf800*/  @P0 STG.E.U8 desc[UR32][R60.64], R59 ;  /* 0x0000003b3c000986 */ /* 0x0001e2000c101120 */
[C---:B--2---:R-:W-:Y:S02]  /*bf810*/  PRMT R9, R23.reuse, 0x7770, RZ ;  /* 0x0000777017097816 */ /* 0x044fe400000000ff */
[----:B0-----:R-:W-:-:S03]  /*bf820*/  PRMT R59, R23, 0x7772, RZ ;  /* 0x00007772173b7816 */ /* 0x001fc600000000ff */
[----:B------:R0:W-:Y:S02]  /*bf830*/  @P3 STG.E.U8 desc[UR32][R14.64], R9 ;  /* 0x000000090e003986 */ /* 0x0001e4000c101120 */
[C---:B0-----:R-:W-:Y:S02]  /*bf840*/  PRMT R9, R23.reuse, 0x7771, RZ ;  /* 0x0000777117097816 */ /* 0x041fe400000000ff */
[----:B------:R-:W-:Y:S02]  /*bf850*/  PRMT R14, R23, 0x7773, RZ ;  /* 0x00007773170e7816 */ /* 0x000fe400000000ff */
[----:B------:R-:W2:Y:S01]  /*bf860*/  LDL.LU R23, [R1+0x114] ;  /* 0x0001140001177983 */ /* 0x000ea20000300800 */
[----:B------:R-:W-:Y:S01]  /*bf870*/  ISETP.LT.AND P4, PT, R25, UR8, !P2 ;  /* 0x0000000819007c0c */ /* 0x000fe2000d781270 */
[----:B------:R-:W-:Y:S01]  /*bf880*/  ULDC UR8, c[0x0][0x228] ;  /* 0x00008a0000087ab9 */ /* 0x000fe20000000800 */
[----:B------:R-:W-:Y:S01]  /*bf890*/  ISETP.LT.AND P0, PT, R11, UR4, !P2 ;  /* 0x000000040b007c0c */ /* 0x000fe2000d701270 */
[----:B------:R-:W-:Y:S01]  /*bf8a0*/  ULDC UR4, c[0x0][0x228] ;  /* 0x00008a0000047ab9 */ /* 0x000fe20000000800 */
[----:B------:R-:W-:-:S02]  /*bf8b0*/  IADD3 R12, P5, R58, R56, RZ ;  /* 0x000000383a0c7210 */ /* 0x000fc40007fbe0ff */
[----:B------:R-:W-:-:S03]  /*bf8c0*/  IADD3 R60, P3, R58, R49, RZ ;  /* 0x000000313a3c7210 */ /* 0x000fc60007f7e0ff */
[C---:B------:R-:W-:Y:S02]  /*bf8d0*/  IMAD.X R13, R8.reuse, 0x1, R4, P5 ;  /* 0x00000001080d7824 */ /* 0x040fe400028e0604 */
[----:B------:R-:W-:Y:S01]  /*bf8e0*/  IMAD.X R61, R8, 0x1, R7, P3 ;  /* 0x00000001083d7824 */ /* 0x000fe200018e0607 */
[----:B------:R-:W-:Y:S01]  /*bf8f0*/  ISETP.LT.AND P3, PT, R41, UR4, !P2 ;  /* 0x0000000429007c0c */ /* 0x000fe2000d761270 */
[----:B------:R-:W-:Y:S01]  /*bf900*/  ULDC UR4, c[0x0][0x228] ;  /* 0x00008a0000047ab9 */ /* 0x000fe20000000800 */
[----:B------:R0:W-:Y:S01]  /*bf910*/  @P4 STG.E.U8 desc[UR32][R12.64], R9 ;  /* 0x000000090c004986 */ /* 0x0001e2000c101120 */
[----:B------:R-:W-:Y:S01]  /*bf920*/  ISETP.LT.AND P4, PT, R45, UR4, !P2 ;  /* 0x000000042d007c0c */ /* 0x000fe2000d781270 */
[----:B------:R-:W-:Y:S02]  /*bf930*/  ULDC UR4, c[0x0][0x248] ;  /* 0x0000920000047ab9 */ /* 0x000fe40000000800 */
[----:B------:R1:W-:Y:S01]  /*bf940*/  @P0 STG.E.U8 desc[UR32][R60.64], R59 ;  /* 0x0000003b3c000986 */ /* 0x0003e2000c101120 */
[----:B------:R-:W-:-:S02]  /*bf950*/  IADD3 R16, P0, R58, R50, RZ ;  /* 0x000000323a107210 */ /* 0x000fc40007f1e0ff */
[----:B------:R-:W-:Y:S01]  /*bf960*/  ISETP.LT.AND P6, PT, R40, UR6, !P2 ;  /* 0x0000000628007c0c */ /* 0x000fe2000d7c1270 */
[----:B------:R-:W-:Y:S01]  /*bf970*/  ULDC UR6, c[0x0][0x228] ;  /* 0x00008a0000067ab9 */ /* 0x000fe20000000800 */
[----:B0-----:R-:W-:Y:S01]  /*bf980*/  IADD3 R12, P5, R58, R52, RZ ;  /* 0x000000343a0c7210 */ /* 0x001fe20007fbe0ff */
[----:B------:R-:W-:Y:S02]  /*bf990*/  IMAD.X R17, R8, 0x1, R5, P0 ;  /* 0x0000000108117824 */ /* 0x000fe400000e0605 */
[----:B-1----:R-:W-:Y:S02]  /*bf9a0*/  VIADD R59, R18, 0x3 ;  /* 0x00000003123b7836 */ /* 0x002fe40000000000 */
[----:B------:R-:W-:Y:S01]  /*bf9b0*/  IMAD.X R13, R8, 0x1, R3, P5 ;  /* 0x00000001080d7824 */ /* 0x000fe200028e0603 */
[----:B------:R-:W-:Y:S01]  /*bf9c0*/  IADD3 R60, P5, R58, R51, RZ ;  /* 0x000000333a3c7210 */ /* 0x000fe20007fbe0ff */
[----:B------:R0:W-:Y:S01]  /*bf9d0*/  @P3 STG.E.U8 desc[UR32][R16.64], R14 ;  /* 0x0000000e10003986 */ /* 0x0001e2000c101120 */
[----:B------:R-:W-:Y:S01]  /*bf9e0*/  ISETP.GE.AND P0, PT, R59, UR21, PT ;  /* 0x000000153b007c0c */ /* 0x000fe2000bf06270 */
[----:B------:R-:W-:-:S02]  /*bf9f0*/  ULDC UR21, c[0x0][0x248] ;  /* 0x0000920000157ab9 */ /* 0x000fc40000000800 */
[----:B------:R-:W-:Y:S01]  /*bfa00*/  IMAD.X R61, R8, 0x1, R0, P5 ;  /* 0x00000001083d7824 */ /* 0x000fe200028e0600 */
[----:B------:R-:W-:Y:S01]  /*bfa10*/  ISETP.LT.AND P3, PT, R44, UR6, !P2 ;  /* 0x000000062c007c0c */ /* 0x000fe2000d761270 */
[----:B------:R-:W-:Y:S01]  /*bfa20*/  ULDC UR6, c[0x0][0x228] ;  /* 0x00008a0000067ab9 */ /* 0x000fe20000000800 */
[----:B------:R-:W-:Y:S01]  /*bfa30*/  ISETP.LT.AND P5, PT, R19, UR8, !P0 ;  /* 0x0000000813007c0c */ /* 0x000fe2000c7a1270 */
[----:B------:R-:W-:Y:S01]  /*bfa40*/  ULDC UR8, c[0x0][0x228] ;  /* 0x00008a0000087ab9 */ /* 0x000fe20000000800 */
[----:B------:R-:W-:Y:S01]  /*bfa50*/  ISETP.LT.AND P2, PT, R24, UR6, !P2 ;  /* 0x0000000618007c0c */ /* 0x000fe2000d741270 */
[----:B------:R-:W-:Y:S01]  /*bfa60*/  ULDC UR6, c[0x0][0x228] ;  /* 0x00008a0000067ab9 */ /* 0x000fe20000000800 */
[C---:B---3--:R-:W-:Y:S02]  /*bfa70*/  PRMT R9, R20.reuse, 0x7770, RZ ;  /* 0x0000777014097816 */ /* 0x048fe400000000ff */
[----:B------:R-:W-:-:S03]  /*bfa80*/  PRMT R59, R20, 0x7771, RZ ;  /* 0x00007771143b7816 */ /* 0x000fc600000000ff */
[----:B------:R1:W-:Y:S01]  /*bfa90*/  @P4 STG.E.U8 desc[UR32][R12.64], R9 ;  /* 0x000000090c004986 */ /* 0x0003e2000c101120 */
[----:B0-----:R-:W-:-:S03]  /*bfaa0*/  IADD3 R14, P4, R58, R53, RZ ;  /* 0x000000353a0e7210 */ /* 0x001fc60007f9e0ff */
[----:B------:R0:W-:Y:S02]  /*bfab0*/  @P6 STG.E.U8 desc[UR32][R60.64], R59 ;  /* 0x0000003b3c006986 */ /* 0x0001e4000c101120 */
[----:B------:R-:W-:Y:S01]  /*bfac0*/  IMAD.X R15, R8, 0x1, R2, P4 ;  /* 0x00000001080f7824 */ /* 0x000fe200020e0602 */
[C---:B-1----:R-:W-:Y:S01]  /*bfad0*/  IADD3 R12, P4, R58.reuse, R55, RZ ;  /* 0x000000373a0c7210 */ /* 0x042fe20007f9e0ff */
[----:B0-----:R-:W-:Y:S01]  /*bfae0*/  VIADD R59, R58, UR4 ;  /* 0x000000043a3b7c36 */ /* 0x001fe20008000000 */
[----:B------:R-:W-:-:S03]  /*bfaf0*/  PRMT R58, R20, 0x7772, RZ ;  /* 0x00007772143a7816 */ /* 0x000fc600000000ff */
[----:B------:R-:W-:Y:S01]  /*bfb00*/  IMAD.X R13, R8, 0x1, R54, P4 ;  /* 0x00000001080d7824 */ /* 0x000fe200020e0636 */
[----:B------:R-:W-:Y:S01]  /*bfb10*/  PRMT R61, R20, 0x7773, RZ ;  /* 0x00007773143d7816 */ /* 0x000fe200000000ff */
[----:B------:R-:W-:Y:S01]  /*bfb20*/  ULDC UR4, c[0x0][0x22c] ;  /* 0x00008b0000047ab9 */ /* 0x000fe20000000800 */
[----:B------:R-:W-:Y:S01]  /*bfb30*/  SHF.R.S32.HI R60, RZ, 0x1f, R59 ;  /* 0x0000001fff3c7819 */ /* 0x000fe2000001143b */
[----:B------:R4:W-:Y:S01]  /*bfb40*/  @P3 STG.E.U8 desc[UR32][R14.64], R58 ;  /* 0x0000003a0e003986 */ /* 0x0009e2000c101120 */
[----:B------:R-:W-:-:S03]  /*bfb50*/  IADD3 R8, P4, R59, R48, RZ ;  /* 0x000000303b087210 */ /* 0x000fc60007f9e0ff */
[----:B------:R-:W3:Y:S02]  /*bfb60*/  LDL.LU R20, [R1+0x128] ;  /* 0x0001280001147983 */ /* 0x000ee40000300800 */
[----:B------:R-:W-:Y:S02]  /*bfb70*/  IMAD.X R9, R60, 0x1, R6, P4 ;  /* 0x000000013c097824 */ /* 0x000fe400020e0606 */
[----:B------:R0:W-:Y:S01]  /*bfb80*/  @P2 STG.E.U8 desc[UR32][R12.64], R61 ;  /* 0x0000003d0c002986 */ /* 0x0001e2000c101120 */
[----:B----4-:R-:W-:-:S05]  /*bfb90*/  PRMT R58, R22, 0x7770, RZ ;  /* 0x00007770163a7816 */ /* 0x010fca00000000ff */
[----:B------:R1:W-:Y:S01]  /*bfba0*/  @P5 STG.E.U8 desc[UR32][R8.64], R58 ;  /* 0x0000003a08005986 */ /* 0x0003e2000c101120 */
[C---:B------:R-:W-:Y:S02]  /*bfbb0*/  IADD3 R26, P5, R59.reuse, R49, RZ ;  /* 0x000000313b1a7210 */ /* 0x040fe40007fbe0ff */
[C---:B------:R-:W-:Y:S02]  /*bfbc0*/  IADD3 R28, P3, R59.reuse, R56, RZ ;  /* 0x000000383b1c7210 */ /* 0x040fe40007f7e0ff */
[----:B------:R-:W-:Y:S01]  /*bfbd0*/  IADD3 R16, P4, R59, R50, RZ ;  /* 0x000000323b107210 */ /* 0x000fe20007f9e0ff */
[C---:B------:R-:W-:Y:S01]  /*bfbe0*/  IMAD.X R27, R60.reuse, 0x1, R7, P5 ;  /* 0x000000013c1b7824 */ /* 0x040fe200028e0607 */
[----:B------:R-:W-:Y:S01]  /*bfbf0*/  ISETP.LT.AND P2, PT, R25, UR6, !P0 ;  /* 0x0000000619007c0c */ /* 0x000fe2000c741270 */
[C---:B------:R-:W-:Y:S01]  /*bfc00*/  IMAD.X R29, R60.reuse, 0x1, R4, P3 ;  /* 0x000000013c1d7824 */ /* 0x040fe200018e0604 */
[C---:B0-----:R-:W-:Y:S02]  /*bfc10*/  IADD3 R12, P5, R59.reuse, R52, RZ ;  /* 0x000000343b0c7210 */ /* 0x041fe40007fbe0ff */
[----:B-1----:R-:W-:Y:S01]  /*bfc20*/  IADD3 R8, P6, R59, R51, RZ ;  /* 0x000000333b087210 */ /* 0x002fe20007fde0ff */
[C---:B------:R-:W-:Y:S01]  /*bfc30*/  IMAD.X R17, R60.reuse, 0x1, R5, P4 ;  /* 0x000000013c117824 */ /* 0x040fe200020e0605 */
[----:B------:R-:W-:Y:S01]  /*bfc40*/  ISETP.LT.AND P3, PT, R11, UR8, !P0 ;  /* 0x000000080b007c0c */ /* 0x000fe2000c761270 */
[C---:B------:R-:W-:Y:S01]  /*bfc50*/  IMAD.X R13, R60.reuse, 0x1, R3, P5 ;  /* 0x000000013c0d7824 */ /* 0x040fe200028e0603 */
[----:B------:R-:W-:Y:S01]  /*bfc60*/  ISETP.LT.AND P4, PT, R41, UR10, !P0 ;  /* 0x0000000a29007c0c */ /* 0x000fe2000c781270 */
[----:B------:R-:W-:Y:S01]  /*bfc70*/  IMAD.X R9, R60, 0x1, R0, P6 ;  /* 0x000000013c097824 */ /* 0x000fe200030e0600 */
[----:B------:R-:W-:Y:S01]  /*bfc80*/  ISETP.LT.AND P5, PT, R45, UR12, !P0 ;  /* 0x0000000c2d007c0c */ /* 0x000fe2000c7a1270 */
[----:B------:R-:W-:Y:S01]  /*bfc90*/  VIADD R58, R18, 0x4 ;  /* 0x00000004123a7836 */ /* 0x000fe20000000000 */
[----:B------:R-:W-:Y:S01]  /*bfca0*/  ISETP.LT.AND P6, PT, R40, UR14, !P0 ;  /* 0x0000000e28007c0c */ /* 0x000fe2000c7c1270 */
[----:B------:R-:W-:Y:S01]  /*bfcb0*/  ULDC UR6, c[0x0][0x228] ;  /* 0x00008a0000067ab9 */ /* 0x000fe20000000800 */
[C---:B------:R-:W-:Y:S01]  /*bfcc0*/  PRMT R61, R22.reuse, 0x7771, RZ ;  /* 0x00007771163d7816 */ /* 0x040fe200000000ff */
[----:B------:R-:W-:Y:S01]  /*bfcd0*/  ULDC UR8, c[0x0][0x228] ;  /* 0x00008a0000087ab9 */ /* 0x000fe20000000800 */
[C---:B------:R-:W-:Y:S01]  /*bfce0*/  PRMT R15, R22.reuse, 0x7772, RZ ;  /* 0x00007772160f7816 */ /* 0x040fe200000000ff */
[----:B------:R-:W-:Y:S01]  /*bfcf0*/  ULDC UR10, c[0x0][0x228] ;  /* 0x00008a00000a7ab9 */ /* 0x000fe20000000800 */
[----:B------:R-:W-:Y:S01]  /*bfd00*/  PRMT R14, R22, 0x7773, RZ ;  /* 0x00007773160e7816 */ /* 0x000fe200000000ff */
[----:B------:R2:W-:Y:S01]  /*bfd10*/  @P2 STG.E.U8 desc[UR32][R28.64], R61 ;  /* 0x0000003d1c002986 */ /* 0x0005e2000c101120 */
[----:B------:R-:W-:Y:S01]  /*bfd20*/  ISETP.GE.AND P2, PT, R58, UR4, PT ;  /* 0x000000043a007c0c */ /* 0x000fe2000bf46270 */
[----:B------:R-:W-:Y:S01]  /*bfd30*/  ULDC UR4, c[0x0][0x248] ;  /* 0x0000920000047ab9 */ /* 0x000fe20000000800 */
[----:B------:R-:W-:Y:S01]  /*bfd40*/  ULDC UR12, c[0x0][0x228] ;  /* 0x00008a00000c7ab9 */ /* 0x000fe20000000800 */
[----:B------:R-:W-:Y:S01]  /*bfd50*/  @P3 STG.E.U8 desc[UR32][R26.64], R15 ;  /* 0x0000000f1a003986 */ /* 0x000fe2000c101120 */
[----:B------:R-:W-:-:S03]  /*bfd60*/  ULDC UR14, c[0x0][0x228] ;  /* 0x00008a00000e7ab9 */ /* 0x000fc60000000800 */
[----:B------:R-:W-:Y:S01]  /*bfd70*/  @P4 STG.E.U8 desc[UR32][R16.64], R14 ;  /* 0x0000000e10004986 */ /* 0x000fe2000c101120 */
[C---:B--2---:R-:W-:Y:S02]  /*bfd80*/  PRMT R61, R23.reuse, 0x7770, RZ ;  /* 0x00007770173d7816 */ /* 0x044fe400000000ff */
[----:B------:R-:W-:-:S03]  /*bfd90*/  PRMT R58, R23, 0x7771, RZ ;  /* 0x00007771173a7816 */ /* 0x000fc600000000ff */
[----:B------:R0:W-:Y:S04]  /*bfda0*/  @P5 STG.E.U8 desc[UR32][R12.64], R61 ;  /* 0x0000003d0c005986 */ /* 0x0001e8000c101120 */
[----:B------:R1:W-:Y:S01]  /*bfdb0*/  @P6 STG.E.U8 desc[UR32][R8.64], R58 ;  /* 0x0000003a08006986 */ /* 0x0003e2000c101120 */
[C---:B0-----:R-:W-:Y:S02]  /*bfdc0*/  PRMT R61, R23.reuse, 0x7772, RZ ;  /* 0x00007772173d7816 */ /* 0x041fe400000000ff */
[----:B-1----:R-:W-:Y:S02]  /*bfdd0*/  PRMT R9, R23, 0x7773, RZ ;  /* 0x0000777317097816 */ /* 0x002fe400000000ff */
[----:B------:R-:W2:Y:S01]  /*bfde0*/  LDL.LU R23, [R1+0x168] ;  /* 0x0001680001177983 */ /* 0x000ea20000300800 */
[----:B------:R-:W-:-:S02]  /*bfdf0*/  IADD3 R14, P4, R59, R53, RZ ;  /* 0x000000353b0e7210 */ /* 0x000fc40007f9e0ff */
[----:B------:R-:W-:Y:S01]  /*bfe00*/  ISETP.LT.AND P3, PT, R44, UR6, !P0 ;  /* 0x000000062c007c0c */ /* 0x000fe2000c761270 */
[----:B------:R-:W-:Y:S02]  /*bfe10*/  ULDC UR6, c[0x0][0x228] ;  /* 0x00008a0000067ab9 */ /* 0x000fe40000000800 */
[----:B------:R-:W-:Y:S01]  /*bfe20*/  IMAD.X R15, R60, 0x1, R2, P4 ;  /* 0x000000013c0f7824 */ /* 0x000fe200020e0602 */
[C---:B------:R-:W-:Y:S01]  /*bfe30*/  IADD3 R12, P4, R59.reuse, R55, RZ ;  /* 0x000000373b0c7210 */ /* 0x040fe20007f9e0ff */
[----:B------:R-:W-:Y:S01]  /*bfe40*/  VIADD R58, R59, UR4 ;  /* 0x000000043b3a7c36 */ /* 0x000fe20008000000 */
[----:B------:R-:W-:Y:S01]  /*bfe50*/  ISETP.LT.AND P0, PT, R24, UR6, !P0 ;  /* 0x0000000618007c0c */ /* 0x000fe2000c701270 */
[----:B------:R-:W-:Y:S01]  /*bfe60*/  ULDC UR6, c[0x0][0x228] ;  /* 0x00008a0000067ab9 */ /* 0x000fe20000000800 */
[----:B------:R-:W-:Y:S01]  /*bfe70*/  ISETP.LT.AND P5, PT, R19, UR8, !P2 ;  /* 0x0000000813007c0c */ /* 0x000fe2000d7a1270 */
[----:B------:R-:W-:Y:S01]  /*bfe80*/  IMAD.X R13, R60, 0x1, R54, P4 ;  /* 0x000000013c0d7824 */ /* 0x000fe200020e0636 */
[----:B------:R-:W-:Y:S01]  /*bfe90*/  SHF.R.S32.HI R59, RZ, 0x1f, R58 ;  /* 0x0000001fff3b7819 */ /* 0x000fe2000001143a */
[----:B------:R-:W-:Y:S01]  /*bfea0*/  ULDC UR8, c[0x0][0x228] ;  /* 0x00008a0000087ab9 */ /* 0x000fe20000000800 */
[----:B------:R-:W-:Y:S01]  /*bfeb0*/  IADD3 R60, P4, R58, R48, RZ ;  /* 0x000000303a3c7210 */ /* 0x000fe20007f9e0ff */
[----:B------:R0:W-:Y:S01]  /*bfec0*/  @P3 STG.E.U8 desc[UR32][R14.64], R61 ;  /* 0x0000003d0e003986 */ /* 0x0001e2000c101120 */
[----:B------:R-:W-:-:S05]  /*bfed0*/  ULDC UR4, c[0x0][0x22c] ;  /* 0x00008b0000047ab9 */ /* 0x000fca0000000800 */
[----:B------:R1:W-:Y:S01]  /*bfee0*/  @P0 STG.E.U8 desc[UR32][R12.64], R9 ;  /* 0x000000090c000986 */ /* 0x0003e2000c101120 */
[----:B0-----:R-:W-:Y:S01]  /*bfef0*/  IMAD.X R61, R59, 0x1, R6, P4 ;  /* 0x000000013b3d7824 */ /* 0x001fe200020e0606 */
[C---:B------:R-:W-:Y:S02]  /*bff00*/  IADD3 R28, P0, R58.reuse, R56, RZ ;  /* 0x000000383a1c7210 */ /* 0x040fe40007f1e0ff */
[----:B------:R-:W-:Y:S01]  /*bff10*/  ISETP.LT.AND P3, PT, R25, UR6, !P2 ;  /* 0x0000000619007c0c */ /* 0x000fe2000d761270 */
[----:B------:R-:W-:Y:S01]  /*bff20*/  ULDC UR6, c[0x0][0x22c] ;  /* 0x00008b0000067ab9 */ /* 0x000fe20000000800 */
[----:B------:R-:W-:Y:S01]  /*bff30*/  IADD3 R16, P4, R58, R50, RZ ;  /* 0x000000323a107210 */ /* 0x000fe20007f9e0ff */
[----:B------:R-:W-:Y:S01]  /*bff40*/  IMAD.X R29, R59, 0x1, R4, P0 ;  /* 0x000000013b1d7824 */ /* 0x000fe200000e0604 */
[----:B------:R-:W-:Y:S01]  /*bff50*/  ISETP.LT.AND P0, PT, R11, UR8, !P2 ;  /* 0x000000080b007c0c */ /* 0x000fe2000d701270 */
[----:B-1----:R-:W-:Y:S01]  /*bff60*/  VIADD R9, R18, 0x5 ;  /* 0x0000000512097836 */ /* 0x002fe20000000000 */
[----:B------:R-:W-:Y:S01]  /*bff70*/  ULDC UR8, c[0x0][0x228] ;  /* 0x00008a0000087ab9 */ /* 0x000fe20000000800 */
[----:B------:R-:W-:Y:S01]  /*bff80*/  IMAD.X R17, R59, 0x1, R5, P4 ;  /* 0x000000013b117824 */ /* 0x000fe200020e0605 */
[----:B------:R-:W-:Y:S01]  /*bff90*/  ISETP.LT.AND P4, PT, R41, UR10, !P2 ;  /* 0x0000000a29007c0c */ /* 0x000fe2000d781270 */
[----:B------:R-:W-:Y:S01]  /*bffa0*/  ULDC UR10, c[0x0][0x228] ;  /* 0x00008a00000a7ab9 */ /* 0x000fe20000000800 */
[----:B---3--:R-:W-:-:S05]  /*bffb0*/  PRMT R8, R20, 0x7770, RZ ;  /* 0x0000777014087816 */ /* 0x008fca00000000ff */
[----:B------:R0:W-:Y:S01]  /*bffc0*/  @P5 STG.E.U8 desc[UR32][R60.64], R8 ;  /* 0x000000083c005986 */ /* 0x0001e2000c101120 */
[----:B------:R-:W-:-:S05]  /*bffd0*/  IADD3 R26, P5, R58, R49, RZ ;  /* 0x000000313a1a7210 */ /* 0x000fca0007fbe0ff */
[----:B------:R-:W-:Y:S01]  /*bffe0*/  IMAD.X R27, R59, 0x1, R7, P5 ;  /* 0x000000013b1b7824 */ /* 0x000fe200028e0607 */
[----:B------:R-:W-:Y:S02]  /*bfff0*/  IADD3 R12, P5, R58, R52, RZ ;  /* 0x000000343a0c7210 */ /* 0x000fe40007fbe0ff */
[----:B------:R-:W-:-:S03]  /*c0000*/  PRMT R14, R20, 0x7771, RZ ;  /* 0x00007771140e7816 */ /* 0x000fc600000000ff */
[----:B------:R-:W-:Y:S01]  /*c0010*/  IMAD.X R13, R59, 0x1, R3, P5 ;  /* 0x000000013b0d7824 */ /* 0x000fe200028e0603 */
[----:B------:R-:W-:Y:S01]  /*c0020*/  ISETP.LT.AND P5, PT, R45, UR12, !P2 ;  /* 0x0000000c2d007c0c */ /* 0x000fe2000d7a1270 */
[----:B------:R1:W-:Y:S01]  /*c0030*/  @P3 STG.E.U8 desc[UR32][R28.64], R14 ;  /* 0x0000000e1c003986 */ /* 0x0003e2000c101120 */
[----:B0-----:R-:W-:Y:S01]  /*c0040*/  IADD3 R60, P6, R58, R51, RZ ;  /* 0x000000333a3c7210 */ /* 0x001fe20007fde0ff */
[----:B------:R-:W-:Y:S01]  /*c0050*/  ULDC UR12, c[0x0][0x228] ;  /* 0x00008a00000c7ab9 */ /* 0x000fe20000000800 */
[----:B------:R-:W-:Y:S02]  /*c0060*/  PRMT R8, R20, 0x7772, RZ ;  /* 0x0000777214087816 */ /* 0x000fe400000000ff */
[----:B------:R-:W-:Y:S01]  /*c0070*/  ISETP.GE.AND P3, PT, R9, UR4, PT ;  /* 0x0000000409007c0c */ /* 0x000fe2000bf66270 */
[----:B------:R-:W-:Y:S01]  /*c0080*/  IMAD.X R61, R59, 0x1, R0, P6 ;  /* 0x000000013b3d7824 */ /* 0x000fe200030e0600 */
[----:B------:R-:W-:Y:S01]  /*c0090*/  ISETP.LT.AND P6, PT, R40, UR14, !P2 ;  /* 0x0000000e28007c0c */ /* 0x000fe2000d7c1270 */
[----:B------:R0:W-:Y:S01]  /*c00a0*/  @P0 STG.E.U8 desc[UR32][R26.64], R8 ;  /* 0x000000081a000986 */ /* 0x0001e2000c101120 */
[----:B------:R-:W-:Y:S01]  /*c00b0*/  ULDC UR4, c[0x0][0x248] ;  /* 0x0000920000047ab9 */ /* 0x000fe20000000800 */
[----:B-1----:R-:W-:Y:S01]  /*c00c0*/  PRMT R14, R20, 0x7773, RZ ;  /* 0x00007773140e7816 */ /* 0x002fe200000000ff */
[----:B------:R-:W-:-:S04]  /*c00d0*/  ULDC UR14, c[0x0][0x228] ;  /* 0x00008a00000e7ab9 */ /* 0x000fc80000000800 */
[----:B------:R1:W-:Y:S01]  /*c00e0*/  @P4 STG.E.U8 desc[UR32][R16.64], R14 ;  /* 0x0000000e10004986 */ /* 0x0003e2000c101120 */
[----:B0-----:R-:W-:Y:S01]  /*c00f0*/  VIADD R27, R58, UR4 ;  /* 0x000000043a1b7c36 */ /* 0x001fe20008000000 */
[----:B------:R-:W-:Y:S01]  /*c0100*/  ISETP.LT.AND P0, PT, R44, UR8, !P2 ;  /* 0x000000082c007c0c */ /* 0x000fe2000d701270 */
[----:B------:R-:W-:-:S03]  /*c0110*/  ULDC UR4, c[0x0][0x228] ;  /* 0x00008a0000047ab9 */ /* 0x000fc60000000800 */
[----:B------:R-:W-:Y:S01]  /*c0120*/  SHF.R.S32.HI R34, RZ, 0x1f, R27 ;  /* 0x0000001fff227819 */ /* 0x000fe2000001141b */
[----:B------:R-:W-:Y:S01]  /*c0130*/  STL.64 [R1+0x4560], R10 ;  /* 0x0045600a01007387 */ /* 0x000fe20000100a00 */
[----:B-1----:R-:W-:Y:S01]  /*c0140*/  IADD3 R14, P4, R27, R48, RZ ;  /* 0x000000301b0e7210 */ /* 0x002fe20007f9e0ff */
[----:B------:R-:W-:Y:S01]  /*c0150*/  ULDC UR8, c[0x0][0x248] ;  /* 0x0000920000087ab9 */ /* 0x000fe20000000800 */
[----:B------:R-:W-:Y:S01]  /*c0160*/  ISETP.LT.AND P2, PT, R24, UR10, !P2 ;  /* 0x0000000a18007c0c */ /* 0x000fe2000d741270 */
[----:B------:R-:W-:Y:S02]  /*c0170*/  ULDC UR10, c[0x0][0x248] ;  /* 0x00009200000a7ab9 */ /* 0x000fe40000000800 */
[----:B------:R-:W-:Y:S01]  /*c0180*/  IMAD.X R15, R34, 0x1, R6, P4 ;  /* 0x00000001220f7824 */ /* 0x000fe200020e0606 */
[----:B--2---:R-:W-:-:S05]  /*c0190*/  PRMT R9, R23, 0x7770, RZ ;  /* 0x0000777017097816 */ /* 0x004fca00000000ff */
[----:B------:R0:W-:Y:S01]  /*c01a0*/  @P5 STG.E.U8 desc[UR32][R12.64], R9 ;  /* 0x000000090c005986 */ /* 0x0001e2000c101120 */
[----:B------:R-:W-:Y:S02]  /*c01b0*/  IADD3 R20, P5, R58, R53, RZ ;  /* 0x000000353a147210 */ /* 0x000fe40007fbe0ff */
[----:B------:R-:W-:Y:S01]  /*c01c0*/  PRMT R8, R23, 0x7771, RZ ;  /* 0x0000777117087816 */ /* 0x000fe200000000ff */
[----:B0-----:R-:W-:Y:S02]  /*c01d0*/  IMAD.MOV.U32 R9, RZ, RZ, R21 ;  /* 0x000000ffff097224 */ /* 0x001fe400078e0015 */
[----:B------:R-:W-:Y:S01]  /*c01e0*/  IMAD.X R21, R59, 0x1, R2, P5 ;  /* 0x000000013b157824 */ /* 0x000fe200028e0602 */
[----:B------:R-:W-:Y:S01]  /*c01f0*/  IADD3 R12, P5, R27, R56, RZ ;  /* 0x000000381b0c7210 */ /* 0x000fe20007fbe0ff */
[----:B------:R0:W-:Y:S04]  /*c0200*/  @P6 STG.E.U8 desc[UR32][R60.64], R8 ;  /* 0x000000083c006986 */ /* 0x0001e8000c101120 */
[----:B------:R-:W-:Y:S01]  /*c0210*/  IMAD.X R13, R34, 0x1, R4, P5 ;  /* 0x00000001220d7824 */ /* 0x000fe200028e0604 */
[----:B------:R-:W-:-:S02]  /*c0220*/  IADD3 R58, P5, R58, R55, RZ ;  /* 0x000000373a3a7210 */ /* 0x000fc40007fbe0ff */
[----:B0-----:R-:W-:-:S03]  /*c0230*/  IADD3 R60, P4, R27, R49, RZ ;  /* 0x000000311b3c7210 */ /* 0x001fc60007f9e0ff */
[----:B------:R-:W-:Y:S01]  /*c0240*/  IMAD.X R59, R59, 0x1, R54, P5 ;  /* 0x000000013b3b7824 */ /* 0x000fe200028e0636 */
[----:B------:R-:W-:Y:S01]  /*c0250*/  PRMT R17, R23, 0x7772, RZ ;  /* 0x0000777217117816 */ /* 0x000fe200000000ff */
[----:B------:R-:W-:Y:S01]  /*c0260*/  IMAD.X R61, R34, 0x1, R7, P4 ;  /* 0x00000001223d7824 */ /* 0x000fe200020e0607 */
[----:B------:R-:W-:Y:S01]  /*c0270*/  ISETP.LT.AND P4, PT, R19, UR12, !P3 ;  /* 0x0000000c13007c0c */ /* 0x000fe2000df81270 */
[----:B------:R-:W-:Y:S01]  /*c0280*/  VIADD R8, R18, 0x6 ;  /* 0x0000000612087836 */ /* 0x000fe20000000000 */
[----:B------:R-:W-:Y:S02]  /*c0290*/  ISETP.LT.AND P5, PT, R25, UR14, !P3 ;  /* 0x0000000e19007c0c */ /* 0x000fe4000dfa1270 */
[----:B------:R-:W-:Y:S02]  /*c02a0*/  ISETP.LT.AND P6, PT, R11, UR4, !P3 ;  /* 0x000000040b007c0c */ /* 0x000fe4000dfc1270 */
[----:B------:R-:W-:Y:S01]  /*c02b0*/  PRMT R16, R23, 0x7773, RZ ;  /* 0x0000777317107816 */ /* 0x000fe200000000ff */
[----:B------:R-:W-:Y:S01]  /*c02c0*/  @P0 STG.E.U8 desc[UR32][R20.64], R17 ;  /* 0x0000001114000986 */ /* 0x000fe2000c101120 */
[----:B------:R-:W-:Y:S01]  /*c02d0*/  ISETP.GE.AND P0, PT, R8, UR6, PT ;  /* 0x0000000608007c0c */ /* 0x000fe2000bf06270 */
[----:B------:R-:W-:Y:S01]  /*c02e0*/  ULDC UR4, c[0x0][0x248] ;  /* 0x0000920000047ab9 */ /* 0x000fe20000000800 */
[C---:B------:R-:W-:Y:S01]  /*c02f0*/  PRMT R8, R9.reuse, 0x7770, RZ ;  /* 0x0000777009087816 */ /* 0x040fe200000000ff */
[----:B------:R0:W-:Y:S01]  /*c0300*/  @P2 STG.E.U8 desc[UR32][R58.64], R16 ;  /* 0x000000103a002986 */ /* 0x0001e2000c101120 */
[----:B------:R-:W-:Y:S01]  /*c0310*/  ULDC UR6, c[0x0][0x248] ;  /* 0x0000920000067ab9 */ /* 0x000fe20000000800 */
[----:B------:R-:W-:Y:S01]  /*c0320*/  ULDC UR12, c[0x0][0x248] ;  /* 0x00009200000c7ab9 */ /* 0x000fe20000000800 */
[----:B------:R-:W-:Y:S01]  /*c0330*/  ULDC UR14, c[0x0][0x248] ;  /* 0x00009200000e7ab9 */ /* 0x000fe20000000800 */
[----:B------:R1:W-:Y:S01]  /*c0340*/  @P4 STG.E.U8 desc[UR32][R14.64], R8 ;  /* 0x000000080e004986 */ /* 0x0003e2000c101120 */
[----:B0-----:R-:W-:-:S02]  /*c0350*/  PRMT R59, R9, 0x7771, RZ ;  /* 0x00007771093b7816 */ /* 0x001fc400000000ff */
[----:B------:R-:W-:Y:S02]  /*c0360*/  PRMT R58, R9, 0x7772, RZ ;  /* 0x00007772093a7816 */ /* 0x000fe400000000ff */
[C---:B------:R-:W-:Y:S01]  /*c0370*/  IADD3 R16, P4, R27.reuse, R50, RZ ;  /* 0x000000321b107210 */ /* 0x040fe20007f9e0ff */
[----:B------:R0:W-:Y:S01]  /*c0380*/  @P5 STG.E.U8 desc[UR32][R12.64], R59 ;  /* 0x0000003b0c005986 */ /* 0x0001e2000c101120 */
[C---:B------:R-:W-:Y:S01]  /*c0390*/  VIADD R21, R27.reuse, UR36 ;  /* 0x000000241b157c36 */ /* 0x040fe20008000000 */
[C---:B------:R-:W-:Y:S01]  /*c03a0*/  IADD3 R10, P5, R27.reuse, R53, RZ ;  /* 0x000000351b0a7210 */ /* 0x040fe20007fbe0ff */
[----:B------:R-:W-:Y:S01]  /*c03b0*/  ULDC UR36, c[0x0][0x248] ;  /* 0x0000920000247ab9 */ /* 0x000fe20000000800 */
[----:B------:R-:W-:Y:S01]  /*c03c0*/  @P6 STG.E.U8 desc[UR32][R60.64], R58 ;  /* 0x0000003a3c006986 */ /* 0x000fe2000c101120 */
[C---:B-1----:R-:W-:Y:S01]  /*c03d0*/  IADD3 R14, P6, R27.reuse, R52, RZ ;  /* 0x000000341b0e7210 */ /* 0x042fe20007fde0ff */
[----:B------:R-:W-:Y:S01]  /*c03e0*/  IMAD.X R17, R34, 0x1, R5, P4 ;  /* 0x0000000122117824 */ /* 0x000fe200020e0605 */
[----:B------:R-:W-:-:S02]  /*c03f0*/  IADD3 R32, P4, R27, R55, RZ ;  /* 0x000000371b207210 */ /* 0x000fc40007f9e0ff */
[----:B0-----:R-:W-:Y:S01]  /*c0400*/  IADD3 R12, P2, R27, R51, RZ ;  /* 0x000000331b0c7210 */ /* 0x001fe20007f5e0ff */
[C---:B------:R-:W-:Y:S01]  /*c0410*/  IMAD.X R15, R34.reuse, 0x1, R3, P6 ;  /* 0x00000001220f7824 */ /* 0x040fe200030e0603 */
[----:B------:R-:W-:Y:S02]  /*c0420*/  SHF.R.S32.HI R27, RZ, 0x1f, R21 ;  /* 0x0000001fff1b7819 */ /* 0x000fe40000011415 */
[C---:B------:R-:W-:Y:S01]  /*c0430*/  IADD3 R30, P6, R21.reuse, R48, RZ ;  /* 0x00000030151e7210 */ /* 0x040fe20007fde0ff */
[C---:B------:R-:W-:Y:S01]  /*c0440*/  IMAD.X R13, R34.reuse, 0x1, R0, P2 ;  /* 0x00000001220d7824 */ /* 0x040fe200010e0600 */
[----:B------:R-:W-:Y:S01]  /*c0450*/  IADD3 R28, P2, R21, R56, RZ ;  /* 0x00000038151c7210 */ /* 0x000fe20007f5e0ff */
[C---:B------:R-:W-:Y:S02]  /*c0460*/  IMAD.X R33, R34.reuse, 0x1, R54, P4 ;  /* 0x0000000122217824 */ /* 0x040fe400020e0636 */
[C---:B------:R-:W-:Y:S02]  /*c0470*/  IMAD.X R31, R27.reuse, 0x1, R6, P6 ;  /* 0x000000011b1f7824 */ /* 0x040fe400030e0606 */
[----:B------:R-:W-:Y:S01]  /*c0480*/  IMAD.X R29, R27, 0x1, R4, P2 ;  /* 0x000000011b1d7824 */ /* 0x000fe200010e0604 */
[----:B------:R0:W-:Y:S01]  /*c0490*/  STL.64 [R1+0xab8], R32 ;  /* 0x000ab82001007387 */ /* 0x0001e20000100a00 */
[----:B------:R-:W-:-:S03]  /*c04a0*/  IMAD.X R11, R34, 0x1, R2, P5 ;  /* 0x00000001220b7824 */ /* 0x000fc600028e0602 */
[----:B------:R1:W-:Y:S04]  /*c04b0*/  STL.64 [R1+0xab0], R30 ;  /* 0x000ab01e01007387 */ /* 0x0003e80000100a00 */
[----:B------:R2:W-:Y:S01]  /*c04c0*/  STL.64 [R1+0xaa8], R28 ;  /* 0x000aa81c01007387 */ /* 0x0005e20000100a00 */
[C---:B0-----:R-:W-:Y:S02]  /*c04d0*/  IADD3 R32, P5, R21.reuse, R49, RZ ;  /* 0x0000003115207210 */ /* 0x041fe40007fbe0ff */
[----:B-1----:R-:W-:-:S03]  /*c04e0*/  IADD3 R30, P4, R21, R50, RZ ;  /* 0x00000032151e7210 */ /* 0x002fc60007f9e0ff */
[----:B------:R-:W-:Y:S01]  /*c04f0*/  IMAD.X R33, R27, 0x1, R7, P5 ;  /* 0x000000011b217824 */ /* 0x000fe200028e0607 */
[----:B--2---:R-:W-:Y:S01]  /*c0500*/  IADD3 R28, P6, R21, R52, RZ ;  /* 0x00000034151c7210 */ /* 0x004fe20007fde0ff */
[----:B------:R-:W-:-:S03]  /*c0510*/  IMAD.X R31, R27, 0x1, R5, P4 ;  /* 0x000000011b1f7824 */ /* 0x000fc600020e0605 */
[----:B------:R0:W-:Y:S01]  /*c0520*/  STL.64 [R1+0xaa0], R32 ;  /* 0x000aa02001007387 */ /* 0x0001e20000100a00 */
[----:B------:R-:W-:-:S03]  /*c0530*/  IMAD.X R29, R27, 0x1, R3, P6 ;  /* 0x000000011b1d7824 */ /* 0x000fc600030e0603 */
[----:B------:R1:W-:Y:S04]  /*c0540*/  STL.64 [R1+0xa98], R30 ;  /* 0x000a981e01007387 */ /* 0x0003e80000100a00 */
[----:B------:R2:W-:Y:S01]  /*c0550*/  STL.64 [R1+0xa90], R28 ;  /* 0x000a901c01007387 */ /* 0x0005e20000100a00 */
[C---:B0-----:R-:W-:Y:S02]  /*c0560*/  IADD3 R32, P2, R21.reuse, R51, RZ ;  /* 0x0000003315207210 */ /* 0x041fe40007f5e0ff */
[----:B-1----:R-:W-:-:S03]  /*c0570*/  IADD3 R30, P5, R21, R53, RZ ;  /* 0x00000035151e7210 */ /* 0x002fc60007fbe0ff */
[----:B------:R-:W-:Y:S01]  /*c0580*/  IMAD.X R33, R27, 0x1, R0, P2 ;  /* 0x000000011b217824 */ /* 0x000fe200010e0600 */
[C---:B--2---:R-:W-:Y:S01]  /*c0590*/  IADD3 R28, P4, R21.reuse, R55, RZ ;  /* 0x00000037151c7210 */ /* 0x044fe20007f9e0ff */
[----:B------:R-:W-:Y:S02]  /*c05a0*/  VIADD R23, R21, UR39 ;  /* 0x0000002715177c36 */ /* 0x000fe40008000000 */
[C---:B------:R-:W-:Y:S01]  /*c05b0*/  IMAD.X R31, R27.reuse, 0x1, R2, P5 ;  /* 0x000000011b1f7824 */ /* 0x040fe200028e0602 */
[----:B------:R0:W-:Y:S01]  /*c05c0*/  STL.64 [R1+0xa88], R32 ;  /* 0x000a882001007387 */ /* 0x0001e20000100a00 */
[----:B------:R-:W-:Y:S01]  /*c05d0*/  IMAD.X R29, R27, 0x1, R54, P4 ;  /* 0x000000011b1d7824 */ /* 0x000fe200020e0636 */
[----:B------:R-:W-:Y:S01]  /*c05e0*/  SHF.R.S32.HI R21, RZ, 0x1f, R23 ;  /* 0x0000001fff157819 */ /* 0x000fe20000011417 */
[----:B------:R-:W-:Y:S01]  /*c05f0*/  ULDC UR39, c[0x0][0x248] ;  /* 0x0000920000277ab9 */ /* 0x000fe20000000800 */
[----:B------:R1:W-:Y:S04]  /*c0600*/  STL.64 [R1+0xa80], R30 ;  /* 0x000a801e01007387 */ /* 0x0003e80000100a00 */
[----:B------:R2:W-:Y:S01]  /*c0610*/  STL.64 [R1+0xa68], R28 ;  /* 0x000a681c01007387 */ /* 0x0005e20000100a00 */
[----:B0-----:R-:W-:-:S02]  /*c0620*/  IADD3 R32, P6, R23, R48, RZ ;  /* 0x0000003017207210 */ /* 0x001fc40007fde0ff */
        /* <DEDUP_REMOVED lines=12> */
[----:B------:R-:W-:Y:S02]  /*c06f0*/  IMAD.X R31, R21, 0x1, R3, P6 ;  /* 0x00000001151f7824 */ /* 0x000fe400030e0603 */
[----:B------:R-:W-:Y:S01]  /*c0700*/  VIADD R20, R23, UR43 ;  /* 0x0000002b17147c36 */ /* 0x000fe20008000000 */
[----:B------:R0:W-:Y:S01]  /*c0710*/  STL.64 [R1+0xa38], R32 ;  /* 0x000a382001007387 */ /* 0x0001e20000100a00 */
[----:B------:R-:W-:Y:S01]  /*c0720*/  IMAD.X R29, R21, 0x1, R0, P2 ;  /* 0x00000001151d7824 */ /* 0x000fe200010e0600 */
[----:B------:R-:W-:Y:S02]  /*c0730*/  ULDC UR43, c[0x0][0x248] ;  /* 0x00009200002b7ab9 */ /* 0x000fe40000000800 */
[----:B------:R1:W-:Y:S04]  /*c0740*/  STL.64 [R1+0xa30], R30 ;  /* 0x000a301e01007387 */ /* 0x0003e80000100a00 */
[----:B------:R2:W-:Y:S01]  /*c0750*/  STL.64 [R1+0xa28], R28 ;  /* 0x000a281c01007387 */ /* 0x0005e20000100a00 */
[----:B0-----:R-:W-:-:S02]  /*c0760*/  IADD3 R32, P5, R23, R53, RZ ;  /* 0x0000003517207210 */ /* 0x001fc40007fbe0ff */
[----:B-1----:R-:W-:Y:S02]  /*c0770*/  IADD3 R30, P4, R23, R55, RZ ;  /* 0x00000037171e7210 */ /* 0x002fe40007f9e0ff */
[----:B------:R-:W-:Y:S02]  /*c0780*/  SHF.R.S32.HI R23, RZ, 0x1f, R20 ;  /* 0x0000001fff177819 */ /* 0x000fe40000011414 */
[C---:B--2---:R-:W-:Y:S01]  /*c0790*/  IADD3 R28, P6, R20.reuse, R48, RZ ;  /* 0x00000030141c7210 */ /* 0x044fe20007fde0ff */
[C---:B------:R-:W-:Y:S02]  /*c07a0*/  IMAD.X R33, R21.reuse, 0x1, R2, P5 ;  /* 0x0000000115217824 */ /* 0x040fe400028e0602 */
[----:B------:R-:W-:Y:S02]  /*c07b0*/  IMAD.X R31, R21, 0x1, R54, P4 ;  /* 0x00000001151f7824 */ /* 0x000fe400020e0636 */
[----:B------:R-:W-:Y:S01]  /*c07c0*/  IMAD.X R29, R23, 0x1, R6, P6 ;  /* 0x00000001171d7824 */ /* 0x000fe200030e0606 */
[----:B------:R0:W-:Y:S04]  /*c07d0*/  STL.64 [R1+0xa20], R32 ;  /* 0x000a202001007387 */ /* 0x0001e80000100a00 */
[----:B------:R1:W-:Y:S04]  /*c07e0*/  STL.64 [R1+0xa18], R30 ;  /* 0x000a181e01007387 */ /* 0x0003e80000100a00 */
[----:B------:R2:W-:Y:S01]  /*c07f0*/  STL.64 [R1+0xa10], R28 ;  /* 0x000a101c01007387 */ /* 0x0005e20000100a00 */
[----:B0-----:R-:W-:-:S02]  /*c0800*/  IADD3 R32, P2, R20, R56, RZ ;  /* 0x0000003814207210 */ /* 0x001fc40007f5e0ff */
[----:B-1----:R-:W-:-:S03]  /*c0810*/  IADD3 R30, P5, R20, R49, RZ ;  /* 0x00000031141e7210 */ /* 0x002fc60007fbe0ff */
[C---:B------:R-:W-:Y:S01]  /*c0820*/  IMAD.X R33, R23.reuse, 0x1, R4, P2 ;  /* 0x0000000117217824 */ /* 0x040fe200010e0604 */
[----:B--2---:R-:W-:Y:S01]  /*c0830*/  IADD3 R28, P4, R20, R50, RZ ;  /* 0x00000032141c7210 */ /* 0x004fe20007f9e0ff */
[----:B------:R-:W-:-:S03]  /*c0840*/  IMAD.X R31, R23, 0x1, R7, P5 ;  /* 0x00000001171f7824 */ /* 0x000fc600028e0607 */
[----:B------:R0:W-:Y:S01]  /*c0850*/  STL.64 [R1+0xa08], R32 ;  /* 0x000a082001007387 */ /* 0x0001e20000100a00 */
[----:B------:R-:W-:-:S03]  /*c0860*/  IMAD.X R29, R23, 0x1, R5, P4 ;  /* 0x00000001171d7824 */ /* 0x000fc600020e0605 */
[----:B------:R1:W-:Y:S01]  /*c0870*/  STL.64 [R1+0x9f0], R30 ;  /* 0x0009f01e01007387 */ /* 0x0003e20000100a00 */
[C---:B------:R-:W-:Y:S01]  /*c0880*/  VIADD R22, R20.reuse, UR46 ;  /* 0x0000002e14167c36 */ /* 0x040fe20008000000 */
[----:B------:R-:W-:Y:S02]  /*c0890*/  ULDC UR46, c[0x0][0x248] ;  /* 0x00009200002e7ab9 */ /* 0x000fe40000000800 */
[----:B------:R2:W-:Y:S01]  /*c08a0*/  STL.64 [R1+0x9e8], R28 ;  /* 0x0009e81c01007387 */ /* 0x0005e20000100a00 */
[C---:B0-----:R-:W-:Y:S02]  /*c08b0*/  IADD3 R32, P6, R20.reuse, R52, RZ ;  /* 0x0000003414207210 */ /* 0x041fe40007fde0ff */
[----:B-1----:R-:W-:-:S03]  /*c08c0*/  IADD3 R30, P2, R20, R51, RZ ;  /* 0x00000033141e7210 */ /* 0x002fc60007f5e0ff */
[C---:B------:R-:W-:Y:S01]  /*c08d0*/  IMAD.X R33, R23.reuse, 0x1, R3, P6 ;  /* 0x0000000117217824 */ /* 0x040fe200030e0603 */
[C---:B--2---:R-:W-:Y:S02]  /*c08e0*/  IADD3 R28, P5, R20.reuse, R53, RZ ;  /* 0x00000035141c7210 */ /* 0x044fe40007fbe0ff */
[----:B------:R-:W-:Y:S01]  /*c08f0*/  IADD3 R20, P4, R20, R55, RZ ;  /* 0x0000003714147210 */ /* 0x000fe20007f9e0ff */
[C---:B------:R-:W-:Y:S02]  /*c0900*/  IMAD.X R31, R23.reuse, 0x1, R0, P2 ;  /* 0x00000001171f7824 */ /* 0x040fe400010e0600 */
[C---:B------:R-:W-:Y:S02]  /*c0910*/  IMAD.X R29, R23.reuse, 0x1, R2, P5 ;  /* 0x00000001171d7824 */ /* 0x040fe400028e0602 */
[----:B------:R-:W-:Y:S01]  /*c0920*/  IMAD.X R21, R23, 0x1, R54, P4 ;  /* 0x0000000117157824 */ /* 0x000fe200020e0636 */
[----:B------:R-:W-:Y:S01]  /*c0930*/  STL.64 [R1+0x9e0], R32 ;  /* 0x0009e02001007387 */ /* 0x000fe20000100a00 */
[----:B------:R-:W-:-:S03]  /*c0940*/  SHF.R.S32.HI R27, RZ, 0x1f, R22 ;  /* 0x0000001fff1b7819 */ /* 0x000fc60000011416 */
[----:B------:R0:W-:Y:S04]  /*c0950*/  STL.64 [R1+0x9d8], R30 ;  /* 0x0009d81e01007387 */ /* 0x0001e80000100a00 */
[----:B------:R1:W-:Y:S04]  /*c0960*/  STL.64 [R1+0x9d0], R28 ;  /* 0x0009d01c01007387 */ /* 0x0003e80000100a00 */
[----:B------:R2:W-:Y:S01]  /*c0970*/  STL.64 [R1+0x9c8], R20 ;  /* 0x0009c81401007387 */ /* 0x0005e20000100a00 */
[C---:B0-----:R-:W-:Y:S02]  /*c0980*/  IADD3 R30, P6, R22.reuse, R48, RZ ;  /* 0x00000030161e7210 */ /* 0x041fe40007fde0ff */
[----:B-1----:R-:W-:-:S03]  /*c0990*/  IADD3 R28, P2, R22, R56, RZ ;  /* 0x00000038161c7210 */ /* 0x002fc60007f5e0ff */
[C---:B------:R-:W-:Y:S01]  /*c09a0*/  IMAD.X R31, R27.reuse, 0x1, R6, P6 ;  /* 0x000000011b1f7824 */ /* 0x040fe200030e0606 */
        /* <DEDUP_REMOVED lines=8> */
[C---:B------:R-:W-:Y:S01]  /*c0a30*/  IMAD.X R31, R27.reuse, 0x1, R5, P4 ;  /* 0x000000011b1f7824 */ /* 0x040fe200020e0605 */
[C---:B--2---:R-:W-:Y:S01]  /*c0a40*/  IADD3 R20, P2, R22.reuse, R51, RZ ;  /* 0x0000003316147210 */ /* 0x044fe20007f5e0ff */
[C---:B------:R-:W-:Y:S02]  /*c0a50*/  IMAD.X R29, R27.reuse, 0x1, R3, P6 ;  /* 0x000000011b1d7824 */ /* 0x040fe400030e0603 */
[C---:B------:R-:W-:Y:S01]  /*c0a60*/  VIADD R26, R22.reuse, UR49 ;  /* 0x00000031161a7c36 */ /* 0x040fe20008000000 */
[----:B------:R0:W-:Y:S01]  /*c0a70*/  STL.64 [R1+0x998], R30 ;  /* 0x0009981e01007387 */ /* 0x0001e20000100a00 */
[----:B------:R-:W-:Y:S01]  /*c0a80*/  IMAD.X R21, R27, 0x1, R0, P2 ;  /* 0x000000011b157824 */ /* 0x000fe200010e0600 */
[----:B------:R-:W-:Y:S02]  /*c0a90*/  ULDC UR49, c[0x0][0x248] ;  /* 0x0000920000317ab9 */ /* 0x000fe40000000800 */
[----:B------:R1:W-:Y:S04]  /*c0aa0*/  STL.64 [R1+0x990], R28 ;  /* 0x0009901c01007387 */ /* 0x0003e80000100a00 */
[----:B------:R2:W-:Y:S01]  /*c0ab0*/  STL.64 [R1+0x988], R20 ;  /* 0x0009881401007387 */ /* 0x0005e20000100a00 */
[----:B0-----:R-:W-:-:S02]  /*c0ac0*/  IADD3 R30, P5, R22, R53, RZ ;  /* 0x00000035161e7210 */ /* 0x001fc40007fbe0ff */
[----:B------:R-:W-:Y:S02]  /*c0ad0*/  IADD3 R22, P4, R22, R55, RZ ;  /* 0x0000003716167210 */ /* 0x000fe40007f9e0ff */
[----:B-1----:R-:W-:Y:S01]  /*c0ae0*/  SHF.R.S32.HI R29, RZ, 0x1f, R26 ;  /* 0x0000001fff1d7819 */ /* 0x002fe2000001141a */
        /* <DEDUP_REMOVED lines=21> */
[C---:B--2---:R-:W-:Y:S01]  /*c0c40*/  IADD3 R20, P5, R26.reuse, R53, RZ ;  /* 0x000000351a147210 */ /* 0x044fe20007fbe0ff */
[----:B------:R-:W-:Y:S01]  /*c0c50*/  IMAD.X R23, R29, 0x1, R0, P2 ;  /* 0x000000011d177824 */ /* 0x000fe200010e0600 */
[----:B------:R-:W-:-:S03]  /*c0c60*/  IADD3 R26, P4, R26, R55, RZ ;  /* 0x000000371a1a7210 */ /* 0x000fc60007f9e0ff */
[C---:B------:R-:W-:Y:S01]  /*c0c70*/  IMAD.X R21, R29.reuse, 0x1, R2, P5 ;  /* 0x000000011d157824 */ /* 0x040fe200028e0602 */
[----:B------:R-:W-:Y:S01]  /*c0c80*/  STL.64 [R1+0x938], R30 ;  /* 0x0009381e01007387 */ /* 0x000fe20000100a00 */
[----:B------:R-:W-:Y:S01]  /*c0c90*/  IMAD.X R27, R29, 0x1, R54, P4 ;  /* 0x000000011d1b7824 */ /* 0x000fe200020e0636 */
[----:B------:R-:W-:Y:S02]  /*c0ca0*/  SHF.R.S32.HI R28, RZ, 0x1f, R8 ;  /* 0x0000001fff1c7819 */ /* 0x000fe40000011408 */
[----:B------:R0:W-:Y:S04]  /*c0cb0*/  STL.64 [R1+0x930], R22 ;  /* 0x0009301601007387 */ /* 0x0001e80000100a00 */
        /* <DEDUP_REMOVED lines=17> */
[----:B------:R-:W-:Y:S01]  /*c0dd0*/  VIADD R58, R8, UR55 ;  /* 0x00000037083a7c36 */ /* 0x000fe20008000000 */
[----:B------:R-:W-:Y:S01]  /*c0de0*/  ULDC UR55, c[0x0][0x248] ;  /* 0x0000920000377ab9 */ /* 0x000fe20000000800 */
[----:B------:R-:W-:Y:S01]  /*c0df0*/  IMAD.X R27, R28, 0x1, R0, P2 ;  /* 0x000000011c1b7824 */ /* 0x000fe200010e0600 */
[----:B------:R1:W-:Y:S04]  /*c0e00*/  STL.64 [R1+0x8e0], R20 ;  /* 0x0008e01401007387 */ /* 0x0003e80000100a00 */
[----:B------:R2:W-:Y:S01]  /*c0e10*/  STL.64 [R1+0x8d8], R26 ;  /* 0x0008d81a01007387 */ /* 0x0005e20000100a00 */
[C---:B0-----:R-:W-:Y:S02]  /*c0e20*/  IADD3 R22, P5, R8.reuse, R53, RZ ;  /* 0x0000003508167210 */ /* 0x041fe40007fbe0ff */
[----:B-1----:R-:W-:-:S03]  /*c0e30*/  IADD3 R20, P4, R8, R55, RZ ;  /* 0x0000003708147210 */ /* 0x002fc60007f9e0ff */
[----:B------:R-:W-:Y:S01]  /*c0e40*/  IMAD.X R23, R28, 0x1, R2, P5 ;  /* 0x000000011c177824 */ /* 0x000fe200028e0602 */
[----:B------:R-:W-:Y:S02]  /*c0e50*/  SHF.R.S32.HI R8, RZ, 0x1f, R58 ;  /* 0x0000001fff087819 */ /* 0x000fe4000001143a */
[----:B--2---:R-:W-:Y:S01]  /*c0e60*/  IADD3 R26, P6, R58, R48, RZ ;  /* 0x000000303a1a7210 */ /* 0x004fe20007fde0ff */
[----:B------:R-:W-:Y:S01]  /*c0e70*/  IMAD.X R21, R28, 0x1, R54, P4 ;  /* 0x000000011c157824 */ /* 0x000fe200020e0636 */
[----:B------:R0:W-:Y:S03]  /*c0e80*/  STL.64 [R1+0x8d0], R22 ;  /* 0x0008d01601007387 */ /* 0x0001e60000100a00 */
[----:B------:R-:W-:Y:S01]  /*c0e90*/  IMAD.X R27, R8, 0x1, R6, P6 ;  /* 0x00000001081b7824 */ /* 0x000fe200030e0606 */
        /* <DEDUP_REMOVED lines=23> */
[----:B------:R-:W-:Y:S02]  /*c1010*/  SHF.R.S32.HI R58, RZ, 0x1f, R59 ;  /* 0x0000001fff3a7819 */ /* 0x000fe4000001143b */
[C---:B-1----:R-:W-:Y:S01]  /*c1020*/  IADD3 R20, P6, R59.reuse, R48, RZ ;  /* 0x000000303b147210 */ /* 0x042fe20007fde0ff */
[----:B------:R-:W-:Y:S01]  /*c1030*/  IMAD.X R23, R8, 0x1, R54, P4 ;  /* 0x0000000108177824 */ /* 0x000fe200020e0636 */
[----:B--2---:R-:W-:-:S03]  /*c1040*/  IADD3 R26, P2, R59, R56, RZ ;  /* 0x000000383b1a7210 */ /* 0x004fc60007f5e0ff */
[C---:B------:R-:W-:Y:S01]  /*c1050*/  IMAD.X R21, R58.reuse, 0x1, R6, P6 ;  /* 0x000000013a157824 */ /* 0x040fe200030e0606 */
        /* <DEDUP_REMOVED lines=18> */
[----:B--2---:R-:W-:Y:S01]  /*c1180*/  IADD3 R26, P4, R59, R55, RZ ;  /* 0x000000373b1a7210 */ /* 0x004fe20007f9e0ff */
[----:B------:R-:W-:-:S03]  /*c1190*/  IMAD.X R21, R58, 0x1, R2, P5 ;  /* 0x000000013a157824 */ /* 0x000fc600028e0602 */
[----:B------:R0:W-:Y:S01]  /*c11a0*/  STL.64 [R1+0x838], R22 ;  /* 0x0008381601007387 */ /* 0x0001e20000100a00 */
[----:B------:R-:W-:Y:S01]  /*c11b0*/  SHF.R.S32.HI R59, RZ, 0x1f, R60 ;  /* 0x0000001fff3b7819 */ /* 0x000fe2000001143c */
[----:B------:R-:W-:Y:S02]  /*c11c0*/  IMAD.X R27, R58, 0x1, R54, P4 ;  /* 0x000000013a1b7824 */ /* 0x000fe400020e0636 */
        /* <DEDUP_REMOVED lines=17> */
[C---:B------:R-:W-:Y:S01]  /*c12e0*/  VIADD R61, R60.reuse, UR6 ;  /* 0x000000063c3d7c36 */ /* 0x040fe20008000000 */
[----:B------:R-:W-:Y:S01]  /*c12f0*/  ULDC UR6, c[0x0][0x248] ;  /* 0x0000920000067ab9 */ /* 0x000fe20000000800 */
[----:B------:R-:W-:Y:S01]  /*c1300*/  IMAD.X R27, R59, 0x1, R0, P2 ;  /* 0x000000013b1b7824 */ /* 0x000fe200010e0600 */
[----:B------:R1:W-:Y:S02]  /*c1310*/  STL.64 [R1+0x7f0], R20 ;  /* 0x0007f01401007387 */ /* 0x0003e40000100a00 */
[----:B------:R-:W-:Y:S02]  /*c1320*/  SHF.R.S32.HI R58, RZ, 0x1f, R61 ;  /* 0x0000001fff3a7819 */ /* 0x000fe4000001143d */
        /* <DEDUP_REMOVED lines=24> */
[----:B------:R-:W-:Y:S01]  /*c14b0*/  VIADD R60, R61, UR8 ;  /* 0x000000083d3c7c36 */ /* 0x000fe20008000000 */
[----:B------:R0:W-:Y:S01]  /*c14c0*/  STL.64 [R1+0x798], R22 ;  /* 0x0007981601007387 */ /* 0x0001e20000100a00 */
[----:B------:R-:W-:Y:S01]  /*c14d0*/  IMAD.X R27, R58, 0x1, R2, P5 ;  /* 0x000000013a1b7824 */ /* 0x000fe200028e0602 */
[----:B------:R-:W-:Y:S02]  /*c14e0*/  ULDC UR8, c[0x0][0x228] ;  /* 0x00008a0000087ab9 */ /* 0x000fe40000000800 */
[----:B------:R1:W-:Y:S01]  /*c14f0*/  STL.64 [R1+0x790], R20 ;  /* 0x0007901401007387 */ /* 0x0003e20000100a00 */
[----:B------:R-:W-:-:S03]  /*c1500*/  SHF.R.S32.HI R59, RZ, 0x1f, R60 ;  /* 0x0000001fff3b7819 */ /* 0x000fc6000001143c */
[----:B------:R2:W-:Y:S01]  /*c1510*/  STL.64 [R1+0x788], R26 ;  /* 0x0007881a01007387 */ /* 0x0005e20000100a00 */
[----:B0-----:R-:W-:Y:S02]  /*c1520*/  IADD3 R22, P4, R61, R55, RZ ;  /* 0x000000373d167210 */ /* 0x001fe40007f9e0ff */
        /* <DEDUP_REMOVED lines=23> */
[----:B------:R-:W-:Y:S01]  /*c16a0*/  ULDC UR10, c[0x0][0x228] ;  /* 0x00008a00000a7ab9 */ /* 0x000fe20000000800 */
[----:B------:R-:W-:Y:S01]  /*c16b0*/  IMAD.X R27, R59, 0x1, R54, P4 ;  /* 0x000000013b1b7824 */ /* 0x000fe200020e0636 */
[----:B------:R0:W-:Y:S02]  /*c16c0*/  STL.64 [R1+0x4548], R20 ;  /* 0x0045481401007387 */ /* 0x0001e40000100a00 */
[----:B------:R-:W-:Y:S02]  /*c16d0*/  SHF.R.S32.HI R58, RZ, 0x1f, R61 ;  /* 0x0000001fff3a7819 */ /* 0x000fe4000001143d */
[----:B------:R1:W-:Y:S01]  /*c16e0*/  STL.64 [R1+0x740], R22 ;  /* 0x0007401601007387 */ /* 0x0003e20000100a00 */
[----:B------:R-:W-:-:S03]  /*c16f0*/  IADD3 R28, P6, R61, R48, RZ ;  /* 0x000000303d1c7210 */ /* 0x000fc60007fde0ff */
[----:B------:R2:W-:Y:S02]  /*c1700*/  STL.64 [R1+0x728], R26 ;  /* 0x0007281a01007387 */ /* 0x0005e40000100a00 */
[----:B------:R-:W-:Y:S01]  /*c1710*/  IMAD.X R29, R58, 0x1, R6, P6 ;  /* 0x000000013a1d7824 */ /* 0x000fe200030e0606 */
[C---:B0-----:R-:W-:Y:S02]  /*c1720*/  IADD3 R20, P4, R61.reuse, R50, RZ ;  /* 0x000000323d147210 */ /* 0x041fe40007f9e0ff */
[C---:B-1----:R-:W-:Y:S02]  /*c1730*/  IADD3 R22, P2, R61.reuse, R56, RZ ;  /* 0x000000383d167210 */ /* 0x042fe40007f5e0ff */
[----:B--2---:R-:W-:-:S03]  /*c1740*/  IADD3 R26, P5, R61, R49, RZ ;  /* 0x000000313d1a7210 */ /* 0x004fc60007fbe0ff */
[C---:B------:R-:W-:Y:S02]  /*c1750*/  IMAD.X R23, R58.reuse, 0x1, R4, P2 ;  /* 0x000000013a177824 */ /* 0x040fe400010e0604 */
[C---:B------:R-:W-:Y:S02]  /*c1760*/  IMAD.X R21, R58.reuse, 0x1, R5, P4 ;  /* 0x000000013a157824 */ /* 0x040fe400020e0605 */
[----:B------:R-:W-:Y:S01]  /*c1770*/  IMAD.X R27, R58, 0x1, R7, P5 ;  /* 0x000000013a1b7824 */ /* 0x000fe200028e0607 */
[----:B------:R0:W-:Y:S04]  /*c1780*/  STL.64 [R1+0x718], R22 ;  /* 0x0007181601007387 */ /* 0x0001e80000100a00 */
[----:B------:R-:W-:Y:S04]  /*c1790*/  STL.64 [R1+0x720], R28 ;  /* 0x0007201c01007387 */ /* 0x000fe80000100a00 */
[----:B------:R1:W-:Y:S01]  /*c17a0*/  STL.64 [R1+0x700], R26 ;  /* 0x0007001a01007387 */ /* 0x0003e20000100a00 */
[----:B0-----:R-:W-:-:S03]  /*c17b0*/  IADD3 R22, P6, R61, R52, RZ ;  /* 0x000000343d167210 */ /* 0x001fc60007fde0ff */
[----:B------:R0:W-:Y:S01]  /*c17c0*/  STL.64 [R1+0x6f8], R20 ;  /* 0x0006f81401007387 */ /* 0x0001e20000100a00 */
[C---:B------:R-:W-:Y:S01]  /*c17d0*/  VIADD R60, R61.reuse, UR12 ;  /* 0x0000000c3d3c7c36 */ /* 0x040fe20008000000 */
[C---:B-1----:R-:W-:Y:S01]  /*c17e0*/  IADD3 R26, P2, R61.reuse, R51, RZ ;  /* 0x000000333d1a7210 */ /* 0x042fe20007f5e0ff */
[----:B------:R-:W-:Y:S01]  /*c17f0*/  IMAD.X R23, R58, 0x1, R3, P6 ;  /* 0x000000013a177824 */ /* 0x000fe200030e0603 */
[----:B0-----:R-:W-:-:S03]  /*c1800*/  IADD3 R20, P5, R61, R53, RZ ;  /* 0x000000353d147210 */ /* 0x001fc60007fbe0ff */
[C---:B------:R-:W-:Y:S01]  /*c1810*/  IMAD.X R27, R58.reuse, 0x1, R0, P2 ;  /* 0x000000013a1b7824 */ /* 0x040fe200010e0600 */
[----:B------:R0:W-:Y:S01]  /*c1820*/  STL.64 [R1+0x6f0], R22 ;  /* 0x0006f01601007387 */ /* 0x0001e20000100a00 */
[----:B------:R-:W-:-:S03]  /*c1830*/  IMAD.X R21, R58, 0x1, R2, P5 ;  /* 0x000000013a157824 */ /* 0x000fc600028e0602 */
        /* <DEDUP_REMOVED lines=25> */
[----:B------:R-:W-:Y:S02]  /*c19d0*/  VIADD R61, R60, UR14 ;  /* 0x0000000e3c3d7c36 */ /* 0x000fe40008000000 */
[C---:B------:R-:W-:Y:S02]  /*c19e0*/  IMAD.X R27, R59.reuse, 0x1, R2, P5 ;  /* 0x000000013b1b7824 */ /* 0x040fe400028e0602 */
[----:B------:R-:W-:Y:S01]  /*c19f0*/  IMAD.X R21, R59, 0x1, R54, P4 ;  /* 0x000000013b157824 */ /* 0x000fe200020e0636 */
[----:B------:R0:W-:Y:S01]  /*c1a00*/  STL.64 [R1+0x688], R22 ;  /* 0x0006881601007387 */ /* 0x0001e20000100a00 */
[----:B------:R-:W-:-:S03]  /*c1a10*/  SHF.R.S32.HI R58, RZ, 0x1f, R61 ;  /* 0x0000001fff3a7819 */ /* 0x000fc6000001143d */
        /* <DEDUP_REMOVED lines=17> */
[C---:B------:R-:W-:Y:S02]  /*c1b30*/  VIADD R60, R61.reuse, UR16 ;  /* 0x000000103d3c7c36 */ /* 0x040fe40008000000 */
        /* <DEDUP_REMOVED lines=27> */
[C---:B------:R-:W-:Y:S02]  /*c1cf0*/  VIADD R61, R60.reuse, UR18 ;  /* 0x000000123c3d7c36 */ /* 0x040fe40008000000 */
[C---:B------:R-:W-:Y:S01]  /*c1d00*/  IMAD.X R21, R59.reuse, 0x1, R2, P5 ;  /* 0x000000013b157824 */ /* 0x040fe200028e0602 */
[----:B------:R-:W-:Y:S01]  /*c1d10*/  STL.64 [R1+0x4558], R22 ;  /* 0x0045581601007387 */ /* 0x000fe20000100a00 */
[----:B------:R-:W-:Y:S02]  /*c1d20*/  IADD3 R28, P4, R60, R55, RZ ;  /* 0x000000373c1c7210 */ /* 0x000fe40007f9e0ff */
[----:B------:R-:W-:Y:S01]  /*c1d30*/  SHF.R.S32.HI R58, RZ, 0x1f, R61 ;  /* 0x0000001fff3a7819 */ /* 0x000fe2000001143d */
[----:B------:R0:W-:Y:S04]  /*c1d40*/  STL.64 [R1+0x5e0], R26 ;  /* 0x0005e01a01007387 */ /* 0x0001e80000100a00 */
[----:B------:R1:W-:Y:S01]  /*c1d50*/  STL.64 [R1+0x5d8], R20 ;  /* 0x0005d81401007387 */ /* 0x0003e20000100a00 */
[----:B------:R-:W-:Y:S01]  /*c1d60*/  IMAD.X R29, R59, 0x1, R54, P4 ;  /* 0x000000013b1d7824 */ /* 0x000fe200020e0636 */
[----:B0-----:R-:W-:-:S02]  /*c1d70*/  IADD3 R26, P6, R61, R48, RZ ;  /* 0x000000303d1a7210 */ /* 0x001fc40007fde0ff */
[----:B-1----:R-:W-:-:S03]  /*c1d80*/  IADD3 R20, P2, R61, R56, RZ ;  /* 0x000000383d147210 */ /* 0x002fc60007f5e0ff */
[C---:B------:R-:W-:Y:S01]  /*c1d90*/  IMAD.X R27, R58.reuse, 0x1, R6, P6 ;  /* 0x000000013a1b7824 */ /* 0x040fe200030e0606 */
[----:B------:R-:W-:Y:S01]  /*c1da0*/  IADD3 R22, P5, R61, R49, RZ ;  /* 0x000000313d167210 */ /* 0x000fe20007fbe0ff */
[----:B------:R-:W-:-:S03]  /*c1db0*/  IMAD.X R21, R58, 0x1, R4, P2 ;  /* 0x000000013a157824 */ /* 0x000fc600010e0604 */
[----:B------:R0:W-:Y:S04]  /*c1dc0*/  STL.64 [R1+0x5b0], R26 ;  /* 0x0005b01a01007387 */ /* 0x0001e80000100a00 */
[----:B------:R-:W-:Y:S01]  /*c1dd0*/  STL.64 [R1+0x5b8], R28 ;  /* 0x0005b81c01007387 */ /* 0x000fe20000100a00 */
[----:B------:R-:W-:-:S03]  /*c1de0*/  IMAD.X R23, R58, 0x1, R7, P5 ;  /* 0x000000013a177824 */ /* 0x000fc600028e0607 */
[----:B------:R1:W-:Y:S01]  /*c1df0*/  STL.64 [R1+0x5a8], R20 ;  /* 0x0005a81401007387 */ /* 0x0003e20000100a00 */
[----:B0-----:R-:W-:-:S03]  /*c1e00*/  IADD3 R26, P4, R61, R50, RZ ;  /* 0x000000323d1a7210 */ /* 0x001fc60007f9e0ff */
[----:B------:R0:W-:Y:S01]  /*c1e10*/  STL.64 [R1+0x5a0], R22 ;  /* 0x0005a01601007387 */ /* 0x0001e20000100a00 */
[----:B-1----:R-:W-:Y:S01]  /*c1e20*/  IADD3 R20, P6, R61, R52, RZ ;  /* 0x000000343d147210 */ /* 0x002fe20007fde0ff */
[----:B------:R-:W-:-:S04]  /*c1e30*/  IMAD.X R27, R58, 0x1, R5, P4 ;  /* 0x000000013a1b7824 */ /* 0x000fc800020e0605 */
[C---:B------:R-:W-:Y:S01]  /*c1e40*/  IMAD.X R21, R58.reuse, 0x1, R3, P6 ;  /* 0x000000013a157824 */ /* 0x040fe200030e0603 */
[C---:B0-----:R-:W-:Y:S01]  /*c1e50*/  IADD3 R22, P2, R61.reuse, R51, RZ ;  /* 0x000000333d167210 */ /* 0x041fe20007f5e0ff */
[----:B------:R0:W-:Y:S04]  /*c1e60*/  STL.64 [R1+0x598], R26 ;  /* 0x0005981a01007387 */ /* 0x0001e80000100a00 */
[----:B------:R1:W-:Y:S01]  /*c1e70*/  STL.64 [R1+0x590], R20 ;  /* 0x0005901401007387 */ /* 0x0003e20000100a00 */
[----:B------:R-:W-:Y:S02]  /*c1e80*/  IMAD.X R23, R58, 0x1, R0, P2 ;  /* 0x000000013a177824 */ /* 0x000fe400010e0600 */
[C---:B------:R-:W-:Y:S01]  /*c1e90*/  VIADD R60, R61.reuse, UR19 ;  /* 0x000000133d3c7c36 */ /* 0x040fe20008000000 */
[----:B0-----:R-:W-:-:S02]  /*c1ea0*/  IADD3 R26, P5, R61, R53, RZ ;  /* 0x000000353d1a7210 */ /* 0x001fc40007fbe0ff */
[----:B-1----:R-:W-:-:S03]  /*c1eb0*/  IADD3 R20, P4, R61, R55, RZ ;  /* 0x000000373d147210 */ /* 0x002fc60007f9e0ff */
[C---:B------:R-:W-:Y:S01]  /*c1ec0*/  IMAD.X R27, R58.reuse, 0x1, R2, P5 ;  /* 0x000000013a1b7824 */ /* 0x040fe200028e0602 */
[----:B------:R0:W-:Y:S01]  /*c1ed0*/  STL.64 [R1+0x588], R22 ;  /* 0x0005881601007387 */ /* 0x0001e20000100a00 */
[----:B------:R-:W-:Y:S01]  /*c1ee0*/  IMAD.X R21, R58, 0x1, R54, P4 ;  /* 0x000000013a157824 */ /* 0x000fe200020e0636 */
[----:B------:R-:W-:Y:S02]  /*c1ef0*/  SHF.R.S32.HI R59, RZ, 0x1f, R60 ;  /* 0x0000001fff3b7819 */ /* 0x000fe4000001143c */
        /* <DEDUP_REMOVED lines=46> */
[----:B------:R-:W-:Y:S01]  /*c21e0*/  IMAD.X R21, R58, 0x1, R2, P5 ;  /* 0x000000013a157824 */ /* 0x000fe200028e0602 */
[----:B------:R0:W-:Y:S02]  /*c21f0*/  STL.64 [R1+0x4f8], R22 ;  /* 0x0004f81601007387 */ /* 0x0001e40000100a00 */
[----:B------:R-:W-:Y:S02]  /*c2200*/  SHF.R.S32.HI R59, RZ, 0x1f, R60 ;  /* 0x0000001fff3b7819 */ /* 0x000fe4000001143c */
        /* <DEDUP_REMOVED lines=9> */
[----:B------:R-:W-:Y:S04]  /*c22a0*/  STL.64 [R1+0x4d0], R26 ;  /* 0x0004d01a01007387 */ /* 0x000fe80000100a00 */
[----:B------:R1:W-:Y:S01]  /*c22b0*/  STL.64 [R1+0x4c8], R20 ;  /* 0x0004c81401007387 */ /* 0x0003e20000100a00 */
[----:B0-----:R-:W-:-:S05]  /*c22c0*/  IADD3 R22, P5, R60, R49, RZ ;  /* 0x000000313c167210 */ /* 0x001fca0007fbe0ff */
[C---:B------:R-:W-:Y:S01]  /*c22d0*/  IMAD.X R23, R59.reuse, 0x1, R7, P5 ;  /* 0x000000013b177824 */ /* 0x040fe200028e0607 */
[C---:B-1----:R-:W-:Y:S02]  /*c22e0*/  IADD3 R20, P6, R60.reuse, R52, RZ ;  /* 0x000000343c147210 */ /* 0x042fe40007fde0ff */
[C---:B------:R-:W-:Y:S02]  /*c22f0*/  IADD3 R26, P4, R60.reuse, R50, RZ ;  /* 0x000000323c1a7210 */ /* 0x040fe40007f9e0ff */
[----:B------:R0:W-:Y:S01]  /*c2300*/  STL.64 [R1+0x4b8], R22 ;  /* 0x0004b81601007387 */ /* 0x0001e20000100a00 */
[C---:B------:R-:W-:Y:S01]  /*c2310*/  IMAD.X R21, R59.reuse, 0x1, R3, P6 ;  /* 0x000000013b157824 */ /* 0x040fe200030e0603 */
[----:B------:R-:W-:Y:S01]  /*c2320*/  IADD3 R32, P5, R60, R53, RZ ;  /* 0x000000353c207210 */ /* 0x000fe20007fbe0ff */
[----:B------:R-:W-:-:S03]  /*c2330*/  IMAD.X R27, R59, 0x1, R5, P4 ;  /* 0x000000013b1b7824 */ /* 0x000fc600020e0605 */
[----:B------:R1:W-:Y:S01]  /*c2340*/  STL.64 [R1+0x4a8], R20 ;  /* 0x0004a81401007387 */ /* 0x0003e20000100a00 */
[C---:B0-----:R-:W-:Y:S01]  /*c2350*/  IADD3 R22, P2, R60.reuse, R51, RZ ;  /* 0x000000333c167210 */ /* 0x041fe20007f5e0ff */
[C---:B------:R-:W-:Y:S02]  /*c2360*/  VIADD R61, R60.reuse, UR22 ;  /* 0x000000163c3d7c36 */ /* 0x040fe40008000000 */
[C---:B------:R-:W-:Y:S02]  /*c2370*/  IMAD.X R33, R59.reuse, 0x1, R2, P5 ;  /* 0x000000013b217824 */ /* 0x040fe400028e0602 */
[----:B------:R-:W-:Y:S01]  /*c2380*/  IMAD.X R23, R59, 0x1, R0, P2 ;  /* 0x000000013b177824 */ /* 0x000fe200010e0600 */
[----:B-1----:R-:W-:Y:S01]  /*c2390*/  IADD3 R20, P4, R60, R55, RZ ;  /* 0x000000373c147210 */ /* 0x002fe20007f9e0ff */
[----:B------:R0:W-:Y:S01]  /*c23a0*/  STL.64 [R1+0x4b0], R26 ;  /* 0x0004b01a01007387 */ /* 0x0001e20000100a00 */
[----:B------:R-:W-:-:S03]  /*c23b0*/  SHF.R.S32.HI R58, RZ, 0x1f, R61 ;  /* 0x0000001fff3a7819 */ /* 0x000fc6000001143d */
[----:B------:R-:W-:Y:S01]  /*c23c0*/  IMAD.X R21, R59, 0x1, R54, P4 ;  /* 0x000000013b157824 */ /* 0x000fe200020e0636 */
[----:B------:R1:W-:Y:S04]  /*c23d0*/  STL.64 [R1+0x4a0], R22 ;  /* 0x0004a01601007387 */ /* 0x0003e80000100a00 */
[----:B------:R-:W-:Y:S01]  /*c23e0*/  STL.64 [R1+0x4528], R32 ;  /* 0x0045282001007387 */ /* 0x000fe20000100a00 */
[----:B0-----:R-:W-:-:S03]  /*c23f0*/  IADD3 R26, P2, R61, R56, RZ ;  /* 0x000000383d1a7210 */ /* 0x001fc60007f5e0ff */
[----:B------:R0:W-:Y:S01]  /*c2400*/  STL.64 [R1+0x480], R20 ;  /* 0x0004801401007387 */ /* 0x0001e20000100a00 */
[----:B-1----:R-:W-:Y:S01]  /*c2410*/  IADD3 R22, P6, R61, R48, RZ ;  /* 0x000000303d167210 */ /* 0x002fe20007fde0ff */
[----:B------:R-:W-:-:S04]  /*c2420*/  IMAD.X R27, R58, 0x1, R4, P2 ;  /* 0x000000013a1b7824 */ /* 0x000fc800010e0604 */
[----:B------:R-:W-:Y:S01]  /*c2430*/  IMAD.X R23, R58, 0x1, R6, P6 ;  /* 0x000000013a177824 */ /* 0x000fe200030e0606 */
[----:B0-----:R-:W-:-:S04]  /*c2440*/  IADD3 R20, P5, R61, R49, RZ ;  /* 0x000000313d147210 */ /* 0x001fc80007fbe0ff */
        /* <DEDUP_REMOVED lines=82> */
[C---:B------:R-:W-:Y:S01]  /*c2970*/  IMAD.X R35, R61.reuse, 0x1, R3, P6 ;  /* 0x000000013d237824 */ /* 0x040fe200030e0603 */
[C---:B0-----:R-:W-:Y:S02]  /*c2980*/  IADD3 R22, P4, R60.reuse, R50, RZ ;  /* 0x000000323c167210 */ /* 0x041fe40007f9e0ff */
[----:B------:R0:W-:Y:S03]  /*c2990*/  STL.64 [R1+0x380], R26 ;  /* 0x0003801a01007387 */ /* 0x0001e60000100a00 */
[C---:B------:R-:W-:Y:S01]  /*c29a0*/  IMAD.X R23, R61.reuse, 0x1, R5, P4 ;  /* 0x000000013d177824 */ /* 0x040fe200020e0605 */
[C---:B-1----:R-:W-:Y:S01]  /*c29b0*/  IADD3 R20, P2, R60.reuse, R51, RZ ;  /* 0x000000333c147210 */ /* 0x042fe20007f5e0ff */
[C---:B------:R-:W-:Y:S01]  /*c29c0*/  VIADD R59, R60.reuse, UR26 ;  /* 0x0000001a3c3b7c36 */ /* 0x040fe20008000000 */
[----:B------:R-:W-:Y:S03]  /*c29d0*/  STL.64 [R1+0x4518], R34 ;  /* 0x0045182201007387 */ /* 0x000fe60000100a00 */
[----:B------:R-:W-:Y:S01]  /*c29e0*/  IMAD.X R21, R61, 0x1, R0, P2 ;  /* 0x000000013d157824 */ /* 0x000fe200010e0600 */
[----:B0-----:R-:W-:Y:S01]  /*c29f0*/  IADD3 R26, P5, R60, R53, RZ ;  /* 0x000000353c1a7210 */ /* 0x001fe20007fbe0ff */
[----:B------:R0:W-:Y:S01]  /*c2a00*/  STL.64 [R1+0x368], R22 ;  /* 0x0003681601007387 */ /* 0x0001e20000100a00 */
[----:B------:R-:W-:-:S03]  /*c2a10*/  SHF.R.S32.HI R58, RZ, 0x1f, R59 ;  /* 0x0000001fff3a7819 */ /* 0x000fc6000001143b */
[----:B------:R1:W-:Y:S01]  /*c2a20*/  STL.64 [R1+0x358], R20 ;  /* 0x0003581401007387 */ /* 0x0003e20000100a00 */
[----:B------:R-:W-:Y:S01]  /*c2a30*/  IMAD.X R27, R61, 0x1, R2, P5 ;  /* 0x000000013d1b7824 */ /* 0x000fe200028e0602 */
[----:B0-----:R-:W-:Y:S02]  /*c2a40*/  IADD3 R22, P4, R60, R55, RZ ;  /* 0x000000373c167210 */ /* 0x001fe40007f9e0ff */
[----:B-1----:R-:W-:-:S03]  /*c2a50*/  IADD3 R20, P6, R59, R48, RZ ;  /* 0x000000303b147210 */ /* 0x002fc60007fde0ff */
[----:B------:R-:W-:Y:S01]  /*c2a60*/  IMAD.X R23, R61, 0x1, R54, P4 ;  /* 0x000000013d177824 */ /* 0x000fe200020e0636 */
        /* <DEDUP_REMOVED lines=41> */
[----:B------:R-:W-:-:S03]  /*c2d00*/  VIADD R59, R60, UR28 ;  /* 0x0000001c3c3b7c36 */ /* 0x000fc60008000000 */
        /* <DEDUP_REMOVED lines=119> */
[C---:B-1----:R-:W-:Y:S02]  /*c3480*/  IADD3 R22, P5, R59.reuse, R49, RZ ;  /* 0x000000313b167210 */ /* 0x042fe40007fbe0ff */
[----:B--2---:R-:W-:-:S03]  /*c3490*/  IADD3 R20, P4, R59, R50, RZ ;  /* 0x000000323b147210 */ /* 0x004fc60007f9e0ff */
[C---:B------:R-:W-:Y:S02]  /*c34a0*/  IMAD.X R23, R60.reuse, 0x1, R7, P5 ;  /* 0x000000013c177824 */ /* 0x040fe400028e0607 */
[C---:B------:R-:W-:Y:S02]  /*c34b0*/  IMAD.X R27, R60.reuse, 0x1, R4, P2 ;  /* 0x000000013c1b7824 */ /* 0x040fe400010e0604 */
[C---:B------:R-:W-:Y:S01]  /*c34c0*/  IMAD.X R21, R60.reuse, 0x1, R5, P4 ;  /* 0x000000013c157824 */ /* 0x040fe200020e0605 */
[----:B------:R-:W-:Y:S01]  /*c34d0*/  IADD3 R46, P6, R59, R52, RZ ;  /* 0x000000343b2e7210 */ /* 0x000fe20007fde0ff */
[----:B------:R0:W-:Y:S04]  /*c34e0*/  STL.64 [R1+0x180], R22 ;  /* 0x0001801601007387 */ /* 0x0001e80000100a00 */
[----:B------:R-:W-:Y:S01]  /*c34f0*/  STL.64 [R1+0x1a0], R26 ;  /* 0x0001a01a01007387 */ /* 0x000fe20000100a00 */
[----:B------:R-:W-:-:S03]  /*c3500*/  IMAD.X R47, R60, 0x1, R3, P6 ;  /* 0x000000013c2f7824 */ /* 0x000fc600030e0603 */
[----:B------:R1:W-:Y:S01]  /*c3510*/  STL.64 [R1+0x1d8], R20 ;  /* 0x0001d81401007387 */ /* 0x0003e20000100a00 */
[C---:B0-----:R-:W-:Y:S01]  /*c3520*/  IADD3 R22, P2, R59.reuse, R51, RZ ;  /* 0x000000333b167210 */ /* 0x041fe20007f5e0ff */
[----:B------:R-:W-:-:S04]  /*c3530*/  VIADD R58, R59, UR35 ;  /* 0x000000233b3a7c36 */ /* 0x000fc80008000000 */
[----:B------:R-:W-:Y:S01]  /*c3540*/  IMAD.X R23, R60, 0x1, R0, P2 ;  /* 0x000000013c177824 */ /* 0x000fe200010e0600 */
[----:B-1----:R-:W-:Y:S01]  /*c3550*/  IADD3 R20, P5, R59, R53, RZ ;  /* 0x000000353b147210 */ /* 0x002fe20007fbe0ff */
[----:B------:R-:W-:Y:S01]  /*c3560*/  STL.64 [R1+0x44f0], R46 ;  /* 0x0044f02e01007387 */ /* 0x000fe20000100a00 */
[----:B------:R-:W-:-:S03]  /*c3570*/  SHF.R.S32.HI R61, RZ, 0x1f, R58 ;  /* 0x0000001fff3d7819 */ /* 0x000fc6000001143a */
[----:B------:R-:W-:Y:S01]  /*c3580*/  IMAD.X R21, R60, 0x1, R2, P5 ;  /* 0x000000013c157824 */ /* 0x000fe200028e0602 */
[----:B------:R0:W-:Y:S01]  /*c3590*/  STL.64 [R1+0x230], R22 ;  /* 0x0002301601007387 */ /* 0x0001e20000100a00 */
[----:B------:R-:W-:Y:S02]  /*c35a0*/  IADD3 R26, P4, R59, R55, RZ ;  /* 0x000000373b1a7210 */ /* 0x000fe40007f9e0ff */
[----:B------:R-:W-:Y:S01]  /*c35b0*/  IADD3 R42, P5, R58, R49, RZ ;  /* 0x000000313a2a7210 */ /* 0x000fe20007fbe0ff */
[----:B------:R1:W-:Y:S02]  /*c35c0*/  STL.64 [R1+0x228], R20 ;  /* 0x0002281401007387 */ /* 0x0003e40000100a00 */
[----:B------:R-:W-:Y:S01]  /*c35d0*/  IMAD.X R27, R60, 0x1, R54, P4 ;  /* 0x000000013c1b7824 */ /* 0x000fe200020e0636 */
[C---:B0-----:R-:W-:Y:S02]  /*c35e0*/  IADD3 R22, P6, R58.reuse, R48, RZ ;  /* 0x000000303a167210 */ /* 0x041fe40007fde0ff */
[----:B-1----:R-:W-:-:S03]  /*c35f0*/  IADD3 R20, P2, R58, R56, RZ ;  /* 0x000000383a147210 */ /* 0x002fc60007f5e0ff */
[C---:B------:R-:W-:Y:S02]  /*c3600*/  IMAD.X R23, R61.reuse, 0x1, R6, P6 ;  /* 0x000000013d177824 */ /* 0x040fe400030e0606 */
[C---:B------:R-:W-:Y:S02]  /*c3610*/  IMAD.X R43, R61.reuse, 0x1, R7, P5 ;  /* 0x000000013d2b7824 */ /* 0x040fe400028e0607 */
[----:B------:R-:W-:Y:S01]  /*c3620*/  IMAD.X R21, R61, 0x1, R4, P2 ;  /* 0x000000013d157824 */ /* 0x000fe200010e0604 */
[----:B------:R0:W-:Y:S04]  /*c3630*/  STL.64 [R1+0x288], R22 ;  /* 0x0002881601007387 */ /* 0x0001e80000100a00 */
[----:B------:R1:W-:Y:S04]  /*c3640*/  STL.64 [R1+0x290], R26 ;  /* 0x0002901a01007387 */ /* 0x0003e80000100a00 */
[----:B------:R-:W-:Y:S01]  /*c3650*/  STL.64 [R1+0x4500], R42 ;  /* 0x0045002a01007387 */ /* 0x000fe20000100a00 */
[----:B0-----:R-:W-:-:S03]  /*c3660*/  IADD3 R22, P4, R58, R50, RZ ;  /* 0x000000323a167210 */ /* 0x001fc60007f9e0ff */
[----:B------:R0:W-:Y:S01]  /*c3670*/  STL.64 [R1+0x280], R20 ;  /* 0x0002801401007387 */ /* 0x0001e20000100a00 */
[C---:B-1----:R-:W-:Y:S01]  /*c3680*/  IADD3 R26, P6, R58.reuse, R52, RZ ;  /* 0x000000343a1a7210 */ /* 0x042fe20007fde0ff */
[C---:B------:R-:W-:Y:S02]  /*c3690*/  IMAD.X R23, R61.reuse, 0x1, R5, P4 ;  /* 0x000000013d177824 */ /* 0x040fe400020e0605 */
[C---:B------:R-:W-:Y:S02]  /*c36a0*/  VIADD R59, R58.reuse, UR36 ;  /* 0x000000243a3b7c36 */ /* 0x040fe40008000000 */
[C---:B------:R-:W-:Y:S01]  /*c36b0*/  IMAD.X R27, R61.reuse, 0x1, R3, P6 ;  /* 0x000000013d1b7824 */ /* 0x040fe200030e0603 */
[----:B0-----:R-:W-:Y:S01]  /*c36c0*/  IADD3 R20, P2, R58, R51, RZ ;  /* 0x000000333a147210 */ /* 0x001fe20007f5e0ff */
[----:B------:R0:W-:Y:S04]  /*c36d0*/  STL.64 [R1+0x2f0], R22 ;  /* 0x0002f01601007387 */ /* 0x0001e80000100a00 */
[----:B------:R-:W-:Y:S01]  /*c36e0*/  IMAD.X R21, R61, 0x1, R0, P2 ;  /* 0x000000013d157824 */ /* 0x000fe200010e0600 */
[----:B------:R1:W-:Y:S01]  /*c36f0*/  STL.64 [R1+0x320], R26 ;  /* 0x0003201a01007387 */ /* 0x0003e20000100a00 */
[----:B------:R-:W-:-:S03]  /*c3700*/  SHF.R.S32.HI R60, RZ, 0x1f, R59 ;  /* 0x0000001fff3c7819 */ /* 0x000fc6000001143b */
        /* <DEDUP_REMOVED lines=184> */
[----:B------:R-:W-:Y:S04]  /*c4290*/  STL.64 [R1+0x4508], R26 ;  /* 0x0045081a01007387 */ /* 0x000fe80000100a00 */
[----:B------:R1:W-:Y:S01]  /*c42a0*/  STL.64 [R1+0xb00], R20 ;  /* 0x000b001401007387 */ /* 0x0003e20000100a00 */
[----:B0-----:R-:W-:-:S02]  /*c42b0*/  IADD3 R22, P4, R59, R55, RZ ;  /* 0x000000373b167210 */ /* 0x001fc40007f9e0ff */
[----:B------:R-:W-:-:S03]  /*c42c0*/  IADD3 R28, P6, R58, R48, RZ ;  /* 0x000000303a1c7210 */ /* 0x000fc60007fde0ff */
[----:B------:R-:W-:Y:S01]  /*c42d0*/  IMAD.X R23, R60, 0x1, R54, P4 ;  /* 0x000000013c177824 */ /* 0x000fe200020e0636 */
[----:B-1----:R-:W-:-:S04]  /*c42e0*/  IADD3 R20, P2, R58, R56, RZ ;  /* 0x000000383a147210 */ /* 0x002fc80007f5e0ff */
[----:B------:R0:W-:Y:S01]  /*c42f0*/  STL.64 [R1+0xb20], R22 ;  /* 0x000b201601007387 */ /* 0x0001e20000100a00 */
[C---:B------:R-:W-:Y:S01]  /*c4300*/  IMAD.X R21, R61.reuse, 0x1, R4, P2 ;  /* 0x000000013d157824 */ /* 0x040fe200010e0604 */
[----:B------:R-:W-:Y:S01]  /*c4310*/  IADD3 R26, P4, R58, R50, RZ ;  /* 0x000000323a1a7210 */ /* 0x000fe20007f9e0ff */
[----:B------:R-:W-:-:S03]  /*c4320*/  IMAD.X R29, R61, 0x1, R6, P6 ;  /* 0x000000013d1d7824 */ /* 0x000fc600030e0606 */
[----:B------:R1:W-:Y:S01]  /*c4330*/  STL.64 [R1+0xb10], R20 ;  /* 0x000b101401007387 */ /* 0x0003e20000100a00 */
[----:B0-----:R-:W-:Y:S01]  /*c4340*/  IADD3 R22, P5, R58, R49, RZ ;  /* 0x000000313a167210 */ /* 0x001fe20007fbe0ff */
[----:B------:R-:W-:-:S04]  /*c4350*/  IMAD.X R27, R61, 0x1, R5, P4 ;  /* 0x000000013d1b7824 */ /* 0x000fc800020e0605 */
[C---:B------:R-:W-:Y:S01]  /*c4360*/  IMAD.X R23, R61.reuse, 0x1, R7, P5 ;  /* 0x000000013d177824 */ /* 0x040fe200028e0607 */
[C---:B-1----:R-:W-:Y:S01]  /*c4370*/  IADD3 R20, P6, R58.reuse, R52, RZ ;  /* 0x000000343a147210 */ /* 0x042fe20007fde0ff */
[----:B------:R-:W-:Y:S04]  /*c4380*/  STL.64 [R1+0xb18], R28 ;  /* 0x000b181c01007387 */ /* 0x000fe80000100a00 */
[----:B------:R-:W-:Y:S01]  /*c4390*/  IMAD.X R21, R61, 0x1, R3, P6 ;  /* 0x000000013d157824 */ /* 0x000fe200030e0603 */
[----:B------:R0:W-:Y:S04]  /*c43a0*/  STL.64 [R1+0xb08], R22 ;  /* 0x000b081601007387 */ /* 0x0001e80000100a00 */
[----:B------:R1:W-:Y:S04]  /*c43b0*/  STL.64 [R1+0xb28], R26 ;  /* 0x000b281a01007387 */ /* 0x0003e80000100a00 */
[----:B------:R2:W-:Y:S01]  /*c43c0*/  STL.64 [R1+0xb30], R20 ;  /* 0x000b301401007387 */ /* 0x0005e20000100a00 */
[----:B0-----:R-:W-:-:S02]  /*c43d0*/  IADD3 R22, P2, R58, R51, RZ ;  /* 0x000000333a167210 */ /* 0x001fc40007f5e0ff */
        /* <DEDUP_REMOVED lines=89> */
[----:B------:R-:W-:Y:S01]  /*c4970*/  IMAD.X R23, R61, 0x1, R6, P6 ;  /* 0x000000013d177824 */ /* 0x000fe200030e0606 */
[C---:B-1----:R-:W-:Y:S02]  /*c4980*/  IADD3 R20, P5, R58.reuse, R49, RZ ;  /* 0x000000313a147210 */ /* 0x042fe40007fbe0ff */
[----:B------:R-:W-:-:S03]  /*c4990*/  IADD3 R26, P2, R58, R56, RZ ;  /* 0x000000383a1a7210 */ /* 0x000fc60007f5e0ff */
[C---:B------:R-:W-:Y:S01]  /*c49a0*/  IMAD.X R21, R61.reuse, 0x1, R7, P5 ;  /* 0x000000013d157824 */ /* 0x040fe200028e0607 */
[----:B------:R0:W-:Y:S01]  /*c49b0*/  STL.64 [R1+0xbf8], R22 ;  /* 0x000bf81601007387 */ /* 0x0001e20000100a00 */
[----:B------:R-:W-:Y:S01]  /*c49c0*/  IMAD.X R27, R61, 0x1, R4, P2 ;  /* 0x000000013d1b7824 */ /* 0x000fe200010e0604 */
[C---:B------:R-:W-:Y:S02]  /*c49d0*/  IADD3 R36, P6, R58.reuse, R52, RZ ;  /* 0x000000343a247210 */ /* 0x040fe40007fde0ff */
[----:B------:R1:W-:Y:S01]  /*c49e0*/  STL.64 [R1+0xc38], R20 ;  /* 0x000c381401007387 */ /* 0x0003e20000100a00 */
[C---:B0-----:R-:W-:Y:S02]  /*c49f0*/  IADD3 R22, P4, R58.reuse, R50, RZ ;  /* 0x000000323a167210 */ /* 0x041fe40007f9e0ff */
[----:B-1----:R-:W-:-:S03]  /*c4a00*/  IADD3 R20, P2, R58, R51, RZ ;  /* 0x000000333a147210 */ /* 0x002fc60007f5e0ff */
[C---:B------:R-:W-:Y:S02]  /*c4a10*/  IMAD.X R23, R61.reuse, 0x1, R5, P4 ;  /* 0x000000013d177824 */ /* 0x040fe400020e0605 */
[C---:B------:R-:W-:Y:S02]  /*c4a20*/  IMAD.X R37, R61.reuse, 0x1, R3, P6 ;  /* 0x000000013d257824 */ /* 0x040fe400030e0603 */
[----:B------:R-:W-:Y:S01]  /*c4a30*/  IMAD.X R21, R61, 0x1, R0, P2 ;  /* 0x000000013d157824 */ /* 0x000fe200010e0600 */
[----:B------:R-:W-:Y:S01]  /*c4a40*/  STL.64 [R1+0xc20], R26 ;  /* 0x000c201a01007387 */ /* 0x000fe20000100a00 */
[----:B------:R-:W-:-:S03]  /*c4a50*/  VIADD R59, R58, UR49 ;  /* 0x000000313a3b7c36 */ /* 0x000fc60008000000 */
[----:B------:R0:W-:Y:S02]  /*c4a60*/  STL.64 [R1+0xc30], R22 ;  /* 0x000c301601007387 */ /* 0x0001e40000100a00 */
[----:B------:R-:W-:Y:S02]  /*c4a70*/  SHF.R.S32.HI R60, RZ, 0x1f, R59 ;  /* 0x0000001fff3c7819 */ /* 0x000fe4000001143b */
[----:B------:R-:W-:Y:S04]  /*c4a80*/  STL.64 [R1+0x44a8], R36 ;  /* 0x0044a82401007387 */ /* 0x000fe80000100a00 */
[----:B------:R1:W-:Y:S01]  /*c4a90*/  STL.64 [R1+0xc40], R20 ;  /* 0x000c401401007387 */ /* 0x0003e20000100a00 */
[C---:B0-----:R-:W-:Y:S02]  /*c4aa0*/  IADD3 R22, P5, R58.reuse, R53, RZ ;  /* 0x000000353a167210 */ /* 0x041fe40007fbe0ff */
[----:B------:R-:W-:-:S03]  /*c4ab0*/  IADD3 R26, P4, R58, R55, RZ ;  /* 0x000000373a1a7210 */ /* 0x000fc60007f9e0ff */
[----:B------:R-:W-:Y:S01]  /*c4ac0*/  IMAD.X R23, R61, 0x1, R2, P5 ;  /* 0x000000013d177824 */ /* 0x000fe200028e0602 */
[----:B-1----:R-:W-:-:S04]  /*c4ad0*/  IADD3 R20, P6, R59, R48, RZ ;  /* 0x000000303b147210 */ /* 0x002fc80007fde0ff */
[----:B------:R0:W-:Y:S01]  /*c4ae0*/  STL.64 [R1+0xc58], R22 ;  /* 0x000c581601007387 */ /* 0x0001e20000100a00 */
[----:B------:R-:W-:Y:S01]  /*c4af0*/  IMAD.X R21, R60, 0x1, R6, P6 ;  /* 0x000000013c157824 */ /* 0x000fe200030e0606 */
[----:B------:R-:W-:Y:S01]  /*c4b00*/  IADD3 R28, P5, R59, R49, RZ ;  /* 0x000000313b1c7210 */ /* 0x000fe20007fbe0ff */
[----:B------:R-:W-:-:S03]  /*c4b10*/  IMAD.X R27, R61, 0x1, R54, P4 ;  /* 0x000000013d1b7824 */ /* 0x000fc600020e0636 */
[----:B------:R1:W-:Y:S01]  /*c4b20*/  STL.64 [R1+0xc68], R20 ;  /* 0x000c681401007387 */ /* 0x0003e20000100a00 */
[C---:B0-----:R-:W-:Y:S01]  /*c4b30*/  IADD3 R22, P2, R59.reuse, R56, RZ ;  /* 0x000000383b167210 */ /* 0x041fe20007f5e0ff */
[C---:B------:R-:W-:Y:S02]  /*c4b40*/  IMAD.X R29, R60.reuse, 0x1, R7, P5 ;  /* 0x000000013c1d7824 */ /* 0x040fe400028e0607 */
[----:B------:R0:W-:Y:S02]  /*c4b50*/  STL.64 [R1+0xc50], R26 ;  /* 0x000c501a01007387 */ /* 0x0001e40000100a00 */
[C---:B------:R-:W-:Y:S01]  /*c4b60*/  IMAD.X R23, R60.reuse, 0x1, R4, P2 ;  /* 0x000000013c177824 */ /* 0x040fe200010e0604 */
[C---:B-1----:R-:W-:Y:S01]  /*c4b70*/  IADD3 R20, P4, R59.reuse, R50, RZ ;  /* 0x000000323b147210 */ /* 0x042fe20007f9e0ff */
[----:B------:R-:W-:Y:S04]  /*c4b80*/  STL.64 [R1+0x44b0], R28 ;  /* 0x0044b01c01007387 */ /* 0x000fe80000100a00 */
[C---:B------:R-:W-:Y:S01]  /*c4b90*/  IMAD.X R21, R60.reuse, 0x1, R5, P4 ;  /* 0x000000013c157824 */ /* 0x040fe200020e0605 */
[C---:B0-----:R-:W-:Y:S01]  /*c4ba0*/  IADD3 R26, P6, R59.reuse, R52, RZ ;  /* 0x000000343b1a7210 */ /* 0x041fe20007fde0ff */
[----:B------:R0:W-:Y:S04]  /*c4bb0*/  STL.64 [R1+0xc70], R22 ;  /* 0x000c701601007387 */ /* 0x0001e80000100a00 */
[----:B------:R1:W-:Y:S01]  /*c4bc0*/  STL.64 [R1+0xc78], R20 ;  /* 0x000c781401007387 */ /* 0x0003e20000100a00 */
[----:B------:R-:W-:Y:S01]  /*c4bd0*/  IMAD.X R27, R60, 0x1, R3, P6 ;  /* 0x000000013c1b7824 */ /* 0x000fe200030e0603 */
[----:B0-----:R-:W-:-:S02]  /*c4be0*/  IADD3 R22, P2, R59, R51, RZ ;  /* 0x000000333b167210 */ /* 0x001fc40007f5e0ff */
[----:B-1----:R-:W-:-:S03]  /*c4bf0*/  IADD3 R20, P5, R59, R53, RZ ;  /* 0x000000353b147210 */ /* 0x002fc60007fbe0ff */
        /* <DEDUP_REMOVED lines=70> */
[----:B------:R-:W-:Y:S01]  /*c5060*/  IMAD.X R21, R61, 0x1, R5, P4 ;  /* 0x000000013d157824 */ /* 0x000fe200020e0605 */
[----:B------:R0:W-:Y:S04]  /*c5070*/  STL.64 [R1+0xd38], R22 ;  /* 0x000d381601007387 */ /* 0x0001e80000100a00 */
[----:B------:R1:W-:Y:S04]  /*c5080*/  STL.64 [R1+0xd40], R26 ;  /* 0x000d401a01007387 */ /* 0x0003e80000100a00 */
[----:B------:R2:W-:Y:S01]  /*c5090*/  STL.64 [R1+0xd50], R20 ;  /* 0x000d501401007387 */ /* 0x0005e20000100a00 */
[C---:B0-----:R-:W-:Y:S01]  /*c50a0*/  IADD3 R22, P2, R58.reuse, R51, RZ ;  /* 0x000000333a167210 */ /* 0x041fe20007f5e0ff */
[C---:B------:R-:W-:Y:S01]  /*c50b0*/  VIADD R59, R58.reuse, UR53 ;  /* 0x000000353a3b7c36 */ /* 0x040fe20008000000 */
[----:B-1----:R-:W-:-:S02]  /*c50c0*/  IADD3 R26, P4, R58, R55, RZ ;  /* 0x000000373a1a7210 */ /* 0x002fc40007f9e0ff */
[C---:B--2---:R-:W-:Y:S01]  /*c50d0*/  IADD3 R20, P5, R58.reuse, R53, RZ ;  /* 0x000000353a147210 */ /* 0x044fe20007fbe0ff */
[----:B------:R-:W-:Y:S01]  /*c50e0*/  IMAD.X R23, R61, 0x1, R0, P2 ;  /* 0x000000013d177824 */ /* 0x000fe200010e0600 */
[----:B------:R-:W-:-:S03]  /*c50f0*/  IADD3 R38, P6, R58, R52, RZ ;  /* 0x000000343a267210 */ /* 0x000fc60007fde0ff */
[C---:B------:R-:W-:Y:S01]  /*c5100*/  IMAD.X R21, R61.reuse, 0x1, R2, P5 ;  /* 0x000000013d157824 */ /* 0x040fe200028e0602 */
[----:B------:R0:W-:Y:S01]  /*c5110*/  STL.64 [R1+0xd60], R22 ;  /* 0x000d601601007387 */ /* 0x0001e20000100a00 */
[C---:B------:R-:W-:Y:S01]  /*c5120*/  IMAD.X R27, R61.reuse, 0x1, R54, P4 ;  /* 0x000000013d1b7824 */ /* 0x040fe200020e0636 */
[----:B------:R-:W-:Y:S02]  /*c5130*/  SHF.R.S32.HI R60, RZ, 0x1f, R59 ;  /* 0x0000001fff3c7819 */ /* 0x000fe4000001143b */
[----:B------:R1:W-:Y:S01]  /*c5140*/  STL.64 [R1+0xd58], R20 ;  /* 0x000d581401007387 */ /* 0x0003e20000100a00 */
[----:B------:R-:W-:-:S03]  /*c5150*/  IMAD.X R39, R61, 0x1, R3, P6 ;  /* 0x000000013d277824 */ /* 0x000fc600030e0603 */
[----:B------:R2:W-:Y:S01]  /*c5160*/  STL.64 [R1+0xd88], R26 ;  /* 0x000d881a01007387 */ /* 0x0005e20000100a00 */
[C---:B0-----:R-:W-:Y:S02]  /*c5170*/  IADD3 R22, P6, R59.reuse, R48, RZ ;  /* 0x000000303b167210 */ /* 0x041fe40007fde0ff */
[C---:B-1----:R-:W-:Y:S02]  /*c5180*/  IADD3 R20, P2, R59.reuse, R56, RZ ;  /* 0x000000383b147210 */ /* 0x042fe40007f5e0ff */
[----:B--2---:R-:W-:-:S03]  /*c5190*/  IADD3 R26, P4, R59, R50, RZ ;  /* 0x000000323b1a7210 */ /* 0x004fc60007f9e0ff */
[C---:B------:R-:W-:Y:S01]  /*c51a0*/  IMAD.X R21, R60.reuse, 0x1, R4, P2 ;  /* 0x000000013c157824 */ /* 0x040fe200010e0604 */
[----:B------:R-:W-:Y:S01]  /*c51b0*/  IADD3 R30, P5, R59, R49, RZ ;  /* 0x000000313b1e7210 */ /* 0x000fe20007fbe0ff */
[C---:B------:R-:W-:Y:S02]  /*c51c0*/  IMAD.X R23, R60.reuse, 0x1, R6, P6 ;  /* 0x000000013c177824 */ /* 0x040fe400030e0606 */
[C---:B------:R-:W-:Y:S01]  /*c51d0*/  IMAD.X R27, R60.reuse, 0x1, R5, P4 ;  /* 0x000000013c1b7824 */ /* 0x040fe200020e0605 */
[----:B------:R0:W-:Y:S01]  /*c51e0*/  STL.64 [R1+0xd78], R20 ;  /* 0x000d781401007387 */ /* 0x0001e20000100a00 */
[----:B------:R-:W-:-:S03]  /*c51f0*/  IMAD.X R31, R60, 0x1, R7, P5 ;  /* 0x000000013c1f7824 */ /* 0x000fc600028e0607 */
[----:B------:R1:W-:Y:S04]  /*c5200*/  STL.64 [R1+0xd80], R22 ;  /* 0x000d801601007387 */ /* 0x0003e80000100a00 */
[----:B------:R2:W-:Y:S01]  /*c5210*/  STL.64 [R1+0xd90], R26 ;  /* 0x000d901a01007387 */ /* 0x0005e20000100a00 */
[----:B0-----:R-:W-:Y:S01]  /*c5220*/  IMAD.MOV.U32 R20, RZ, RZ, R16 ;  /* 0x000000ffff147224 */ /* 0x001fe200078e0010 */
[C---:B------:R-:W-:Y:S02]  /*c5230*/  IADD3 R16, P6, R59.reuse, R52, RZ ;  /* 0x000000343b107210 */ /* 0x040fe40007fde0ff */
[C---:B-1----:R-:W-:Y:S01]  /*c5240*/  IADD3 R22, P2, R59.reuse, R51, RZ ;  /* 0x000000333b167210 */ /* 0x042fe20007f5e0ff */
[----:B------:R-:W-:Y:S01]  /*c5250*/  IMAD.MOV.U32 R21, RZ, RZ, R17 ;  /* 0x000000ffff157224 */ /* 0x000fe200078e0011 */
[----:B--2---:R-:W-:Y:S01]  /*c5260*/  IADD3 R26, P5, R59, R53, RZ ;  /* 0x000000353b1a7210 */ /* 0x004fe20007fbe0ff */
[----:B------:R-:W-:-:S02]  /*c5270*/  IMAD.X R17, R60, 0x1, R3, P6 ;  /* 0x000000013c117824 */ /* 0x000fc400030e0603 */
        /* <DEDUP_REMOVED lines=33> */
[----:B------:R-:W-:Y:S02]  /*c5490*/  SHF.R.S32.HI R60, RZ, 0x1f, R59 ;  /* 0x0000001fff3c7819 */ /* 0x000fe4000001143b */
[C---:B------:R-:W-:Y:S01]  /*c54a0*/  IADD3 R8, P2, R59.reuse, R56, RZ ;  /* 0x000000383b087210 */ /* 0x040fe20007f5e0ff */
[----:B------:R1:W-:Y:S04]  /*c54b0*/  STL.64 [R1+0xde8], R22 ;  /* 0x000de81601007387 */ /* 0x0003e80000100a00 */
[----:B------:R2:W-:Y:S01]  /*c54c0*/  STL.64 [R1+0xde0], R26 ;  /* 0x000de01a01007387 */ /* 0x0005e20000100a00 */
[C---:B0-----:R-:W-:Y:S01]  /*c54d0*/  IADD3 R16, P6, R59.reuse, R48, RZ ;  /* 0x000000303b107210 */ /* 0x041fe20007fde0ff */
[----:B-1----:R-:W-:Y:S01]  /*c54e0*/  IMAD.MOV.U32 R23, RZ, RZ, R9 ;  /* 0x000000ffff177224 */ /* 0x002fe200078e0009 */
[----:B--2---:R-:W-:-:S03]  /*c54f0*/  IADD3 R26, P5, R59, R49, RZ ;  /* 0x000000313b1a7210 */ /* 0x004fc60007fbe0ff */
[C---:B------:R-:W-:Y:S02]  /*c5500*/  IMAD.X R17, R60.reuse, 0x1, R6, P6 ;  /* 0x000000013c117824 */ /* 0x040fe400030e0606 */
[C---:B------:R-:W-:Y:S02]  /*c5510*/  IMAD.X R9, R60.reuse, 0x1, R4, P2 ;  /* 0x000000013c097824 */ /* 0x040fe400010e0604 */
[----:B------:R-:W-:Y:S01]  /*c5520*/  IMAD.X R27, R60, 0x1, R7, P5 ;  /* 0x000000013c1b7824 */ /* 0x000fe200028e0607 */
[----:B------:R-:W-:Y:S04]  /*c5530*/  STL.64 [R1+0xe00], R16 ;  /* 0x000e001001007387 */ /* 0x000fe80000100a00 */
[----:B------:R0:W-:Y:S04]  /*c5540*/  STL.64 [R1+0xe20], R8 ;  /* 0x000e200801007387 */ /* 0x0001e80000100a00 */
[----:B------:R1:W-:Y:S01]  /*c5550*/  STL.64 [R1+0xe18], R26 ;  /* 0x000e181a01007387 */ /* 0x0003e20000100a00 */
[C---:B------:R-:W-:Y:S01]  /*c5560*/  VIADD R58, R59.reuse, UR56 ;  /* 0x000000383b3a7c36 */ /* 0x040fe20008000000 */
[----:B0-----:R-:W-:-:S02]  /*c5570*/  IADD3 R8, P6, R59, R52, RZ ;  /* 0x000000343b087210 */ /* 0x001fc40007fde0ff */
[----:B-1----:R-:W-:-:S03]  /*c5580*/  IADD3 R26, P2, R59, R51, RZ ;  /* 0x000000333b1a7210 */ /* 0x002fc60007f5e0ff */
[C---:B------:R-:W-:Y:S01]  /*c5590*/  IMAD.X R9, R60.reuse, 0x1, R3, P6 ;  /* 0x000000013c097824 */ /* 0x040fe200030e0603 */
[----:B------:R-:W-:Y:S01]  /*c55a0*/  IADD3 R16, P4, R59, R50, RZ ;  /* 0x000000323b107210 */ /* 0x000fe20007f9e0ff */
[----:B------:R-:W-:-:S03]  /*c55b0*/  IMAD.X R27, R60, 0x1, R0, P2 ;  /* 0x000000013c1b7824 */ /* 0x000fc600010e0600 */
[----:B------:R0:W-:Y:S01]  /*c55c0*/  STL.64 [R1+0xe40], R8 ;  /* 0x000e400801007387 */ /* 0x0001e20000100a00 */
[----:B------:R-:W-:Y:S01]  /*c55d0*/  IMAD.MOV.U32 R32, RZ, RZ, R12 ;  /* 0x000000ffff207224 */ /* 0x000fe200078e000c */
[C---:B------:R-:W-:Y:S01]  /*c55e0*/  IADD3 R12, P5, R59.reuse, R53, RZ ;  /* 0x000000353b0c7210 */ /* 0x040fe20007fbe0ff */
[C---:B------:R-:W-:Y:S01]  /*c55f0*/  IMAD.X R17, R60.reuse, 0x1, R5, P4 ;  /* 0x000000013c117824 */ /* 0x040fe200020e0605 */
[----:B------:R1:W-:Y:S01]  /*c5600*/  STL.64 [R1+0xe38], R26 ;  /* 0x000e381a01007387 */ /* 0x0003e20000100a00 */
[----:B------:R-:W-:Y:S01]  /*c5610*/  SHF.R.S32.HI R61, RZ, 0x1f, R58 ;  /* 0x0000001fff3d7819 */ /* 0x000fe2000001143a */
[----:B------:R-:W-:Y:S02]  /*c5620*/  IMAD.MOV.U32 R33, RZ, RZ, R13 ;  /* 0x000000ffff217224 */ /* 0x000fe400078e000d */
[----:B------:R-:W-:Y:S01]  /*c5630*/  IMAD.X R13, R60, 0x1, R2, P5 ;  /* 0x000000013c0d7824 */ /* 0x000fe200028e0602 */
[----:B0-----:R-:W-:Y:S02]  /*c5640*/  IADD3 R8, P4, R59, R55, RZ ;  /* 0x000000373b087210 */ /* 0x001fe40007f9e0ff */
[----:B-1----:R-:W-:-:S03]  /*c5650*/  IADD3 R26, P6, R58, R48, RZ ;  /* 0x000000303a1a7210 */ /* 0x002fc60007fde0ff */
[----:B------:R-:W-:Y:S01]  /*c5660*/  IMAD.X R9, R60, 0x1, R54, P4 ;  /* 0x000000013c097824 */ /* 0x000fe200020e0636 */
[----:B------:R-:W-:Y:S01]  /*c5670*/  STL.64 [R1+0xe30], R12 ;  /* 0x000e300c01007387 */ /* 0x000fe20000100a00 */
[----:B------:R-:W-:-:S03]  /*c5680*/  IMAD.X R27, R61, 0x1, R6, P6 ;  /* 0x000000013d1b7824 */ /* 0x000fc600030e0606 */
[----:B------:R0:W-:Y:S04]  /*c5690*/  STL.64 [R1+0xe28], R8 ;  /* 0x000e280801007387 */ /* 0x0001e80000100a00 */
[----:B------:R1:W-:Y:S01]  /*c56a0*/  STL.64 [R1+0xe50], R26 ;  /* 0x000e501a01007387 */ /* 0x0003e20000100a00 */
[C---:B0-----:R-:W-:Y:S02]  /*c56b0*/  IADD3 R8, P5, R58.reuse, R49, RZ ;  /* 0x000000313a087210 */ /* 0x041fe40007fbe0ff */
[----:B-1----:R-:W-:-:S03]  /*c56c0*/  IADD3 R26, P4, R58, R50, RZ ;  /* 0x000000323a1a7210 */ /* 0x002fc60007f9e0ff */
[C---:B------:R-:W-:Y:S02]  /*c56d0*/  IMAD.X R9, R61.reuse, 0x1, R7, P5 ;  /* 0x000000013d097824 */ /* 0x040fe400028e0607 */
[----:B------:R-:W-:-:S03]  /*c56e0*/  IMAD.X R27, R61, 0x1, R5, P4 ;  /* 0x000000013d1b7824 */ /* 0x000fc600020e0605 */
[----:B------:R-:W-:Y:S01]  /*c56f0*/  STL.64 [R1+0xe60], R8 ;  /* 0x000e600801007387 */ /* 0x000fe20000100a00 */
[C---:B------:R-:W-:Y:S02]  /*c5700*/  IADD3 R12, P2, R58.reuse, R56, RZ ;  /* 0x000000383a0c7210 */ /* 0x040fe40007f5e0ff */
[C---:B------:R-:W-:Y:S01]  /*c5710*/  IADD3 R28, P6, R58.reuse, R52, RZ ;  /* 0x000000343a1c7210 */ /* 0x040fe20007fde0ff */
[----:B------:R0:W-:Y:S01]  /*c5720*/  STL.64 [R1+0xe58], R26 ;  /* 0x000e581a01007387 */ /* 0x0001e20000100a00 */
[C---:B------:R-:W-:Y:S02]  /*c5730*/  VIADD R59, R58.reuse, UR55 ;  /* 0x000000373a3b7c36 */ /* 0x040fe40008000000 */
[C---:B------:R-:W-:Y:S02]  /*c5740*/  IMAD.X R13, R61.reuse, 0x1, R4, P2 ;  /* 0x000000013d0d7824 */ /* 0x040fe400010e0604 */
[----:B------:R-:W-:Y:S01]  /*c5750*/  IMAD.X R29, R61, 0x1, R3, P6 ;  /* 0x000000013d1d7824 */ /* 0x000fe200030e0603 */
[----:B0-----:R-:W-:-:S02]  /*c5760*/  IADD3 R26, P5, R58, R53, RZ ;  /* 0x000000353a1a7210 */ /* 0x001fc40007fbe0ff */
[----:B------:R-:W-:-:S03]  /*c5770*/  IADD3 R8, P2, R58, R51, RZ ;  /* 0x000000333a087210 */ /* 0x000fc60007f5e0ff */
[C---:B------:R-:W-:Y:S01]  /*c5780*/  IMAD.X R27, R61.reuse, 0x1, R2, P5 ;  /* 0x000000013d1b7824 */ /* 0x040fe200028e0602 */
[----:B------:R-:W-:Y:S01]  /*c5790*/  IADD3 R34, P4, R58, R55, RZ ;  /* 0x000000373a227210 */ /* 0x000fe20007f9e0ff */
[----:B------:R0:W-:Y:S01]  /*c57a0*/  STL.64 [R1+0xe70], R28 ;  /* 0x000e701c01007387 */ /* 0x0001e20000100a00 */
[----:B------:R-:W-:Y:S01]  /*c57b0*/  SHF.R.S32.HI R60, RZ, 0x1f, R59 ;  /* 0x0000001fff3c7819 */ /* 0x000fe2000001143b */
[C---:B------:R-:W-:Y:S02]  /*c57c0*/  IMAD.X R9, R61.reuse, 0x1, R0, P2 ;  /* 0x000000013d097824 */ /* 0x040fe400010e0600 */
[----:B------:R1:W-:Y:S01]  /*c57d0*/  STL.64 [R1+0xe80], R26 ;  /* 0x000e801a01007387 */ /* 0x0003e20000100a00 */
[----:B------:R-:W-:Y:S01]  /*c57e0*/  IMAD.X R35, R61, 0x1, R54, P4 ;  /* 0x000000013d237824 */ /* 0x000fe200020e0636 */
[C---:B0-----:R-:W-:Y:S02]  /*c57f0*/  IADD3 R28, P6, R59.reuse, R48, RZ ;  /* 0x000000303b1c7210 */ /* 0x041fe40007fde0ff */
[----:B-1----:R-:W-:-:S03]  /*c5800*/  IADD3 R26, P2, R59, R56, RZ ;  /* 0x000000383b1a7210 */ /* 0x002fc60007f5e0ff */
        /* <DEDUP_REMOVED lines=81> */
[----:B------:R1:W-:Y:S01]  /*c5d20*/  STL.64 [R1+0xf48], R28 ;  /* 0x000f481c01007387 */ /* 0x0003e20000100a00 */
[----:B------:R-:W-:-:S03]  /*c5d30*/  IADD3 R36, P4, R58, R50, RZ ;  /* 0x000000323a247210 */ /* 0x000fc60007f9e0ff */
[----:B------:R2:W-:Y:S02]  /*c5d40*/  STL.64 [R1+0xf70], R26 ;  /* 0x000f701a01007387 */ /* 0x0005e40000100a00 */
[----:B------:R-:W-:Y:S02]  /*c5d50*/  IMAD.X R37, R61, 0x1, R5, P4 ;  /* 0x000000013d257824 */ /* 0x000fe400020e0605 */
[----:B0-----:R-:W-:Y:S01]  /*c5d60*/  IMAD.MOV.U32 R34, RZ, RZ, R14 ;  /* 0x000000ffff227224 */ /* 0x001fe200078e000e */
[C---:B------:R-:W-:Y:S02]  /*c5d70*/  IADD3 R14, P5, R58.reuse, R49, RZ ;  /* 0x000000313a0e7210 */ /* 0x040fe40007fbe0ff */
[C---:B-1----:R-:W-:Y:S02]  /*c5d80*/  IADD3 R28, P2, R58.reuse, R51, RZ ;  /* 0x000000333a1c7210 */ /* 0x042fe40007f5e0ff */
[----:B--2---:R-:W-:-:S03]  /*c5d90*/  IADD3 R26, P6, R58, R52, RZ ;  /* 0x000000343a1a7210 */ /* 0x004fc60007fde0ff */
[C---:B------:R-:W-:Y:S02]  /*c5da0*/  IMAD.X R29, R61.reuse, 0x1, R0, P2 ;  /* 0x000000013d1d7824 */ /* 0x040fe400010e0600 */
[----:B------:R-:W-:Y:S01]  /*c5db0*/  VIADD R59, R58, UR4 ;  /* 0x000000043a3b7c36 */ /* 0x000fe20008000000 */
[----:B------:R0:W-:Y:S01]  /*c5dc0*/  STL.64 [R1+0xf60], R36 ;  /* 0x000f602401007387 */ /* 0x0001e20000100a00 */
[C---:B------:R-:W-:Y:S01]  /*c5dd0*/  IMAD.X R27, R61.reuse, 0x1, R3, P6 ;  /* 0x000000013d1b7824 */ /* 0x040fe200030e0603 */
[----:B------:R-:W-:Y:S01]  /*c5de0*/  ULDC UR4, c[0x0][0x228] ;  /* 0x00008a0000047ab9 */ /* 0x000fe20000000800 */
[----:B------:R-:W-:Y:S02]  /*c5df0*/  IMAD.MOV.U32 R35, RZ, RZ, R15 ;  /* 0x000000ffff237224 */ /* 0x000fe400078e000f */
        /* <DEDUP_REMOVED lines=29> */
[----:B------:R0:W-:Y:S04]  /*c5fd0*/  STL.64 [R1+0xe88], R36 ;  /* 0x000e882401007387 */ /* 0x0001e80000100a00 */
[----:B------:R1:W-:Y:S04]  /*c5fe0*/  STL.64 [R1+0xe08], R26 ;  /* 0x000e081a01007387 */ /* 0x0003e80000100a00 */
[----:B------:R2:W-:Y:S01]  /*c5ff0*/  STL.64 [R1+0xdd8], R28 ;  /* 0x000dd81c01007387 */ /* 0x0005e20000100a00 */
[----:B0-----:R-:W-:-:S02]  /*c6000*/  IADD3 R36, P4, R59, R55, RZ ;  /* 0x000000373b247210 */ /* 0x001fc40007f9e0ff */
[----:B------:R-:W-:Y:S02]  /*c6010*/  SHF.R.S32.HI R59, RZ, 0x1f, R58 ;  /* 0x0000001fff3b7819 */ /* 0x000fe4000001143a */
[----:B-1----:R-:W-:Y:S01]  /*c6020*/  IADD3 R26, P6, R58, R48, RZ ;  /* 0x000000303a1a7210 */ /* 0x002fe20007fde0ff */
        /* <DEDUP_REMOVED lines=15> */
[----:B------:R2:W-:Y:S04]  /*c6120*/  STL.64 [R1+0x7c8], R28 ;  /* 0x0007c81c01007387 */ /* 0x0005e80000100a00 */
[----:B------:R-:W3:Y:S01]  /*c6130*/  LDL.LU R47, [R1+0x118] ;  /* 0x00011800012f7983 */ /* 0x000ee20000300800 */
[C---:B0-----:R-:W-:Y:S02]  /*c6140*/  IADD3 R36, P2, R58.reuse, R51, RZ ;  /* 0x000000333a247210 */ /* 0x041fe40007f5e0ff */
[C---:B-1----:R-:W-:Y:S01]  /*c6150*/  IADD3 R26, P5, R58.reuse, R53, RZ ;  /* 0x000000353a1a7210 */ /* 0x042fe20007fbe0ff */
[----:B------:R-:W-:Y:S01]  /*c6160*/  VIADD R61, R58, UR6 ;  /* 0x000000063a3d7c36 */ /* 0x000fe20008000000 */
[----:B------:R-:W-:Y:S01]  /*c6170*/  ULDC UR6, c[0x0][0x228] ;  /* 0x00008a0000067ab9 */ /* 0x000fe20000000800 */
[----:B------:R-:W-:-:S02]  /*c6180*/  IMAD.X R37, R59, 0x1, R0, P2 ;  /* 0x000000013b257824 */ /* 0x000fc400010e0600 */
[C---:B------:R-:W-:Y:S01]  /*c6190*/  IMAD.X R27, R59.reuse, 0x1, R2, P5 ;  /* 0x000000013b1b7824 */ /* 0x040fe200028e0602 */
[----:B--2---:R-:W-:Y:S02]  /*c61a0*/  IADD3 R28, P4, R58, R55, RZ ;  /* 0x000000373a1c7210 */ /* 0x004fe40007f9e0ff */
[----:B------:R0:W-:Y:S04]  /*c61b0*/  STL.64 [R1+0x600], R36 ;  /* 0x0006002401007387 */ /* 0x0001e80000100a00 */
[----:B------:R1:W-:Y:S01]  /*c61c0*/  STL.64 [R1+0x488], R26 ;  /* 0x0004881a01007387 */ /* 0x0003e20000100a00 */
[----:B------:R-:W-:Y:S01]  /*c61d0*/  IMAD.X R29, R59, 0x1, R54, P4 ;  /* 0x000000013b1d7824 */ /* 0x000fe200020e0636 */
[----:B0-----:R-:W-:Y:S02]  /*c61e0*/  IADD3 R36, P6, R61, R48, RZ ;  /* 0x000000303d247210 */ /* 0x001fe40007fde0ff */
[----:B------:R-:W-:-:S02]  /*c61f0*/  SHF.R.S32.HI R48, RZ, 0x1f, R61 ;  /* 0x0000001fff307819 */ /* 0x000fc4000001143d */
[----:B-1----:R-:W-:-:S03]  /*c6200*/  IADD3 R26, P2, R61, R56, RZ ;  /* 0x000000383d1a7210 */ /* 0x002fc60007f5e0ff */
[C---:B------:R-:W-:Y:S02]  /*c6210*/  IMAD.X R37, R48.reuse, 0x1, R6, P6 ;  /* 0x0000000130257824 */ /* 0x040fe400030e0606 */
[----:B------:R-:W-:Y:S01]  /*c6220*/  IMAD.X R27, R48, 0x1, R4, P2 ;  /* 0x00000001301b7824 */ /* 0x000fe200010e0604 */
[----:B------:R0:W-:Y:S01]  /*c6230*/  STL.64 [R1+0x1f8], R28 ;  /* 0x0001f81c01007387 */ /* 0x0001e20000100a00 */
[----:B------:R-:W-:Y:S02]  /*c6240*/  IMAD.MOV.U32 R42, RZ, RZ, R32 ;  /* 0x000000ffff2a7224 */ /* 0x000fe400078e0020 */
[----:B------:R-:W-:Y:S01]  /*c6250*/  IMAD.MOV.U32 R43, RZ, RZ, R33 ;  /* 0x000000ffff2b7224 */ /* 0x000fe200078e0021 */
[----:B------:R1:W-:Y:S04]  /*c6260*/  STL.64 [R1+0x8], R26 ;  /* 0x0000081a01007387 */ /* 0x0003e80000100a00 */
[----:B------:R2:W-:Y:S04]  /*c6270*/  STL.64 [R1+0x10], R36 ;  /* 0x0000102401007387 */ /* 0x0005e80000100a00 */
[----:B------:R-:W4:Y:S01]  /*c6280*/  LDL.LU.64 R32, [R1+0xab8] ;  /* 0x000ab80001207983 */ /* 0x000f220000300a00 */
[----:B------:R-:W-:-:S02]  /*c6290*/  IADD3 R58, P4, R61, R50, RZ ;  /* 0x000000323d3a7210 */ /* 0x000fc40007f9e0ff */
[C---:B------:R-:W-:Y:S02]  /*c62a0*/  IADD3 R50, P2, R61.reuse, R51, RZ ;  /* 0x000000333d327210 */ /* 0x040fe40007f5e0ff */
[C---:B0-----:R-:W-:Y:S02]  /*c62b0*/  IADD3 R28, P5, R61.reuse, R49, RZ ;  /* 0x000000313d1c7210 */ /* 0x041fe40007fbe0ff */
[----:B------:R-:W-:Y:S01]  /*c62c0*/  IADD3 R52, P6, R61, R52, RZ ;  /* 0x000000343d347210 */ /* 0x000fe20007fde0ff */
[C---:B------:R-:W-:Y:S01]  /*c62d0*/  IMAD.X R51, R48.reuse, 0x1, R0, P2 ;  /* 0x0000000130337824 */ /* 0x040fe200010e0600 */
[----:B------:R-:W-:Y:S01]  /*c62e0*/  ISETP.LT.AND P2, PT, R41, UR4, !P3 ;  /* 0x0000000429007c0c */ /* 0x000fe2000df41270 */
[C---:B------:R-:W-:Y:S01]  /*c62f0*/  IMAD.X R29, R48.reuse, 0x1, R7, P5 ;  /* 0x00000001301d7824 */ /* 0x040fe200028e0607 */
[C---:B------:R-:W-:Y:S01]  /*c6300*/  IADD3 R6, P5, R61.reuse, R53, RZ ;  /* 0x000000353d067210 */ /* 0x040fe20007fbe0ff */
[----:B------:R-:W-:Y:S01]  /*c6310*/  ULDC UR4, c[0x0][0x228] ;  /* 0x00008a0000047ab9 */ /* 0x000fe20000000800 */
[C---:B------:R-:W-:Y:S01]  /*c6320*/  IMAD.X R59, R48.reuse, 0x1, R5, P4 ;  /* 0x00000001303b7824 */ /* 0x040fe200020e0605 */
[----:B------:R-:W-:Y:S01]  /*c6330*/  IADD3 R4, P4, R61, R55, RZ ;  /* 0x000000373d047210 */ /* 0x000fe20007f9e0ff */
[C---:B------:R-:W-:Y:S01]  /*c6340*/  IMAD.X R53, R48.reuse, 0x1, R3, P6 ;  /* 0x0000000130357824 */ /* 0x040fe200030e0603 */
[----:B------:R-:W-:Y:S01]  /*c6350*/  ISETP.LT.AND P6, PT, R45, UR4, !P3 ;  /* 0x000000042d007c0c */ /* 0x000fe2000dfc1270 */
[----:B------:R-:W-:-:S02]  /*c6360*/  IMAD.X R7, R48, 0x1, R2, P5 ;  /* 0x0000000130077824 */ /* 0x000fc400028e0602 */
[----:B------:R-:W-:Y:S01]  /*c6370*/  IMAD.X R5, R48, 0x1, R54, P4 ;  /* 0x0000000130057824 */ /* 0x000fe200020e0636 */
[----:B------:R-:W-:Y:S01]  /*c6380*/  ISETP.LT.AND P4, PT, R40, UR6, !P3 ;  /* 0x0000000628007c0c */ /* 0x000fe2000df81270 */
[----:B-1----:R-:W-:Y:S01]  /*c6390*/  IMAD.MOV.U32 R26, RZ, RZ, R34 ;  /* 0x000000ffff1a7224 */ /* 0x002fe200078e0022 */
[----:B------:R-:W-:Y:S01]  /*c63a0*/  PRMT R3, R23, 0x7773, RZ ;  /* 0x0000777317037816 */ /* 0x000fe200000000ff */
[----:B------:R-:W-:Y:S01]  /*c63b0*/  IMAD.MOV.U32 R27, RZ, RZ, R35 ;  /* 0x000000ffff1b7224 */ /* 0x000fe200078e0023 */
[----:B------:R-:W-:Y:S01]  /*c63c0*/  ISETP.LT.AND P5, PT, R44, UR8, !P3 ;  /* 0x000000082c007c0c */ /* 0x000fe2000dfa1270 */
[----:B------:R-:W-:Y:S01]  /*c63d0*/  VIADD R0, R18, 0x7 ;  /* 0x0000000712007836 */ /* 0x000fe20000000000 */
[----:B------:R-:W-:Y:S01]  /*c63e0*/  ULDC UR4, c[0x0][0x22c] ;  /* 0x00008b0000047ab9 */ /* 0x000fe20000000800 */
[----:B------:R0:W-:Y:S01]  /*c63f0*/  @P2 STG.E.U8 desc[UR32][R20.64], R3 ;  /* 0x0000000314002986 */ /* 0x0001e2000c101120 */
[----:B------:R-:W-:Y:S01]  /*c6400*/  ULDC UR6, c[0x0][0x228] ;  /* 0x00008a0000067ab9 */ /* 0x000fe20000000800 */
[----:B------:R-:W-:Y:S01]  /*c6410*/  ULDC UR8, c[0x0][0x228] ;  /* 0x00008a0000087ab9 */ /* 0x000fe20000000800 */
[----:B------:R-:W-:Y:S01]  /*c6420*/  ISETP.GE.AND P2, PT, R0, UR4, PT ;  /* 0x0000000400007c0c */ /* 0x000fe2000bf46270 */
[----:B------:R-:W-:Y:S01]  /*c6430*/  STL.64 [R1], R28 ;  /* 0x0000001c01007387 */ /* 0x000fe20000100a00 */
[----:B------:R-:W-:-:S03]  /*c6440*/  ULDC UR4, c[0x0][0x228] ;  /* 0x00008a0000047ab9 */ /* 0x000fc60000000800 */
[----:B------:R-:W4:Y:S04]  /*c6450*/  LDL.LU R22, [R1+0x12c] ;  /* 0x00012c0001167983 */ /* 0x000f280000300800 */
[----:B--2---:R-:W2:Y:S04]  /*c6460*/  LDL.LU.64 R36, [R1+0xab0] ;  /* 0x000ab00001247983 */ /* 0x004ea80000300a00 */
[----:B------:R-:W2:Y:S04]  /*c6470*/  LDL.LU.64 R34, [R1+0xaa8] ;  /* 0x000aa80001227983 */ /* 0x000ea80000300a00 */
[----:B0-----:R-:W2:Y:S01]  /*c6480*/  LDL.LU.64 R20, [R1+0xaa0] ;  /* 0x000aa00001147983 */ /* 0x001ea20000300a00 */
[----:B------:R-:W-:Y:S01]  /*c6490*/  ISETP.LT.AND P3, PT, R24, UR4, !P3 ;  /* 0x0000000418007c0c */ /* 0x000fe2000df61270 */
[----:B------:R-:W-:Y:S01]  /*c64a0*/  ULDC UR4, c[0x0][0x22c] ;  /* 0x00008b0000047ab9 */ /* 0x000fe20000000800 */
[----:B---3--:R-:W-:-:S02]  /*c64b0*/  PRMT R2, R47, 0x7770, RZ ;  /* 0x000077702f027816 */ /* 0x008fc400000000ff */
[----:B------:R-:W-:-:S03]  /*c64c0*/  PRMT R0, R47, 0x7772, RZ ;  /* 0x000077722f007816 */ /* 0x000fc600000000ff */
[----:B------:R0:W-:Y:S02]  /*c64d0*/  @P6 STG.E.U8 desc[UR32][R26.64], R2 ;  /* 0x000000021a006986 */ /* 0x0001e4000c101120 */
[----:B0-----:R-:W-:-:S05]  /*c64e0*/  PRMT R2, R47, 0x7771, RZ ;  /* 0x000077712f027816 */ /* 0x001fca00000000ff */
[----:B------:R-:W-:Y:S04]  /*c64f0*/  @P4 STG.E.U8 desc[UR32][R42.64], R2 ;  /* 0x000000022a004986 */ /* 0x000fe8000c101120 */
[----:B------:R0:W-:Y:S04]  /*c6500*/  @P5 STG.E.U8 desc[UR32][R10.64], R0 ;  /* 0x000000000a005986 */ /* 0x0001e8000c101120 */
[----:B0-----:R-:W3:Y:S04]  /*c6510*/  LDL.LU.64 R10, [R1+0x4560] ;  /* 0x00456000010a7983 */ /* 0x001ee80000300a00 */
[----:B------:R-:W3:Y:S01]  /*c6520*/  LDL.LU R23, [R1+0x16c] ;  /* 0x00016c0001177983 */ /* 0x000ee20000300800 */
[----:B------:R-:W-:-:S03]  /*c6530*/  PRMT R2, R47, 0x7773, RZ ;  /* 0x000077732f027816 */ /* 0x000fc600000000ff */
[----:B------:R-:W3:Y:S04]  /*c6540*/  LDL.LU R42, [R1+0x15c] ;  /* 0x00015c00012a7983 */ /* 0x000ee80000300800 */
[----:B------:R-:W3:Y:S04]  /*c6550*/  LDL.LU.64 R26, [R1+0xa98] ;  /* 0x000a9800011a7983 */ /* 0x000ee80000300a00 */
[----:B------:R-:W3:Y:S04]  /*c6560*/  LDL.LU.64 R46, [R1+0xa90] ;  /* 0x000a9000012e7983 */ /* 0x000ee80000300a00 */
[----:B----4-:R0:W-:Y:S04]  /*c6570*/  @P3 STG.E.U8 desc[UR32][R32.64], R2 ;  /* 0x0000000220003986 */ /* 0x0101e8000c101120 */
[----:B0-----:R-:W4:Y:S01]  /*c6580*/  LDL.LU.64 R32, [R1+0xa88] ;  /* 0x000a880001207983 */ /* 0x001f220000300a00 */
[----:B------:R-:W-:Y:S01]  /*c6590*/  ISETP.LT.AND P4, PT, R19, UR6, !P0 ;  /* 0x0000000613007c0c */ /* 0x000fe2000c781270 */
[----:B------:R-:W-:Y:S01]  /*c65a0*/  ULDC UR6, c[0x0][0x228] ;  /* 0x00008a0000067ab9 */ /* 0x000fe20000000800 */
[----:B------:R-:W-:Y:S01]  /*c65b0*/  ISETP.LT.AND P5, PT, R25, UR8, !P0 ;  /* 0x0000000819007c0c */ /* 0x000fe2000c7a1270 */
[----:B------:R-:W-:Y:S01]  /*c65c0*/  VIADD R0, R18, 0x8 ;  /* 0x0000000812007836 */ /* 0x000fe20000000000 */
[----:B------:R-:W4:Y:S01]  /*c65d0*/  LDL.LU R43, [R1+0x11c] ;  /* 0x00011c00012b7983 */ /* 0x000f220000300800 */
[----:B------:R-:W-:-:S03]  /*c65e0*/  ULDC UR8, c[0x0][0x228] ;  /* 0x00008a0000087ab9 */ /* 0x000fc60000000800 */
[----:B------:R-:W-:Y:S01]  /*c65f0*/  ISETP.GE.AND P3, PT, R0, UR4, PT ;  /* 0x0000000400007c0c */ /* 0x000fe2000bf66270 */
[----:B------:R-:W-:Y:S01]  /*c6600*/  ULDC UR4, c[0x0][0x228] ;  /* 0x00008a0000047ab9 */ /* 0x000fe20000000800 */
[C---:B------:R-:W-:Y:S02]  /*c6610*/  PRMT R2, R22.reuse, 0x7770, RZ ;  /* 0x0000777016027816 */ /* 0x040fe400000000ff */
[C---:B------:R-:W-:Y:S02]  /*c6620*/  PRMT R3, R22.reuse, 0x7771, RZ ;  /* 0x0000777116037816 */ /* 0x040fe400000000ff */
[C---:B------:R-:W-:Y:S01]  /*c6630*/  PRMT R0, R22.reuse, 0x7772, RZ ;  /* 0x0000777216007816 */ /* 0x040fe200000000ff */
[----:B--2---:R0:W-:Y:S01]  /*c6640*/  @P4 STG.E.U8 desc[UR32][R36.64], R2 ;  /* 0x0000000224004986 */ /* 0x0041e2000c101120 */
[----:B------:R-:W-:Y:S01]  /*c6650*/  ISETP.LT.AND P4, PT, R41, UR4, !P0 ;  /* 0x0000000429007c0c */ /* 0x000fe2000c781270 */
[----:B------:R-:W-:Y:S02]  /*c6660*/  ULDC UR4, c[0x0][0x228] ;  /* 0x00008a0000047ab9 */ /* 0x000fe40000000800 */
[----:B------:R-:W-:Y:S01]  /*c6670*/  @P5 STG.E.U8 desc[UR32][R34.64], R3 ;  /* 0x0000000322005986 */ /* 0x000fe2000c101120 */
[----:B------:R-:W-:-:S02]  /*c6680*/  PRMT R48, R22, 0x7773, RZ ;  /* 0x0000777316307816 */ /* 0x000fc400000000ff */
[----:B---3--:R-:W-:Y:S01]  /*c6690*/  ISETP.LT.AND P6, PT, R11, UR6, !P0 ;  /* 0x000000060b007c0c */ /* 0x008fe2000c7c1270 */
[----:B------:R-:W-:Y:S01]  /*c66a0*/  ULDC UR6, c[0x0][0x228] ;  /* 0x00008a0000067ab9 */ /* 0x000fe20000000800 */
[C---:B0-----:R-:W-:Y:S02]  /*c66b0*/  PRMT R2, R23.reuse, 0x7770, RZ ;  /* 0x0000777017027816 */ /* 0x041fe400000000ff */
[C---:B------:R-:W-:Y:S02]  /*c66c0*/  PRMT R61, R23.reuse, 0x7772, RZ ;  /* 0x00007772173d7816 */ /* 0x040fe400000000ff */
[----:B------:R-:W-:-:S07]  /*c66d0*/  PRMT R54, R23, 0x7773, RZ ;  /* 0x0000777317367816 */ /* 0x000fce00000000ff */
[----:B------:R0:W-:Y:S01]  /*c66e0*/  @P6 STG.E.U8 desc[UR32][R20.64], R0 ;  /* 0x0000000014006986 */ /* 0x0001e2000c101120 */
[----:B------:R-:W-:Y:S01]  /*c66f0*/  ISETP.LT.AND P6, PT, R45, UR4, !P0 ;  /* 0x000000042d007c0c */ /* 0x000fe2000c7c1270 */
[----:B------:R-:W-:Y:S02]  /*c6700*/  ULDC UR4, c[0x0][0x228] ;  /* 0x00008a0000047ab9 */ /* 0x000fe40000000800 */
[----:B0-----:R-:W2:Y:S01]  /*c6710*/  LDL.LU.64 R20, [R1+0xa80] ;  /* 0x000a800001147983 */ /* 0x001ea20000300a00 */
[----:B------:R-:W-:-:S03]  /*c6720*/  PRMT R0, R23, 0x7771, RZ ;  /* 0x0000777117007816 */ /* 0x000fc600000000ff */
[----:B------:R-:W3:Y:S04]  /*c6730*/  LDL.LU.64 R22, [R1+0xa68] ;  /* 0x000a680001167983 */ /* 0x000ee80000300a00 */
[----:B------:R-:W3:Y:S04]  /*c6740*/  LDL.LU.64 R28, [R1+0xa60] ;  /* 0x000a6000011c7983 */ /* 0x000ee80000300a00 */
[----:B------:R-:W3:Y:S04]  /*c6750*/  LDL.LU.64 R34, [R1+0xa58] ;  /* 0x000a580001227983 */ /* 0x000ee80000300a00 */
[----:B------:R-:W-:Y:S04]  /*c6760*/  @P4 STG.E.U8 desc[UR32][R26.64], R48 ;  /* 0x000000301a004986 */ /* 0x000fe8000c101120 */
[----:B------:R0:W-:Y:S04]  /*c6770*/  @P6 STG.E.U8 desc[UR32][R46.64], R2 ;  /* 0x000000022e006986 */ /* 0x0001e8000c101120 */
[----:B------:R-:W3:Y:S01]  /*c6780*/  LDL.LU.64 R36, [R1+0xa40] ;  /* 0x000a400001247983 */ /* 0x000ee20000300a00 */
[----:B------:R-:W-:Y:S01]  /*c6790*/  ISETP.LT.AND P5, PT, R40, UR6, !P0 ;  /* 0x0000000628007c0c */ /* 0x000fe2000c7a1270 */
[----:B------:R-:W-:-:S02]  /*c67a0*/  ULDC UR6, c[0x0][0x228] ;  /* 0x00008a0000067ab9 */ /* 0x000fc40000000800 */
[----:B0-----:R-:W3:Y:S10]  /*c67b0*/  LDL.LU.64 R46, [R1+0xa38] ;  /* 0x000a3800012e7983 */ /* 0x001ef40000300a00 */
[----:B----4-:R0:W-:Y:S04]  /*c67c0*/  @P5 STG.E.U8 desc[UR32][R32.64], R0 ;  /* 0x0000000020005986 */ /* 0x0101e8000c101120 */
[----:B0-----:R-:W4:Y:S01]  /*c67d0*/  LDL.LU.64 R32, [R1+0xa30] ;  /* 0x000a300001207983 */ /* 0x001f220000300a00 */
[----:B------:R-:W-:Y:S01]  /*c67e0*/  ISETP.LT.AND P4, PT, R44, UR4, !P0 ;  /* 0x000000042c007c0c */ /* 0x000fe2000c781270 */
[----:B------:R-:W-:-:S02]  /*c67f0*/  ULDC UR4, c[0x0][0x228] ;  /* 0x00008a0000047ab9 */ /* 0x000fc40000000800 */
[----:B------:R-:W-:Y:S01]  /*c6800*/  ISETP.LT.AND P0, PT, R24, UR4, !P0 ;  /* 0x0000000418007c0c */ /* 0x000fe2000c701270 */
[----:B------:R-:W-:Y:S01]  /*c6810*/  ULDC UR4, c[0x0][0x228] ;  /* 0x00008a0000047ab9 */ /* 0x000fe20000000800 */
[----:B------:R-:W-:Y:S01]  /*c6820*/  ISETP.LT.AND P5, PT, R19, UR6, !P2 ;  /* 0x0000000613007c0c */ /* 0x000fe2000d7a1270 */
[----:B------:R-:W-:Y:S01]  /*c6830*/  ULDC UR6, c[0x0][0x228] ;  /* 0x00008a0000067ab9 */ /* 0x000fe20000000800 */
[----:B------:R-:W-:Y:S01]  /*c6840*/  ISETP.LT.AND P6, PT, R25, UR4, !P2 ;  /* 0x0000000419007c0c */ /* 0x000fe2000d7c1270 */
[----:B------:R-:W-:Y:S01]  /*c6850*/  ULDC UR4, c[0x0][0x228] ;  /* 0x00008a0000047ab9 */ /* 0x000fe20000000800 */
[C---:B------:R-:W-:Y:S01]  /*c6860*/  PRMT R49, R42.reuse, 0x7770, RZ ;  /* 0x000077702a317816 */ /* 0x040fe200000000ff */
[----:B------:R-:W4:Y:S01]  /*c6870*/  LDL.LU.64 R26, [R1+0xa28] ;  /* 0x000a2800011a7983 */ /* 0x000f220000300a00 */
[C---:B------:R-:W-:Y:S02]  /*c6880*/  PRMT R55, R42.reuse, 0x7771, RZ ;  /* 0x000077712a377816 */ /* 0x040fe400000000ff */
[----:B------:R-:W-:-:S02]  /*c6890*/  PRMT R60, R42, 0x7773, RZ ;  /* 0x000077732a3c7816 */ /* 0x000fc400000000ff */
[----:B------:R-:W-:Y:S02]  /*c68a0*/  PRMT R56, R42, 0x7772, RZ ;  /* 0x000077722a387816 */ /* 0x000fe400000000ff */
[C---:B------:R-:W-:Y:S02]  /*c68b0*/  PRMT R3, R43.reuse, 0x7770, RZ ;  /* 0x000077702b037816 */ /* 0x040fe400000000ff */
[C---:B------:R-:W-:Y:S02]  /*c68c0*/  PRMT R2, R43.reuse, 0x7771, RZ ;  /* 0x000077712b027816 */ /* 0x040fe400000000ff */
[C---:B------:R-:W-:Y:S02]  /*c68d0*/  PRMT R0, R43.reuse, 0x7772, RZ ;  /* 0x000077722b007816 */ /* 0x040fe400000000ff */
[----:B------:R-:W-:Y:S02]  /*c68e0*/  PRMT R48, R43, 0x7773, RZ ;  /* 0x000077732b307816 */ /* 0x000fe400000000ff */
[----:B------:R-:W4:Y:S04]  /*c68f0*/  LDL.LU.64 R42, [R1+0xa20] ;  /* 0x000a2000012a7983 */ /* 0x000f280000300a00 */
[----:B--2---:R0:W-:Y:S01]  /*c6900*/  @P4 STG.E.U8 desc[UR32][R20.64], R61 ;  /* 0x0000003d14004986 */ /* 0x0041e2000c101120 */
[----:B------:R-:W-:Y:S01]  /*c6910*/  ISETP.LT.AND P4, PT, R11, UR4, !P2 ;  /* 0x000000040b007c0c */ /* 0x000fe2000d781270 */
[----:B------:R-:W-:-:S02]  /*c6920*/  ULDC UR4, c[0x0][0x228] ;  /* 0x00008a0000047ab9 */ /* 0x000fc40000000800 */
[----:B---3--:R1:W-:Y:S01]  /*c6930*/  @P0 STG.E.U8 desc[UR32][R22.64], R54 ;  /* 0x0000003616000986 */ /* 0x0083e2000c101120 */
[----:B------:R-:W-:Y:S01]  /*c6940*/  ISETP.LT.AND P0, PT, R41, UR6, !P2 ;  /* 0x0000000629007c0c */ /* 0x000fe2000d701270 */
[----:B------:R-:W-:Y:S02]  /*c6950*/  ULDC UR6, c[0x0][0x228] ;  /* 0x00008a0000067ab9 */ /* 0x000fe40000000800 */
[----:B------:R2:W-:Y:S04]  /*c6960*/  @P5 STG.E.U8 desc[UR32][R28.64], R49 ;  /* 0x000000311c005986 */ /* 0x0005e8000c101120 */
[----:B0-----:R-:W3:Y:S04]  /*c6970*/  LDL.LU R21, [R1+0x140] ;  /* 0x0001400001157983 */ /* 0x001ee80000300800 */
[----:B-1----:R-:W3:Y:S04]  /*c6980*/  LDL.LU.64 R22, [R1+0x4558] ;  /* 0x0045580001167983 */ /* 0x002ee80000300a00 */
[----:B--2---:R-:W2:Y:S04]  /*c6990*/  LDL.LU.64 R28, [R1+0xa08] ;  /* 0x000a0800011c7983 */ /* 0x004ea80000300a00 */
[----:B------:R0:W-:Y:S04]  /*c69a0*/  @P6 STG.E.U8 desc[UR32][R34.64], R55 ;  /* 0x0000003722006986 */ /* 0x0001e8000c101120 */
[----:B------:R-:W-:Y:S04]  /*c69b0*/  @P4 STG.E.U8 desc[UR32][R36.64], R56 ;  /* 0x0000003824004986 */ /* 0x000fe8000c101120 */
[----:B------:R1:W-:Y:S04]  /*c69c0*/  @P0 STG.E.U8 desc[UR32][R46.64], R60 ;  /* 0x0000003c2e000986 */ /* 0x0003e8000c101120 */
[----:B0-----:R-:W2:Y:S04]  /*c69d0*/  LDL.LU.64 R54, [R1+0xa10] ;  /* 0x000a100001367983 */ /* 0x001ea80000300a00 */
[----:B------:R-:W2:Y:S04]  /*c69e0*/  LDL.LU.64 R34, [R1+0x9f0] ;  /* 0x0009f00001227983 */ /* 0x000ea80000300a00 */
[----:B-1----:R-:W2:Y:S01]  /*c69f0*/  LDL.LU.64 R60, [R1+0xa18] ;  /* 0x000a1800013c7983 */ /* 0x002ea20000300a00 */
[----:B------:R-:W-:Y:S01]  /*c6a00*/  ISETP.LT.AND P6, PT, R45, UR4, !P2 ;  /* 0x000000042d007c0c */ /* 0x000fe2000d7c1270 */
[----:B------:R-:W-:-:S02]  /*c6a10*/  ULDC UR4, c[0x0][0x228] ;  /* 0x00008a0000047ab9 */ /* 0x000fc40000000800 */
[----:B------:R-:W2:Y:S04]  /*c6a20*/  LDL.LU R47, [R1+0x100] ;  /* 0x00010000012f7983 */ /* 0x000ea80000300800 */
[----:B------:R-:W2:Y:S06]  /*c6a30*/  LDL.LU.64 R36, [R1+0x9e8] ;  /* 0x0009e80001247983 */ /* 0x000eac0000300a00 */
[----:B----4-:R0:W-:Y:S04]  /*c6a40*/  @P6 STG.E.U8 desc[UR32][R32.64], R3 ;  /* 0x0000000320006986 */ /* 0x0101e8000c101120 */
[----:B0-----:R-:W4:Y:S01]  /*c6a50*/  LDL.LU.64 R32, [R1+0x9e0] ;  /* 0x0009e00001207983 */ /* 0x001f220000300a00 */
[----:B------:R-:W-:Y:S01]  /*c6a60*/  ISETP.LT.AND P5, PT, R40, UR6, !P2 ;  /* 0x0000000628007c0c */ /* 0x000fe2000d7a1270 */
[----:B------:R-:W-:Y:S01]  /*c6a70*/  ULDC UR6, c[0x0][0x228] ;  /* 0x00008a0000067ab9 */ /* 0x000fe20000000800 */
[----:B------:R-:W-:Y:S01]  /*c6a80*/  ISETP.LT.AND P4, PT, R44, UR4, !P2 ;  /* 0x000000042c007c0c */ /* 0x000fe2000d781270 */
[----:B------:R-:W-:-:S02]  /*c6a90*/  ULDC UR4, c[0x0][0x228] ;  /* 0x00008a0000047ab9 */ /* 0x000fc40000000800 */
[----:B------:R-:W-:Y:S01]  /*c6aa0*/  ISETP.LT.AND P2, PT, R24, UR4, !P2 ;  /* 0x0000000418007c0c */ /* 0x000fe2000d741270 */
[----:B------:R-:W-:Y:S01]  /*c6ab0*/  ULDC UR4, c[0x0][0x228] ;  /* 0x00008a0000047ab9 */ /* 0x000fe20000000800 */
[----:B------:R-:W-:Y:S01]  /*c6ac0*/  ISETP.LT.AND P0, PT, R19, UR6, !P3 ;  /* 0x0000000613007c0c */ /* 0x000fe2000df01270 */
[----:B------:R-:W-:Y:S01]  /*c6ad0*/  ULDC UR6, c[0x0][0x228] ;  /* 0x00008a0000067ab9 */ /* 0x000fe20000000800 */
[----:B------:R-:W-:Y:S01]  /*c6ae0*/  ISETP.LT.AND P6, PT, R25, UR4, !P3 ;  /* 0x0000000419007c0c */ /* 0x000fe2000dfc1270 */
[----:B------:R-:W-:-:S03]  /*c6af0*/  ULDC UR4, c[0x0][0x228] ;  /* 0x00008a0000047ab9 */ /* 0x000fc60000000800 */
[----:B------:R0:W-:Y:S04]  /*c6b00*/  @P5 STG.E.U8 desc[UR32][R26.64], R2 ;  /* 0x000000021a005986 */ /* 0x0001e8000c101120 */
[----:B------:R1:W-:Y:S01]  /*c6b10*/  @P4 STG.E.U8 desc[UR32][R42.64], R0 ;  /* 0x000000002a004986 */ /* 0x0003e2000c101120 */
[----:B------:R-:W-:Y:S01]  /*c6b20*/  ISETP.LT.AND P4, PT, R11, UR4, !P3 ;  /* 0x000000040b007c0c */ /* 0x000fe2000df81270 */
[----:B------:R-:W-:Y:S02]  /*c6b30*/  ULDC UR4, c[0x0][0x228] ;  /* 0x00008a0000047ab9 */ /* 0x000fe40000000800 */
[----:B0-----:R-:W4:Y:S01]  /*c6b40*/  LDL.LU.64 R26, [R1+0x9d8] ;  /* 0x0009d800011a7983 */ /* 0x001f220000300a00 */
[----:B------:R-:W-:Y:S01]  /*c6b50*/  ISETP.LT.AND P5, PT, R45, UR6, !P3 ;  /* 0x000000062d007c0c */ /* 0x000fe2000dfa1270 */
[----:B------:R-:W-:-:S02]  /*c6b60*/  ULDC UR6, c[0x0][0x228] ;  /* 0x00008a0000067ab9 */ /* 0x000fc40000000800 */
[----:B-1----:R-:W4:Y:S01]  /*c6b70*/  LDL.LU.64 R42, [R1+0x9d0] ;  /* 0x0009d000012a7983 */ /* 0x002f220000300a00 */
[C---:B---3--:R-:W-:Y:S02]  /*c6b80*/  PRMT R2, R21.reuse, 0x7770, RZ ;  /* 0x0000777015027816 */ /* 0x048fe400000000ff */
[----:B------:R-:W-:Y:S01]  /*c6b90*/  PRMT R0, R21, 0x7771, RZ ;  /* 0x0000777115007816 */ /* 0x000fe200000000ff */
[----:B--2---:R-:W-:Y:S04]  /*c6ba0*/  @P2 STG.E.U8 desc[UR32][R60.64], R48 ;  /* 0x000000303c002986 */ /* 0x004fe8000c101120 */
[----:B------:R-:W-:Y:S04]  /*c6bb0*/  @P0 STG.E.U8 desc[UR32][R54.64], R2 ;  /* 0x0000000236000986 */ /* 0x000fe8000c101120 */
[----:B------:R0:W-:Y:S01]  /*c6bc0*/  @P6 STG.E.U8 desc[UR32][R28.64], R0 ;  /* 0x000000001c006986 */ /* 0x0001e2000c101120 */
[----:B------:R-:W-:Y:S01]  /*c6bd0*/  ISETP.LT.AND P2, PT, R41, UR4, !P3 ;  /* 0x0000000429007c0c */ /* 0x000fe2000df41270 */
[----:B------:R-:W-:Y:S01]  /*c6be0*/  ULDC UR4, c[0x0][0x22c] ;  /* 0x00008b0000047ab9 */ /* 0x000fe20000000800 */
[----:B0-----:R-:W-:-:S05]  /*c6bf0*/  PRMT R0, R21, 0x7772, RZ ;  /* 0x0000777215007816 */ /* 0x001fca00000000ff */
[----:B------:R0:W-:Y:S01]  /*c6c00*/  @P4 STG.E.U8 desc[UR32][R34.64], R0 ;  /* 0x0000000022004986 */ /* 0x0001e2000c101120 */
[----:B------:R-:W-:Y:S01]  /*c6c10*/  PRMT R2, R21, 0x7773, RZ ;  /* 0x0000777315027816 */ /* 0x000fe200000000ff */
[----:B0-----:R-:W-:Y:S02]  /*c6c20*/  VIADD R0, R18, 0x9 ;  /* 0x0000000912007836 */ /* 0x001fe40000000000 */
[----:B------:R-:W2:Y:S03]  /*c6c30*/  LDL.LU.64 R34, [R1+0x9c8] ;  /* 0x0009c80001227983 */ /* 0x000ea60000300a00 */
[----:B------:R-:W-:Y:S01]  /*c6c40*/  ISETP.GE.AND P0, PT, R0, UR4, PT ;  /* 0x0000000400007c0c */ /* 0x000fe2000bf06270 */
[----:B------:R-:W3:Y:S01]  /*c6c50*/  LDL.LU R20, [R1+0x20] ;  /* 0x0000200001147983 */ /* 0x000ee20000300800 */
[----:B------:R-:W-:Y:S01]  /*c6c60*/  PRMT R0, R47, 0x7770, RZ ;  /* 0x000077702f007816 */ /* 0x000fe200000000ff */
[----:B------:R-:W-:-:S02]  /*c6c70*/  ULDC UR4, c[0x0][0x228] ;  /* 0x00008a0000047ab9 */ /* 0x000fc40000000800 */
[----:B------:R-:W-:Y:S04]  /*c6c80*/  @P2 STG.E.U8 desc[UR32][R36.64], R2 ;  /* 0x0000000224002986 */ /* 0x000fe8000c101120 */
[----:B----4-:R0:W-:Y:S04]  /*c6c90*/  @P5 STG.E.U8 desc[UR32][R32.64], R0 ;  /* 0x0000000020005986 */ /* 0x0101e8000c101120 */
[----:B0-----:R-:W4:Y:S01]  /*c6ca0*/  LDL.LU.64 R32, [R1+0x9c0] ;  /* 0x0009c00001207983 */ /* 0x001f220000300a00 */
[----:B------:R-:W-:Y:S01]  /*c6cb0*/  ISETP.LT.AND P6, PT, R40, UR6, !P3 ;  /* 0x0000000628007c0c */ /* 0x000fe2000dfc1270 */
[----:B------:R-:W-:Y:S01]  /*c6cc0*/  ULDC UR6, c[0x0][0x228] ;  /* 0x00008a0000067ab9 */ /* 0x000fe20000000800 */
[----:B------:R-:W-:Y:S01]  /*c6cd0*/  PRMT R2, R47, 0x7771, RZ ;  /* 0x000077712f027816 */ /* 0x000fe200000000ff */
[----:B------:R-:W4:Y:S01]  /*c6ce0*/  LDL.LU.64 R60, [R1+0x9b8] ;  /* 0x0009b800013c7983 */ /* 0x000f220000300a00 */
[----:B------:R-:W-:Y:S01]  /*c6cf0*/  ISETP.LT.AND P4, PT, R44, UR6, !P3 ;  /* 0x000000062c007c0c */ /* 0x000fe2000df81270 */
[----:B------:R-:W-:-:S02]  /*c6d00*/  ULDC UR6, c[0x0][0x228] ;  /* 0x00008a0000067ab9 */ /* 0x000fc40000000800 */
[----:B------:R-:W4:Y:S01]  /*c6d10*/  LDL.LU.64 R28, [R1+0x9a0] ;  /* 0x0009a000011c7983 */ /* 0x000f220000300a00 */
[----:B------:R-:W-:Y:S01]  /*c6d20*/  ISETP.LT.AND P3, PT, R24, UR4, !P3 ;  /* 0x0000000418007c0c */ /* 0x000fe2000df61270 */
[----:B------:R-:W-:-:S04]  /*c6d30*/  ULDC UR4, c[0x0][0x228] ;  /* 0x00008a0000047ab9 */ /* 0x000fc80000000800 */
[----:B------:R0:W-:Y:S01]  /*c6d40*/  @P6 STG.E.U8 desc[UR32][R26.64], R2 ;  /* 0x000000021a006986 */ /* 0x0001e2000c101120 */
[----:B------:R-:W-:Y:S02]  /*c6d50*/  PRMT R0, R47, 0x7772, RZ ;  /* 0x000077722f007816 */ /* 0x000fe400000000ff */
[----:B------:R-:W-:Y:S01]  /*c6d60*/  ISETP.LT.AND P6, PT, R19, UR4, !P0 ;  /* 0x0000000413007c0c */ /* 0x000fe2000c7c1270 */
[----:B------:R-:W-:Y:S01]  /*c6d70*/  ULDC UR4, c[0x0][0x22c] ;  /* 0x00008b0000047ab9 */ /* 0x000fe20000000800 */
[----:B0-----:R-:W4:Y:S04]  /*c6d80*/  LDL.LU.64 R26, [R1+0x998] ;  /* 0x00099800011a7983 */ /* 0x001f280000300a00 */
[----:B------:R-:W4:Y:S04]  /*c6d90*/  LDL.LU R21, [R1+0xf0] ;  /* 0x0000f00001157983 */ /* 0x000f280000300800 */
[----:B------:R-:W4:Y:S04]  /*c6da0*/  LDL.LU.64 R54, [R1+0x990] ;  /* 0x0009900001367983 */ /* 0x000f280000300a00 */
[----:B------:R-:W4:Y:S04]  /*c6db0*/  LDL.LU.64 R36, [R1+0x988] ;  /* 0x0009880001247983 */ /* 0x000f280000300a00 */
[----:B------:R0:W-:Y:S02]  /*c6dc0*/  @P4 STG.E.U8 desc[UR32][R42.64], R0 ;  /* 0x000000002a004986 */ /* 0x0001e4000c101120 */
[----:B0-----:R-:W-:-:S02]  /*c6dd0*/  PRMT R0, R47, 0x7773, RZ ;  /* 0x000077732f007816 */ /* 0x001fc400000000ff */
[----:B------:R-:W4:Y:S04]  /*c6de0*/  LDL.LU.64 R42, [R1+0x980] ;  /* 0x00098000012a7983 */ /* 0x000f280000300a00 */
[----:B--2---:R0:W-:Y:S01]  /*c6df0*/  @P3 STG.E.U8 desc[UR32][R34.64], R0 ;  /* 0x0000000022003986 */ /* 0x0041e2000c101120 */
[----:B---3--:R-:W-:-:S03]  /*c6e00*/  PRMT R3, R20, 0x7770, RZ ;  /* 0x0000777014037816 */ /* 0x008fc600000000ff */
[----:B0-----:R-:W2:Y:S04]  /*c6e10*/  LDL.LU.64 R34, [R1+0x968] ;  /* 0x0009680001227983 */ /* 0x001ea80000300a00 */
[----:B------:R-:W3:Y:S04]  /*c6e20*/  LDL.LU R47, [R1+0x144] ;  /* 0x00014400012f7983 */ /* 0x000ee80000300800 */
[----:B----4-:R0:W-:Y:S04]  /*c6e30*/  @P6 STG.E.U8 desc[UR32][R32.64], R3 ;  /* 0x0000000320006986 */ /* 0x0101e8000c101120 */
[----:B0-----:R-:W4:Y:S01]  /*c6e40*/  LDL.LU.64 R32, [R1+0x960] ;  /* 0x0009600001207983 */ /* 0x001f220000300a00 */
[----:B------:R-:W-:Y:S01]  /*c6e50*/  VIADD R2, R18, 0xa ;  /* 0x0000000a12027836 */ /* 0x000fe20000000000 */
[----:B------:R-:W-:Y:S01]  /*c6e60*/  ISETP.LT.AND P5, PT, R25, UR6, !P0 ;  /* 0x0000000619007c0c */ /* 0x000fe2000c7a1270 */
[----:B------:R-:W-:Y:S01]  /*c6e70*/  ULDC UR6, c[0x0][0x228] ;  /* 0x00008a0000067ab9 */ /* 0x000fe20000000800 */
[----:B------:R-:W-:Y:S01]  /*c6e80*/  ISETP.LT.AND P4, PT, R11, UR8, !P0 ;  /* 0x000000080b007c0c */ /* 0x000fe2000c781270 */
[----:B------:R-:W-:Y:S01]  /*c6e90*/  ULDC UR8, c[0x0][0x228] ;  /* 0x00008a0000087ab9 */ /* 0x000fe20000000800 */
[----:B------:R-:W-:Y:S01]  /*c6ea0*/  ISETP.GE.AND P2, PT, R2, UR4, PT ;  /* 0x0000000402007c0c */ /* 0x000fe2000bf46270 */
[----:B------:R-:W-:Y:S01]  /*c6eb0*/  ULDC UR4, c[0x0][0x228] ;  /* 0x00008a0000047ab9 */ /* 0x000fe20000000800 */
[----:B------:R-:W-:-:S02]  /*c6ec0*/  PRMT R2, R20, 0x7771, RZ ;  /* 0x0000777114027816 */ /* 0x000fc400000000ff */
[----:B------:R-:W-:Y:S01]  /*c6ed0*/  ISETP.LT.AND P3, PT, R41, UR4, !P0 ;  /* 0x0000000429007c0c */ /* 0x000fe2000c761270 */
[----:B------:R-:W-:Y:S01]  /*c6ee0*/  ULDC UR4, c[0x0][0x228] ;  /* 0x00008a0000047ab9 */ /* 0x000fe20000000800 */
[----:B------:R-:W-:Y:S02]  /*c6ef0*/  PRMT R0, R20, 0x7772, RZ ;  /* 0x0000777214007816 */ /* 0x000fe400000000ff */
[----:B------:R-:W-:Y:S01]  /*c6f00*/  ISETP.LT.AND P6, PT, R45, UR4, !P0 ;  /* 0x000000042d007c0c */ /* 0x000fe2000c7c1270 */
[----:B------:R-:W-:Y:S01]  /*c6f10*/  @P5 STG.E.U8 desc[UR32][R60.64], R2 ;  /* 0x000000023c005986 */ /* 0x000fe2000c101120 */
[----:B------:R-:W-:Y:S01]  /*c6f20*/  ISETP.LT.AND P5, PT, R40, UR6, !P0 ;  /* 0x0000000628007c0c */ /* 0x000fe2000c7a1270 */
[----:B------:R-:W-:Y:S01]  /*c6f30*/  ULDC UR4, c[0x0][0x228] ;  /* 0x00008a0000047ab9 */ /* 0x000fe20000000800 */
[----:B------:R-:W-:Y:S01]  /*c6f40*/  ULDC UR6, c[0x0][0x228] ;  /* 0x00008a0000067ab9 */ /* 0x000fe20000000800 */
[----:B------:R0:W-:Y:S01]  /*c6f50*/  @P4 STG.E.U8 desc[UR32][R28.64], R0 ;  /* 0x000000001c004986 */ /* 0x0001e2000c101120 */
[----:B------:R-:W-:Y:S01]  /*c6f60*/  ISETP.LT.AND P4, PT, R44, UR4, !P0 ;  /* 0x000000042c007c0c */ /* 0x000fe2000c781270 */
[----:B------:R-:W-:Y:S01]  /*c6f70*/  ULDC UR4, c[0x0][0x228] ;  /* 0x00008a0000047ab9 */ /* 0x000fe20000000800 */
[----:B0-----:R-:W-:-:S02]  /*c6f80*/  PRMT R0, R20, 0x7773, RZ ;  /* 0x0000777314007816 */ /* 0x001fc400000000ff */
[----:B------:R-:W-:-:S03]  /*c6f90*/  PRMT R2, R21, 0x7771, RZ ;  /* 0x0000777115027816 */ /* 0x000fc600000000ff */
[----:B------:R0:W-:Y:S01]  /*c6fa0*/  @P3 STG.E.U8 desc[UR32][R26.64], R0 ;  /* 0x000000001a003986 */ /* 0x0001e2000c101120 */
[----:B------:R-:W-:Y:S01]  /*c6fb0*/  ISETP.LT.AND P3, PT, R24, UR4, !P0 ;  /* 0x0000000418007c0c */ /* 0x000fe2000c761270 */
[----:B------:R-:W-:Y:S01]  /*c6fc0*/  ULDC UR4, c[0x0][0x228] ;  /* 0x00008a0000047ab9 */ /* 0x000fe20000000800 */
[----:B------:R-:W-:Y:S01]  /*c6fd0*/  ISETP.LT.AND P0, PT, R19, UR6, !P2 ;  /* 0x0000000613007c0c */ /* 0x000fe2000d701270 */
[----:B------:R-:W-:Y:S01]  /*c6fe0*/  ULDC UR6, c[0x0][0x228] ;  /* 0x00008a0000067ab9 */ /* 0x000fe20000000800 */
[C---:B0-----:R-:W-:Y:S01]  /*c6ff0*/  PRMT R0, R21.reuse, 0x7770, RZ ;  /* 0x0000777015007816 */ /* 0x041fe200000000ff */
[----:B------:R-:W4:Y:S04]  /*c7000*/  LDL.LU.64 R26, [R1+0x958] ;  /* 0x00095800011a7983 */ /* 0x000f280000300a00 */
[----:B------:R0:W-:Y:S04]  /*c7010*/  @P6 STG.E.U8 desc[UR32][R54.64], R0 ;  /* 0x0000000036006986 */ /* 0x0001e8000c101120 */
[----:B------:R1:W-:Y:S04]  /*c7020*/  @P5 STG.E.U8 desc[UR32][R36.64], R2 ;  /* 0x0000000224005986 */ /* 0x0003e8000c101120 */
[----:B------:R-:W4:Y:S01]  /*c7030*/  LDL.LU R29, [R1+0x104] ;  /* 0x00010400011d7983 */ /* 0x000f220000300800 */
[----:B0-----:R-:W-:-:S02]  /*c7040*/  PRMT R0, R21, 0x7772, RZ ;  /* 0x0000777215007816 */ /* 0x001fc400000000ff */
[----:B-1----:R-:W-:Y:S02]  /*c7050*/  PRMT R2, R21, 0x7773, RZ ;  /* 0x0000777315027816 */ /* 0x002fe400000000ff */
[----:B------:R-:W4:Y:S04]  /*c7060*/  LDL.LU.64 R20, [R1+0x948] ;  /* 0x0009480001147983 */ /* 0x000f280000300a00 */
[----:B------:R3:W-:Y:S04]  /*c7070*/  @P4 STG.E.U8 desc[UR32][R42.64], R0 ;  /* 0x000000002a004986 */ /* 0x0007e8000c101120 */
[----:B------:R-:W4:Y:S04]  /*c7080*/  LDL.LU.64 R60, [R1+0x940] ;  /* 0x00094000013c7983 */ /* 0x000f280000300a00 */
[----:B------:R-:W4:Y:S04]  /*c7090*/  LDL.LU.64 R54, [R1+0x938] ;  /* 0x0009380001367983 */ /* 0x000f280000300a00 */
[----:B--2---:R-:W-:Y:S01]  /*c70a0*/  @P3 STG.E.U8 desc[UR32][R34.64], R2 ;  /* 0x0000000222003986 */ /* 0x004fe2000c101120 */
[----:B---3--:R-:W-:-:S05]  /*c70b0*/  PRMT R0, R47, 0x7770, RZ ;  /* 0x000077702f007816 */ /* 0x008fca00000000ff */
[----:B----4-:R0:W-:Y:S04]  /*c70c0*/  @P0 STG.E.U8 desc[UR32][R32.64], R0 ;  /* 0x0000000020000986 */ /* 0x0101e8000c101120 */
[----:B0-----:R-:W2:Y:S04]  /*c70d0*/  LDL.LU.64 R32, [R1+0x930] ;  /* 0x0009300001207983 */ /* 0x001ea80000300a00 */
[----:B------:R-:W3:Y:S04]  /*c70e0*/  LDL.LU.64 R42, [R1+0x928] ;  /* 0x00092800012a7983 */ /* 0x000ee80000300a00 */
[----:B------:R-:W4:Y:S01]  /*c70f0*/  LDL.LU.64 R34, [R1+0x918] ;  /* 0x0009180001227983 */ /* 0x000f220000300a00 */
[----:B------:R-:W-:Y:S01]  /*c7100*/  ISETP.LT.AND P3, PT, R25, UR4, !P2 ;  /* 0x0000000419007c0c */ /* 0x000fe2000d761270 */
[----:B------:R-:W-:-:S02]  /*c7110*/  ULDC UR4, c[0x0][0x228] ;  /* 0x00008a0000047ab9 */ /* 0x000fc40000000800 */
[----:B------:R-:W-:Y:S01]  /*c7120*/  ISETP.LT.AND P4, PT, R11, UR4, !P2 ;  /* 0x000000040b007c0c */ /* 0x000fe2000d781270 */
[----:B------:R-:W4:Y:S01]  /*c7130*/  LDL.LU R46, [R1+0x24] ;  /* 0x00002400012e7983 */ /* 0x000f220000300800 */
[----:B------:R-:W-:Y:S01]  /*c7140*/  VIADD R0, R18, 0xb ;  /* 0x0000000b12007836 */ /* 0x000fe20000000000 */
[----:B------:R-:W-:Y:S01]  /*c7150*/  ISETP.LT.AND P5, PT, R41, UR6, !P2 ;  /* 0x0000000629007c0c */ /* 0x000fe2000d7a1270 */
[----:B------:R-:W-:Y:S01]  /*c7160*/  ULDC UR4, c[0x0][0x22c] ;  /* 0x00008b0000047ab9 */ /* 0x000fe20000000800 */
[----:B------:R-:W-:Y:S01]  /*c7170*/  PRMT R2, R47, 0x7771, RZ ;  /* 0x000077712f027816 */ /* 0x000fe200000000ff */
[----:B------:R-:W4:Y:S01]  /*c7180*/  LDL.LU.64 R36, [R1+0x910] ;  /* 0x0009100001247983 */ /* 0x000f220000300a00 */
[----:B------:R-:W-:Y:S01]  /*c7190*/  ISETP.LT.AND P6, PT, R45, UR8, !P2 ;  /* 0x000000082d007c0c */ /* 0x000fe2000d7c1270 */
[----:B------:R-:W-:Y:S01]  /*c71a0*/  ULDC UR6, c[0x0][0x228] ;  /* 0x00008a0000067ab9 */ /* 0x000fe20000000800 */
[----:B------:R-:W-:Y:S01]  /*c71b0*/  PRMT R3, R47, 0x7772, RZ ;  /* 0x000077722f037816 */ /* 0x000fe200000000ff */
[----:B------:R-:W-:Y:S01]  /*c71c0*/  ULDC UR8, c[0x0][0x228] ;  /* 0x00008a0000087ab9 */ /* 0x000fe20000000800 */
[----:B------:R-:W-:Y:S01]  /*c71d0*/  ISETP.GE.AND P0, PT, R0, UR4, PT ;  /* 0x0000000400007c0c */ /* 0x000fe2000bf06270 */
[----:B------:R-:W-:Y:S01]  /*c71e0*/  ULDC UR4, c[0x0][0x228] ;  /* 0x00008a0000047ab9 */ /* 0x000fe20000000800 */
[----:B------:R0:W-:Y:S01]  /*c71f0*/  @P3 STG.E.U8 desc[UR32][R26.64], R2 ;  /* 0x000000021a003986 */ /* 0x0001e2000c101120 */
[----:B------:R-:W-:Y:S01]  /*c7200*/  ISETP.LT.AND P3, PT, R40, UR4, !P2 ;  /* 0x0000000428007c0c */ /* 0x000fe2000d761270 */
[----:B------:R-:W-:-:S02]  /*c7210*/  ULDC UR4, c[0x0][0x228] ;  /* 0x00008a0000047ab9 */ /* 0x000fc40000000800 */
[----:B0-----:R-:W4:Y:S01]  /*c7220*/  LDL.LU.64 R26, [R1+0x908] ;  /* 0x00090800011a7983 */ /* 0x001f220000300a00 */
[----:B------:R-:W-:Y:S02]  /*c7230*/  PRMT R2, R47, 0x7773, RZ ;  /* 0x000077732f027816 */ /* 0x000fe400000000ff */
[C---:B------:R-:W-:Y:S01]  /*c7240*/  PRMT R0, R29.reuse, 0x7770, RZ ;  /* 0x000077701d007816 */ /* 0x040fe200000000ff */
[----:B------:R0:W-:Y:S04]  /*c7250*/  @P4 STG.E.U8 desc[UR32][R20.64], R3 ;  /* 0x0000000314004986 */ /* 0x0001e8000c101120 */
[----:B0-----:R-:W4:Y:S04]  /*c7260*/  LDL.LU.64 R20, [R1+0x8f0] ;  /* 0x0008f00001147983 */ /* 0x001f280000300a00 */
[----:B------:R-:W-:Y:S04]  /*c7270*/  @P5 STG.E.U8 desc[UR32][R60.64], R2 ;  /* 0x000000023c005986 */ /* 0x000fe8000c101120 */
[----:B------:R0:W-:Y:S02]  /*c7280*/  @P6 STG.E.U8 desc[UR32][R54.64], R0 ;  /* 0x0000000036006986 */ /* 0x0001e4000c101120 */
[----:B0-----:R-:W-:-:S05]  /*c7290*/  PRMT R0, R29, 0x7771, RZ ;  /* 0x000077711d007816 */ /* 0x001fca00000000ff */
[----:B--2---:R0:W-:Y:S04]  /*c72a0*/  @P3 STG.E.U8 desc[UR32][R32.64], R0 ;  /* 0x0000000020003986 */ /* 0x0041e8000c101120 */
[----:B0-----:R-:W2:Y:S01]  /*c72b0*/  LDL.LU.64 R32, [R1+0x8e8] ;  /* 0x0008e80001207983 */ /* 0x001ea20000300a00 */
[----:B------:R-:W-:Y:S01]  /*c72c0*/  ISETP.LT.AND P4, PT, R44, UR4, !P2 ;  /* 0x000000042c007c0c */ /* 0x000fe2000d781270 */
[----:B------:R-:W-:Y:S01]  /*c72d0*/  ULDC UR4, c[0x0][0x228] ;  /* 0x00008a0000047ab9 */ /* 0x000fe20000000800 */
[----:B------:R-:W-:Y:S01]  /*c72e0*/  ISETP.LT.AND P2, PT, R24, UR6, !P2 ;  /* 0x0000000618007c0c */ /* 0x000fe2000d741270 */
[----:B------:R-:W2:Y:S01]  /*c72f0*/  LDL.LU R47, [R1+0xf4] ;  /* 0x0000f400012f7983 */ /* 0x000ea20000300800 */
[C---:B------:R-:W-:Y:S01]  /*c7300*/  PRMT R0, R29.reuse, 0x7772, RZ ;  /* 0x000077721d007816 */ /* 0x040fe200000000ff */
[----:B------:R-:W-:Y:S01]  /*c7310*/  ULDC UR6, c[0x0][0x228] ;  /* 0x00008a0000067ab9 */ /* 0x000fe20000000800 */
[----:B------:R-:W-:-:S07]  /*c7320*/  PRMT R2, R29, 0x7773, RZ ;  /* 0x000077731d027816 */ /* 0x000fce00000000ff */
[----:B---3--:R-:W-:Y:S04]  /*c7330*/  @P4 STG.E.U8 desc[UR32][R42.64], R0 ;  /* 0x000000002a004986 */ /* 0x008fe8000c101120 */
[----:B----4-:R0:W-:Y:S01]  /*c7340*/  @P2 STG.E.U8 desc[UR32][R34.64], R2 ;  /* 0x0000000222002986 */ /* 0x0101e2000c101120 */
[----:B------:R-:W-:Y:S01]  /*c7350*/  ISETP.LT.AND P5, PT, R19, UR4, !P0 ;  /* 0x0000000413007c0c */ /* 0x000fe2000c7a1270 */
[----:B------:R-:W-:Y:S02]  /*c7360*/  ULDC UR4, c[0x0][0x228] ;  /* 0x00008a0000047ab9 */ /* 0x000fe40000000800 */
[----:B0-----:R-:W3:Y:S01]  /*c7370*/  LDL.LU.64 R34, [R1+0x8e0] ;  /* 0x0008e00001227983 */ /* 0x001ee20000300a00 */
[----:B------:R-:W-:Y:S01]  /*c7380*/  ISETP.LT.AND P6, PT, R25, UR4, !P0 ;  /* 0x0000000419007c0c */ /* 0x000fe2000c7c1270 */
[----:B------:R-:W-:Y:S01]  /*c7390*/  ULDC UR4, c[0x0][0x228] ;  /* 0x00008a0000047ab9 */ /* 0x000fe20000000800 */
[----:B------:R-:W-:Y:S01]  /*c73a0*/  ISETP.LT.AND P3, PT, R11, UR6, !P0 ;  /* 0x000000060b007c0c */ /* 0x000fe2000c761270 */
[----:B------:R-:W4:Y:S01]  /*c73b0*/  LDL.LU.64 R54, [R1+0x8d8] ;  /* 0x0008d80001367983 */ /* 0x000f220000300a00 */
[C---:B------:R-:W-:Y:S01]  /*c73c0*/  PRMT R0, R46.reuse, 0x7770, RZ ;  /* 0x000077702e007816 */ /* 0x040fe200000000ff */
[----:B------:R-:W-:Y:S01]  /*c73d0*/  ULDC UR6, c[0x0][0x228] ;  /* 0x00008a0000067ab9 */ /* 0x000fe20000000800 */
[C---:B------:R-:W-:Y:S01]  /*c73e0*/  PRMT R2, R46.reuse, 0x7771, RZ ;  /* 0x000077712e027816 */ /* 0x040fe200000000ff */
[----:B------:R-:W4:Y:S04]  /*c73f0*/  LDL.LU.64 R42, [R1+0x8d0] ;  /* 0x0008d000012a7983 */ /* 0x000f280000300a00 */
[----:B------:R0:W-:Y:S04]  /*c7400*/  @P5 STG.E.U8 desc[UR32][R36.64], R0 ;  /* 0x0000000024005986 */ /* 0x0001e8000c101120 */
[----:B------:R-:W-:Y:S01]  /*c7410*/  @P6 STG.E.U8 desc[UR32][R26.64], R2 ;  /* 0x000000021a006986 */ /* 0x000fe2000c101120 */
[----:B------:R-:W-:Y:S01]  /*c7420*/  ISETP.LT.AND P6, PT, R41, UR4, !P0 ;  /* 0x0000000429007c0c */ /* 0x000fe2000c7c1270 */
[----:B------:R-:W-:Y:S01]  /*c7430*/  ULDC UR4, c[0x0][0x228] ;  /* 0x00008a0000047ab9 */ /* 0x000fe20000000800 */
[----:B0-----:R-:W-:-:S05]  /*c7440*/  PRMT R0, R46, 0x7772, RZ ;  /* 0x000077722e007816 */ /* 0x001fca00000000ff */
[----:B------:R0:W-:Y:S04]  /*c7450*/  @P3 STG.E.U8 desc[UR32][R20.64], R0 ;  /* 0x0000000014003986 */ /* 0x0001e8000c101120 */
[----:B0-----:R-:W4:Y:S04]  /*c7460*/  LDL.LU.64 R20, [R1+0x8c8] ;  /* 0x0008c80001147983 */ /* 0x001f280000300a00 */
[----:B------:R-:W4:Y:S01]  /*c7470*/  LDL.LU R37, [R1+0x148] ;  /* 0x0001480001257983 */ /* 0x000f220000300800 */
[----:B------:R-:W-:-:S03]  /*c7480*/  PRMT R0, R46, 0x7773, RZ ;  /* 0x000077732e007816 */ /* 0x000fc600000000ff */
[----:B------:R-:W4:Y:S04]  /*c7490*/  LDL.LU.64 R28, [R1+0x8c0] ;  /* 0x0008c000011c7983 */ /* 0x000f280000300a00 */
[----:B------:R-:W4:Y:S04]  /*c74a0*/  LDL.LU.64 R26, [R1+0x8b8] ;  /* 0x0008b800011a7983 */ /* 0x000f280000300a00 */
[----:B--2---:R0:W-:Y:S04]  /*c74b0*/  @P6 STG.E.U8 desc[UR32][R32.64], R0 ;  /* 0x0000000020006986 */ /* 0x0041e8000c101120 */
[----:B0-----:R-:W2:Y:S01]  /*c74c0*/  LDL.LU.64 R32, [R1+0x8a0] ;  /* 0x0008a00001207983 */ /* 0x001ea20000300a00 */
[----:B------:R-:W-:-:S02]  /*c74d0*/  ISETP.LT.AND P3, PT, R45, UR4, !P0 ;  /* 0x000000042d007c0c */ /* 0x000fc4000c761270 */
[----:B------:R-:W-:Y:S01]  /*c74e0*/  PRMT R3, R47, 0x7770, RZ ;  /* 0x000077702f037816 */ /* 0x000fe200000000ff */
[----:B------:R-:W-:Y:S01]  /*c74f0*/  VIADD R2, R18, 0xc ;  /* 0x0000000c12027836 */ /* 0x000fe20000000000 */
[----:B------:R-:W-:Y:S01]  /*c7500*/  ISETP.LT.AND P4, PT, R40, UR6, !P0 ;  /* 0x0000000628007c0c */ /* 0x000fe2000c781270 */
[----:B------:R-:W-:Y:S01]  /*c7510*/  ULDC UR4, c[0x0][0x22c] ;  /* 0x00008b0000047ab9 */ /* 0x000fe20000000800 */
[----:B------:R-:W-:Y:S01]  /*c7520*/  ISETP.LT.AND P5, PT, R44, UR8, !P0 ;  /* 0x000000082c007c0c */ /* 0x000fe2000c7a1270 */
[----:B------:R-:W-:Y:S01]  /*c7530*/  ULDC UR6, c[0x0][0x228] ;  /* 0x00008a0000067ab9 */ /* 0x000fe20000000800 */
[----:B------:R-:W-:Y:S01]  /*c7540*/  ISETP.GE.AND P2, PT, R2, UR4, PT ;  /* 0x0000000402007c0c */ /* 0x000fe2000bf46270 */
[----:B------:R-:W-:-:S04]  /*c7550*/  ULDC UR4, c[0x0][0x228] ;  /* 0x00008a0000047ab9 */ /* 0x000fc80000000800 */
[----:B---3--:R0:W-:Y:S01]  /*c7560*/  @P3 STG.E.U8 desc[UR32][R34.64], R3 ;  /* 0x0000000322003986 */ /* 0x0081e2000c101120 */
[----:B------:R-:W-:Y:S01]  /*c7570*/  ISETP.LT.AND P0, PT, R24, UR4, !P0 ;  /* 0x0000000418007c0c */ /* 0x000fe2000c701270 */
[----:B------:R-:W-:Y:S01]  /*c7580*/  ULDC UR4, c[0x0][0x228] ;  /* 0x00008a0000047ab9 */ /* 0x000fe20000000800 */
[C---:B------:R-:W-:Y:S01]  /*c7590*/  PRMT R0, R47.reuse, 0x7772, RZ ;  /* 0x000077722f007816 */ /* 0x040fe200000000ff */
[----:B------:R-:W-:Y:S01]  /*c75a0*/  ULDC UR8, c[0x0][0x228] ;  /* 0x00008a0000087ab9 */ /* 0x000fe20000000800 */
[----:B0-----:R-:W3:Y:S01]  /*c75b0*/  LDL.LU.64 R34, [R1+0x898] ;  /* 0x0008980001227983 */ /* 0x001ee20000300a00 */
[----:B------:R-:W-:-:S03]  /*c75c0*/  PRMT R2, R47, 0x7771, RZ ;  /* 0x000077712f027816 */ /* 0x000fc600000000ff */
[----:B------:R-:W3:Y:S01]  /*c75d0*/  LDL.LU R46, [R1+0x108] ;  /* 0x00010800012e7983 */ /* 0x000ee20000300800 */
[----:B------:R-:W-:Y:S01]  /*c75e0*/  ISETP.LT.AND P6, PT, R25, UR6, !P2 ;  /* 0x0000000619007c0c */ /* 0x000fe2000d7c1270 */
[----:B------:R-:W-:Y:S02]  /*c75f0*/  ULDC UR6, c[0x0][0x228] ;  /* 0x00008a0000067ab9 */ /* 0x000fe40000000800 */
[----:B----4-:R-:W-:Y:S04]  /*c7600*/  @P4 STG.E.U8 desc[UR32][R54.64], R2 ;  /* 0x0000000236004986 */ /* 0x010fe8000c101120 */
[----:B------:R0:W-:Y:S01]  /*c7610*/  @P5 STG.E.U8 desc[UR32][R42.64], R0 ;  /* 0x000000002a005986 */ /* 0x0001e2000c101120 */
[----:B------:R-:W-:Y:S01]  /*c7620*/  ISETP.LT.AND P5, PT, R19, UR4, !P2 ;  /* 0x0000000413007c0c */ /* 0x000fe2000d7a1270 */
[----:B------:R-:W-:Y:S01]  /*c7630*/  ULDC UR4, c[0x0][0x22c] ;  /* 0x00008b0000047ab9 */ /* 0x000fe20000000800 */
[----:B0-----:R-:W-:Y:S01]  /*c7640*/  PRMT R0, R47, 0x7773, RZ ;  /* 0x000077732f007816 */ /* 0x001fe200000000ff */
[----:B------:R-:W4:Y:S04]  /*c7650*/  LDL.LU.64 R42, [R1+0x890] ;  /* 0x00089000012a7983 */ /* 0x000f280000300a00 */
[----:B------:R0:W-:Y:S01]  /*c7660*/  @P0 STG.E.U8 desc[UR32][R20.64], R0 ;  /* 0x0000000014000986 */ /* 0x0001e2000c101120 */
[----:B------:R-:W-:Y:S01]  /*c7670*/  ISETP.LT.AND P0, PT, R11, UR6, !P2 ;  /* 0x000000060b007c0c */ /* 0x000fe2000d701270 */
[----:B------:R-:W-:Y:S01]  /*c7680*/  ULDC UR6, c[0x0][0x228] ;  /* 0x00008a0000067ab9 */ /* 0x000fe20000000800 */
[----:B------:R-:W-:-:S02]  /*c7690*/  PRMT R3, R37, 0x7770, RZ ;  /* 0x0000777025037816 */ /* 0x000fc400000000ff */
[C---:B------:R-:W-:Y:S01]  /*c76a0*/  PRMT R2, R37.reuse, 0x7771, RZ ;  /* 0x0000777125027816 */ /* 0x040fe200000000ff */
[----:B0-----:R-:W4:Y:S04]  /*c76b0*/  LDL.LU.64 R20, [R1+0x888] ;  /* 0x0008880001147983 */ /* 0x001f280000300a00 */
[----:B------:R-:W-:Y:S04]  /*c76c0*/  @P5 STG.E.U8 desc[UR32][R28.64], R3 ;  /* 0x000000031c005986 */ /* 0x000fe8000c101120 */
[----:B------:R0:W-:Y:S02]  /*c76d0*/  @P6 STG.E.U8 desc[UR32][R26.64], R2 ;  /* 0x000000021a006986 */ /* 0x0001e4000c101120 */
[----:B0-----:R-:W-:-:S02]  /*c76e0*/  PRMT R2, R37, 0x7772, RZ ;  /* 0x0000777225027816 */ /* 0x001fc400000000ff */
[----:B------:R-:W4:Y:S04]  /*c76f0*/  LDL.LU.64 R26, [R1+0x880] ;  /* 0x00088000011a7983 */ /* 0x000f280000300a00 */
[----:B------:R-:W4:Y:S04]  /*c7700*/  LDL.LU R47, [R1+0x28] ;  /* 0x00002800012f7983 */ /* 0x000f280000300800 */
[----:B--2---:R0:W-:Y:S04]  /*c7710*/  @P0 STG.E.U8 desc[UR32][R32.64], R2 ;  /* 0x0000000220000986 */ /* 0x0041e8000c101120 */
[----:B0-----:R-:W2:Y:S01]  /*c7720*/  LDL.LU.64 R32, [R1+0x878] ;  /* 0x0008780001207983 */ /* 0x001ea20000300a00 */
[----:B------:R-:W-:Y:S01]  /*c7730*/  ISETP.LT.AND P4, PT, R41, UR8, !P2 ;  /* 0x0000000829007c0c */ /* 0x000fe2000d781270 */
[----:B------:R-:W-:Y:S01]  /*c7740*/  VIADD R0, R18, 0xd ;  /* 0x0000000d12007836 */ /* 0x000fe20000000000 */
[----:B------:R-:W-:Y:S01]  /*c7750*/  ISETP.LT.AND P5, PT, R44, UR6, !P2 ;  /* 0x000000062c007c0c */ /* 0x000fe2000d7a1270 */
[----:B------:R-:W2:Y:S01]  /*c7760*/  LDL.LU.64 R28, [R1+0x870] ;  /* 0x00087000011c7983 */ /* 0x000ea20000300a00 */
[----:B------:R-:W-:Y:S01]  /*c7770*/  ULDC UR6, c[0x0][0x228] ;  /* 0x00008a0000067ab9 */ /* 0x000fe20000000800 */
[----:B------:R-:W-:Y:S01]  /*c7780*/  ULDC UR8, c[0x0][0x228] ;  /* 0x00008a0000087ab9 */ /* 0x000fe20000000800 */
[----:B------:R-:W-:Y:S01]  /*c7790*/  ISETP.GE.AND P3, PT, R0, UR4, PT ;  /* 0x0000000400007c0c */ /* 0x000fe2000bf66270 */
[----:B------:R-:W-:Y:S01]  /*c77a0*/  ULDC UR4, c[0x0][0x228] ;  /* 0x00008a0000047ab9 */ /* 0x000fe20000000800 */
[----:B------:R-:W-:-:S02]  /*c77b0*/  PRMT R0, R37, 0x7773, RZ ;  /* 0x0000777325007816 */ /* 0x000fc400000000ff */
[----:B------:R-:W2:Y:S04]  /*c77c0*/  LDL.LU.64 R36, [R1+0x868] ;  /* 0x0008680001247983 */ /* 0x000ea80000300a00 */
[----:B---3--:R0:W-:Y:S01]  /*c77d0*/  @P4 STG.E.U8 desc[UR32][R34.64], R0 ;  /* 0x0000000022004986 */ /* 0x0081e2000c101120 */
[----:B------:R-:W-:Y:S01]  /*c77e0*/  ISETP.LT.AND P6, PT, R45, UR4, !P2 ;  /* 0x000000042d007c0c */ /* 0x000fe2000d7c1270 */
[----:B------:R-:W-:Y:S02]  /*c77f0*/  ULDC UR4, c[0x0][0x228] ;  /* 0x00008a0000047ab9 */ /* 0x000fe40000000800 */
[----:B0-----:R-:W3:Y:S01]  /*c7800*/  LDL.LU.64 R34, [R1+0x850] ;  /* 0x0008500001227983 */ /* 0x001ee20000300a00 */
[----:B------:R-:W-:Y:S02]  /*c7810*/  ISETP.LT.AND P4, PT, R40, UR4, !P2 ;  /* 0x0000000428007c0c */ /* 0x000fe4000d781270 */
[----:B------:R-:W-:Y:S01]  /*c7820*/  PRMT R2, R46, 0x7770, RZ ;  /* 0x000077702e027816 */ /* 0x000fe200000000ff */
[----:B------:R-:W-:Y:S01]  /*c7830*/  VIADD R0, R18, 0xe ;  /* 0x0000000e12007836 */ /* 0x000fe20000000000 */
[----:B------:R-:W-:-:S04]  /*c7840*/  ULDC UR4, c[0x0][0x22c] ;  /* 0x00008b0000047ab9 */ /* 0x000fc80000000800 */
[----:B------:R-:W-:Y:S01]  /*c7850*/  ISETP.GE.AND P0, PT, R0, UR4, PT ;  /* 0x0000000400007c0c */ /* 0x000fe2000bf06270 */
[----:B------:R-:W-:Y:S01]  /*c7860*/  ULDC UR4, c[0x0][0x228] ;  /* 0x00008a0000047ab9 */ /* 0x000fe20000000800 */
[----:B----4-:R0:W-:Y:S01]  /*c7870*/  @P6 STG.E.U8 desc[UR32][R42.64], R2 ;  /* 0x000000022a006986 */ /* 0x0101e2000c101120 */
[----:B------:R-:W-:Y:S01]  /*c7880*/  ISETP.LT.AND P2, PT, R24, UR4, !P2 ;  /* 0x0000000418007c0c */ /* 0x000fe2000d741270 */
[----:B------:R-:W-:Y:S01]  /*c7890*/  ULDC UR4, c[0x0][0x228] ;  /* 0x00008a0000047ab9 */ /* 0x000fe20000000800 */
[C---:B0-----:R-:W-:Y:S01]  /*c78a0*/  PRMT R2, R46.reuse, 0x7771, RZ ;  /* 0x000077712e027816 */ /* 0x041fe200000000ff */
[----:B------:R-:W4:Y:S04]  /*c78b0*/  LDL.LU R43, [R1+0xf8] ;  /* 0x0000f800012b7983 */ /* 0x000f280000300800 */
[----:B------:R0:W-:Y:S01]  /*c78c0*/  @P4 STG.E.U8 desc[UR32][R20.64], R2 ;  /* 0x0000000214004986 */ /* 0x0001e2000c101120 */
[----:B------:R-:W-:-:S03]  /*c78d0*/  PRMT R0, R46, 0x7772, RZ ;  /* 0x000077722e007816 */ /* 0x000fc600000000ff */
[----:B0-----:R-:W4:Y:S01]  /*c78e0*/  LDL.LU.64 R20, [R1+0x848] ;  /* 0x0008480001147983 */ /* 0x001f220000300a00 */
[----:B------:R-:W-:-:S03]  /*c78f0*/  PRMT R2, R46, 0x7773, RZ ;  /* 0x000077732e027816 */ /* 0x000fc600000000ff */
[----:B------:R-:W4:Y:S04]  /*c7900*/  LDL.LU.64 R54, [R1+0x840] ;  /* 0x0008400001367983 */ /* 0x000f280000300a00 */
[----:B------:R0:W-:Y:S04]  /*c7910*/  @P5 STG.E.U8 desc[UR32][R26.64], R0 ;  /* 0x000000001a005986 */ /* 0x0001e8000c101120 */
[----:B0-----:R-:W4:Y:S04]  /*c7920*/  LDL.LU.64 R26, [R1+0x838] ;  /* 0x00083800011a7983 */ /* 0x001f280000300a00 */
[----:B--2---:R0:W-:Y:S04]  /*c7930*/  @P2 STG.E.U8 desc[UR32][R32.64], R2 ;  /* 0x0000000220002986 */ /* 0x0041e8000c101120 */
[----:B0-----:R-:W2:Y:S01]  /*c7940*/  LDL.LU.64 R32, [R1+0x830] ;  /* 0x0008300001207983 */ /* 0x001ea20000300a00 */
[----:B------:R-:W-:Y:S01]  /*c7950*/  ISETP.LT.AND P6, PT, R19, UR6, !P3 ;  /* 0x0000000613007c0c */ /* 0x000fe2000dfc1270 */
[----:B------:R-:W-:Y:S01]  /*c7960*/  ULDC UR6, c[0x0][0x228] ;  /* 0x00008a0000067ab9 */ /* 0x000fe20000000800 */
[----:B------:R-:W-:Y:S01]  /*c7970*/  ISETP.LT.AND P5, PT, R25, UR4, !P3 ;  /* 0x0000000419007c0c */ /* 0x000fe2000dfa1270 */
[----:B------:R-:W-:-:S02]  /*c7980*/  ULDC UR4, c[0x0][0x228] ;  /* 0x00008a0000047ab9 */ /* 0x000fc40000000800 */
[----:B------:R-:W-:Y:S01]  /*c7990*/  ISETP.LT.AND P4, PT, R11, UR4, !P3 ;  /* 0x000000040b007c0c */ /* 0x000fe2000df81270 */
[----:B------:R-:W-:Y:S01]  /*c79a0*/  ULDC UR4, c[0x0][0x228] ;  /* 0x00008a0000047ab9 */ /* 0x000fe20000000800 */
[C---:B------:R-:W-:Y:S02]  /*c79b0*/  PRMT R0, R47.reuse, 0x7770, RZ ;  /* 0x000077702f007816 */ /* 0x040fe400000000ff */
[----:B------:R-:W-:-:S04]  /*c79c0*/  PRMT R2, R47, 0x7771, RZ ;  /* 0x000077712f027816 */ /* 0x000fc800000000ff */
[----:B------:R0:W-:Y:S04]  /*c79d0*/  @P6 STG.E.U8 desc[UR32][R28.64], R0 ;  /* 0x000000001c006986 */ /* 0x0001e8000c101120 */
[----:B------:R-:W-:Y:S01]  /*c79e0*/  @P5 STG.E.U8 desc[UR32][R36.64], R2 ;  /* 0x0000000224005986 */ /* 0x000fe2000c101120 */
[----:B0-----:R-:W-:-:S05]  /*c79f0*/  PRMT R0, R47, 0x7772, RZ ;  /* 0x000077722f007816 */ /* 0x001fca00000000ff */
[----:B---3--:R0:W-:Y:S04]  /*c7a00*/  @P4 STG.E.U8 desc[UR32][R34.64], R0 ;  /* 0x0000000022004986 */ /* 0x0081e8000c101120 */
[----:B0-----:R-:W3:Y:S01]  /*c7a10*/  LDL.LU.64 R34, [R1+0x820] ;  /* 0x0008200001227983 */ /* 0x001ee20000300a00 */
[----:B------:R-:W-:Y:S02]  /*c7a20*/  ISETP.LT.AND P2, PT, R41, UR4, !P3 ;  /* 0x0000000429007c0c */ /* 0x000fe4000df41270 */
[----:B------:R-:W-:Y:S01]  /*c7a30*/  ISETP.LT.AND P6, PT, R45, UR6, !P3 ;  /* 0x000000062d007c0c */ /* 0x000fe2000dfc1270 */
[----:B------:R-:W3:Y:S01]  /*c7a40*/  LDL.LU R29, [R1+0x14c] ;  /* 0x00014c00011d7983 */ /* 0x000ee20000300800 */
[----:B------:R-:W-:Y:S01]  /*c7a50*/  PRMT R3, R47, 0x7773, RZ ;  /* 0x000077732f037816 */ /* 0x000fe200000000ff */
[----:B------:R-:W-:Y:S01]  /*c7a60*/  ULDC UR6, c[0x0][0x228] ;  /* 0x00008a0000067ab9 */ /* 0x000fe20000000800 */
[----:B------:R-:W-:Y:S01]  /*c7a70*/  ISETP.LT.AND P5, PT, R44, UR8, !P3 ;  /* 0x000000082c007c0c */ /* 0x000fe2000dfa1270 */
[----:B------:R-:W3:Y:S01]  /*c7a80*/  LDL.LU.64 R36, [R1+0x818] ;  /* 0x0008180001247983 */ /* 0x000ee20000300a00 */
[----:B------:R-:W-:Y:S01]  /*c7a90*/  ISETP.LT.AND P4, PT, R40, UR6, !P3 ;  /* 0x0000000628007c0c */ /* 0x000fe2000df81270 */
[----:B------:R-:W-:Y:S01]  /*c7aa0*/  VIADD R0, R18, 0xf ;  /* 0x0000000f12007836 */ /* 0x000fe20000000000 */
[----:B----4-:R-:W-:Y:S01]  /*c7ab0*/  PRMT R2, R43, 0x7770, RZ ;  /* 0x000077702b027816 */ /* 0x010fe200000000ff */
[----:B------:R-:W4:Y:S01]  /*c7ac0*/  LDL.LU.64 R46, [R1+0x810] ;  /* 0x00081000012e7983 */ /* 0x000f220000300a00 */
[----:B------:R-:W-:Y:S01]  /*c7ad0*/  ULDC UR4, c[0x0][0x22c] ;  /* 0x00008b0000047ab9 */ /* 0x000fe20000000800 */
[----:B------:R-:W-:Y:S01]  /*c7ae0*/  ULDC UR6, c[0x0][0x228] ;  /* 0x00008a0000067ab9 */ /* 0x000fe20000000800 */
[----:B------:R-:W-:Y:S01]  /*c7af0*/  ULDC UR8, c[0x0][0x228] ;  /* 0x00008a0000087ab9 */ /* 0x000fe20000000800 */
[----:B------:R0:W-:Y:S01]  /*c7b00*/  @P2 STG.E.U8 desc[UR32][R20.64], R3 ;  /* 0x0000000314002986 */ /* 0x0001e2000c101120 */
[----:B------:R-:W-:Y:S01]  /*c7b10*/  ISETP.GE.AND P2, PT, R0, UR4, PT ;  /* 0x0000000400007c0c */ /* 0x000fe2000bf46270 */
[----:B------:R-:W-:-:S02]  /*c7b20*/  ULDC UR4, c[0x0][0x228] ;  /* 0x00008a0000047ab9 */ /* 0x000fc40000000800 */
[----:B------:R1:W-:Y:S01]  /*c7b30*/  @P6 STG.E.U8 desc[UR32][R54.64], R2 ;  /* 0x0000000236006986 */ /* 0x0003e2000c101120 */
[----:B------:R-:W-:-:S03]  /*c7b40*/  PRMT R0, R43, 0x7772, RZ ;  /* 0x000077722b007816 */ /* 0x000fc600000000ff */
[----:B0-----:R-:W4:Y:S01]  /*c7b50*/  LDL.LU.64 R20, [R1+0x800] ;  /* 0x0008000001147983 */ /* 0x001f220000300a00 */
[----:B-1----:R-:W-:-:S05]  /*c7b60*/  PRMT R2, R43, 0x7771, RZ ;  /* 0x000077712b027816 */ /* 0x002fca00000000ff */
[----:B------:R-:W-:Y:S04]  /*c7b70*/  @P4 STG.E.U8 desc[UR32][R26.64], R2 ;  /* 0x000000021a004986 */ /* 0x000fe8000c101120 */
[----:B--2---:R0:W-:Y:S04]  /*c7b80*/  @P5 STG.E.U8 desc[UR32][R32.64], R0 ;  /* 0x0000000020005986 */ /* 0x0041e8000c101120 */
[----:B0-----:R-:W2:Y:S04]  /*c7b90*/  LDL.LU R32, [R1+0x10c] ;  /* 0x00010c0001207983 */ /* 0x001ea80000300800 */
[----:B------:R-:W2:Y:S04]  /*c7ba0*/  LDL.LU R33, [R1+0x2c] ;  /* 0x00002c0001217983 */ /* 0x000ea80000300800 */
[----:B------:R-:W2:Y:S01]  /*c7bb0*/  LDL.LU.64 R26, [R1+0x7f8] ;  /* 0x0007f800011a7983 */ /* 0x000ea20000300a00 */
[----:B------:R-:W-:-:S02]  /*c7bc0*/  ISETP.LT.AND P3, PT, R24, UR4, !P3 ;  /* 0x0000000418007c0c */ /* 0x000fc4000df61270 */
[----:B------:R-:W-:Y:S02]  /*c7bd0*/  PRMT R2, R43, 0x7773, RZ ;  /* 0x000077732b027816 */ /* 0x000fe400000000ff */
[----:B------:R-:W-:Y:S01]  /*c7be0*/  ISETP.LT.AND P6, PT, R19, UR6, !P0 ;  /* 0x0000000613007c0c */ /* 0x000fe2000c7c1270 */
[----:B------:R-:W2:Y:S01]  /*c7bf0*/  LDL.LU.64 R42, [R1+0x7f0] ;  /* 0x0007f000012a7983 */ /* 0x000ea20000300a00 */
[----:B------:R-:W-:Y:S01]  /*c7c00*/  ULDC UR6, c[0x0][0x228] ;  /* 0x00008a0000067ab9 */ /* 0x000fe20000000800 */
[----:B------:R-:W-:Y:S01]  /*c7c10*/  ISETP.LT.AND P5, PT, R25, UR8, !P0 ;  /* 0x0000000819007c0c */ /* 0x000fe2000c7a1270 */
[----:B------:R-:W-:Y:S01]  /*c7c20*/  VIADD R0, R18, 0x10 ;  /* 0x0000001012007836 */ /* 0x000fe20000000000 */
[----:B------:R-:W-:Y:S01]  /*c7c30*/  ISETP.LT.AND P4, PT, R11, UR6, !P0 ;  /* 0x000000060b007c0c */ /* 0x000fe2000c781270 */
[----:B------:R-:W-:Y:S01]  /*c7c40*/  ULDC UR4, c[0x0][0x22c] ;  /* 0x00008b0000047ab9 */ /* 0x000fe20000000800 */
[----:B------:R-:W-:Y:S01]  /*c7c50*/  ULDC UR6, c[0x0][0x228] ;  /* 0x00008a0000067ab9 */ /* 0x000fe20000000800 */
[----:B------:R-:W-:Y:S01]  /*c7c60*/  ULDC UR8, c[0x0][0x228] ;  /* 0x00008a0000087ab9 */ /* 0x000fe20000000800 */
[----:B---3--:R0:W-:Y:S04]  /*c7c70*/  @P3 STG.E.U8 desc[UR32][R34.64], R2 ;  /* 0x0000000222003986 */ /* 0x0081e8000c101120 */
[----:B0-----:R-:W3:Y:S01]  /*c7c80*/  LDL.LU.64 R34, [R1+0x7e8] ;  /* 0x0007e80001227983 */ /* 0x001ee20000300a00 */
[----:B------:R-:W-:-:S02]  /*c7c90*/  PRMT R2, R29, 0x7770, RZ ;  /* 0x000077701d027816 */ /* 0x000fc400000000ff */
[----:B------:R-:W-:Y:S01]  /*c7ca0*/  ISETP.GE.AND P3, PT, R0, UR4, PT ;  /* 0x0000000400007c0c */ /* 0x000fe2000bf66270 */
[----:B------:R-:W-:Y:S01]  /*c7cb0*/  ULDC UR4, c[0x0][0x228] ;  /* 0x00008a0000047ab9 */ /* 0x000fe20000000800 */
[C---:B------:R-:W-:Y:S02]  /*c7cc0*/  PRMT R3, R29.reuse, 0x7771, RZ ;  /* 0x000077711d037816 */ /* 0x040fe400000000ff */
[----:B------:R-:W-:Y:S01]  /*c7cd0*/  PRMT R0, R29, 0x7772, RZ ;  /* 0x000077721d007816 */ /* 0x000fe200000000ff */
[----:B------:R-:W-:Y:S04]  /*c7ce0*/  @P6 STG.E.U8 desc[UR32][R36.64], R2 ;  /* 0x0000000224006986 */ /* 0x000fe8000c101120 */
[----:B----4-:R0:W-:Y:S04]  /*c7cf0*/  @P5 STG.E.U8 desc[UR32][R46.64], R3 ;  /* 0x000000032e005986 */ /* 0x0101e8000c101120 */
[----:B------:R1:W-:Y:S01]  /*c7d00*/  @P4 STG.E.U8 desc[UR32][R20.64], R0 ;  /* 0x0000000014004986 */ /* 0x0003e2000c101120 */
[----:B------:R-:W-:Y:S01]  /*c7d10*/  ISETP.LT.AND P4, PT, R41, UR4, !P0 ;  /* 0x0000000429007c0c */ /* 0x000fe2000c781270 */
[----:B------:R-:W-:-:S02]  /*c7d20*/  ULDC UR4, c[0x0][0x228] ;  /* 0x00008a0000047ab9 */ /* 0x000fc40000000800 */
[----:B0-----:R-:W4:Y:S04]  /*c7d30*/  LDL.LU R47, [R1+0xfc] ;  /* 0x0000fc00012f7983 */ /* 0x001f280000300800 */
[----:B-1----:R-:W4:Y:S01]  /*c7d40*/  LDL.LU.64 R20, [R1+0x7e0] ;  /* 0x0007e00001147983 */ /* 0x002f220000300a00 */
[----:B------:R-:W-:-:S03]  /*c7d50*/  PRMT R48, R29, 0x7773, RZ ;  /* 0x000077731d307816 */ /* 0x000fc600000000ff */
[----:B------:R-:W4:Y:S04]  /*c7d60*/  LDL.LU.64 R28, [R1+0x7c0] ;  /* 0x0007c000011c7983 */ /* 0x000f280000300a00 */
[----:B------:R-:W4:Y:S01]  /*c7d70*/  LDL.LU.64 R36, [R1+0x7b8] ;  /* 0x0007b80001247983 */ /* 0x000f220000300a00 */
[C---:B--2---:R-:W-:Y:S02]  /*c7d80*/  PRMT R61, R32.reuse, 0x7773, RZ ;  /* 0x00007773203d7816 */ /* 0x044fe400000000ff */
[C---:B------:R-:W-:Y:S02]  /*c7d90*/  PRMT R60, R32.reuse, 0x7772, RZ ;  /* 0x00007772203c7816 */ /* 0x040fe400000000ff */
[C---:B------:R-:W-:Y:S02]  /*c7da0*/  PRMT R2, R32.reuse, 0x7771, RZ ;  /* 0x0000777120027816 */ /* 0x040fe400000000ff */
[----:B------:R-:W-:-:S02]  /*c7db0*/  PRMT R0, R32, 0x7770, RZ ;  /* 0x0000777020007816 */ /* 0x000fc400000000ff */
[C---:B------:R-:W-:Y:S01]  /*c7dc0*/  PRMT R56, R33.reuse, 0x7773, RZ ;  /* 0x0000777321387816 */ /* 0x040fe200000000ff */
[----:B------:R0:W-:Y:S01]  /*c7dd0*/  @P4 STG.E.U8 desc[UR32][R26.64], R48 ;  /* 0x000000301a004986 */ /* 0x0001e2000c101120 */
[C---:B------:R-:W-:Y:S02]  /*c7de0*/  PRMT R55, R33.reuse, 0x7772, RZ ;  /* 0x0000777221377816 */ /* 0x040fe400000000ff */
[C---:B------:R-:W-:Y:S02]  /*c7df0*/  PRMT R54, R33.reuse, 0x7771, RZ ;  /* 0x0000777121367816 */ /* 0x040fe400000000ff */
[----:B------:R-:W-:Y:S02]  /*c7e00*/  PRMT R49, R33, 0x7770, RZ ;  /* 0x0000777021317816 */ /* 0x000fe400000000ff */
[----:B------:R-:W2:Y:S04]  /*c7e10*/  LDL.LU.64 R32, [R1+0x7b0] ;  /* 0x0007b00001207983 */ /* 0x000ea80000300a00 */
[----:B0-----:R-:W2:Y:S01]  /*c7e20*/  LDL.LU.64 R26, [R1+0x7a8] ;  /* 0x0007a800011a7983 */ /* 0x001ea20000300a00 */
[----:B------:R-:W-:Y:S01]  /*c7e30*/  ISETP.LT.AND P6, PT, R45, UR4, !P0 ;  /* 0x000000042d007c0c */ /* 0x000fe2000c7c1270 */
[----:B------:R-:W-:Y:S01]  /*c7e40*/  ULDC UR4, c[0x0][0x228] ;  /* 0x00008a0000047ab9 */ /* 0x000fe20000000800 */
[----:B------:R-:W-:Y:S01]  /*c7e50*/  ISETP.LT.AND P5, PT, R40, UR6, !P0 ;  /* 0x0000000628007c0c */ /* 0x000fe2000c7a1270 */
[----:B------:R-:W-:Y:S01]  /*c7e60*/  ULDC UR6, c[0x0][0x228] ;  /* 0x00008a0000067ab9 */ /* 0x000fe20000000800 */
[----:B------:R-:W-:Y:S01]  /*c7e70*/  ISETP.LT.AND P4, PT, R44, UR4, !P0 ;  /* 0x000000042c007c0c */ /* 0x000fe2000c781270 */
[----:B------:R-:W-:-:S02]  /*c7e80*/  ULDC UR4, c[0x0][0x228] ;  /* 0x00008a0000047ab9 */ /* 0x000fc40000000800 */
[----:B------:R-:W-:Y:S01]  /*c7e90*/  ISETP.LT.AND P0, PT, R24, UR4, !P0 ;  /* 0x0000000418007c0c */ /* 0x000fe2000c701270 */
[----:B------:R-:W-:Y:S01]  /*c7ea0*/  ULDC UR4, c[0x0][0x228] ;  /* 0x00008a0000047ab9 */ /* 0x000fe20000000800 */
[----:B------:R-:W2:Y:S04]  /*c7eb0*/  LDL.LU R24, [R1+0x4550] ;  /* 0x0045500001187983 */ /* 0x000ea80000300800 */
[----:B------:R-:W-:Y:S04]  /*c7ec0*/  @P6 STG.E.U8 desc[UR32][R42.64], R0 ;  /* 0x000000002a006986 */ /* 0x000fe8000c101120 */
[----:B---3--:R0:W-:Y:S04]  /*c7ed0*/  @P5 STG.E.U8 desc[UR32][R34.64], R2 ;  /* 0x0000000222005986 */ /* 0x0081e8000c101120 */
[----:B0-----:R-:W3:Y:S01]  /*c7ee0*/  LDL.LU.64 R34, [R1+0x7a0] ;  /* 0x0007a00001227983 */ /* 0x001ee20000300a00 */
[----:B------:R-:W-:Y:S01]  /*c7ef0*/  ISETP.LT.AND P6, PT, R25, UR4, !P2 ;  /* 0x0000000419007c0c */ /* 0x000fe2000d7c1270 */
[----:B------:R-:W-:Y:S01]  /*c7f00*/  ULDC UR4, c[0x0][0x228] ;  /* 0x00008a0000047ab9 */ /* 0x000fe20000000800 */
[----:B------:R-:W-:Y:S01]  /*c7f10*/  ISETP.LT.AND P5, PT, R19, UR6, !P2 ;  /* 0x0000000613007c0c */ /* 0x000fe2000d7a1270 */
[----:B------:R-:W-:Y:S01]  /*c7f20*/  ULDC UR6, c[0x0][0x228] ;  /* 0x00008a0000067ab9 */ /* 0x000fe20000000800 */
[----:B----4-:R0:W-:Y:S01]  /*c7f30*/  @P4 STG.E.U8 desc[UR32][R20.64], R60 ;  /* 0x0000003c14004986 */ /* 0x0101e2000c101120 */
[----:B------:R-:W-:Y:S01]  /*c7f40*/  ISETP.LT.AND P4, PT, R11, UR4, !P2 ;  /* 0x000000040b007c0c */ /* 0x000fe2000d781270 */
[----:B------:R-:W-:-:S02]  /*c7f50*/  ULDC UR4, c[0x0][0x228] ;  /* 0x00008a0000047ab9 */ /* 0x000fc40000000800 */
[----:B------:R1:W-:Y:S07]  /*c7f60*/  @P0 STG.E.U8 desc[UR32][R28.64], R61 ;  /* 0x0000003d1c000986 */ /* 0x0003ee000c101120 */
[----:B------:R4:W-:Y:S04]  /*c7f70*/  @P5 STG.E.U8 desc[UR32][R36.64], R49 ;  /* 0x0000003124005986 */ /* 0x0009e8000c101120 */
[----:B0-----:R-:W3:Y:S04]  /*c7f80*/  LDL.LU.64 R20, [R1+0x798] ;  /* 0x0007980001147983 */ /* 0x001ee80000300a00 */
[----:B------:R-:W3:Y:S04]  /*c7f90*/  LDL.LU.64 R42, [R1+0x788] ;  /* 0x00078800012a7983 */ /* 0x000ee80000300a00 */
[----:B------:R-:W3:Y:S04]  /*c7fa0*/  LDL.LU R46, [R1+0x130] ;  /* 0x00013000012e7983 */ /* 0x000ee80000300800 */
[----:B-1----:R-:W3:Y:S04]  /*c7fb0*/  LDL.LU.64 R60, [R1+0x778] ;  /* 0x00077800013c7983 */ /* 0x002ee80000300a00 */
[----:B------:R-:W3:Y:S04]  /*c7fc0*/  LDL.LU.64 R28, [R1+0x770] ;  /* 0x00077000011c7983 */ /* 0x000ee80000300a00 */
[----:B----4-:R-:W4:Y:S04]  /*c7fd0*/  LDL.LU.64 R36, [R1+0x768] ;  /* 0x0007680001247983 */ /* 0x010f280000300a00 */
[----:B--2---:R0:W-:Y:S04]  /*c7fe0*/  @P6 STG.E.U8 desc[UR32][R32.64], R54 ;  /* 0x0000003620006986 */ /* 0x0041e8000c101120 */
[----:B------:R1:W-:Y:S04]  /*c7ff0*/  @P4 STG.E.U8 desc[UR32][R26.64], R55 ;  /* 0x000000371a004986 */ /* 0x0003e8000c101120 */
[----:B0-----:R-:W2:Y:S04]  /*c8000*/  LDL.LU.64 R32, [R1+0x758] ;  /* 0x0007580001207983 */ /* 0x001ea80000300a00 */
[----:B-1----:R-:W4:Y:S01]  /*c8010*/  LDL.LU.64 R54, [R1+0x790] ;  /* 0x0007900001367983 */ /* 0x002f220000300a00 */
[----:B------:R-:W-:Y:S01]  /*c8020*/  ISETP.LT.AND P0, PT, R41, UR6, !P2 ;  /* 0x0000000629007c0c */ /* 0x000fe2000d701270 */
[----:B------:R-:W-:Y:S01]  /*c8030*/  ULDC UR6, c[0x0][0x228] ;  /* 0x00008a0000067ab9 */ /* 0x000fe20000000800 */
[C---:B------:R-:W-:Y:S01]  /*c8040*/  PRMT R48, R47.reuse, 0x7773, RZ ;  /* 0x000077732f307816 */ /* 0x040fe200000000ff */
[----:B------:R-:W2:Y:S01]  /*c8050*/  LDL.LU.64 R26, [R1+0x750] ;  /* 0x00075000011a7983 */ /* 0x000ea20000300a00 */
[----:B------:R-:W-:-:S02]  /*c8060*/  PRMT R3, R47, 0x7772, RZ ;  /* 0x000077722f037816 */ /* 0x000fc400000000ff */
[C---:B------:R-:W-:Y:S02]  /*c8070*/  PRMT R2, R47.reuse, 0x7771, RZ ;  /* 0x000077712f027816 */ /* 0x040fe400000000ff */
[----:B------:R-:W-:-:S05]  /*c8080*/  PRMT R0, R47, 0x7770, RZ ;  /* 0x000077702f007816 */ /* 0x000fca00000000ff */
[----:B---3--:R0:W-:Y:S04]  /*c8090*/  @P0 STG.E.U8 desc[UR32][R34.64], R56 ;  /* 0x0000003822000986 */ /* 0x0081e8000c101120 */
[----:B0-----:R-:W3:Y:S04]  /*c80a0*/  LDL.LU.64 R34, [R1+0x748] ;  /* 0x0007480001227983 */ /* 0x001ee80000300a00 */
[----:B------:R-:W3:Y:S04]  /*c80b0*/  LDL.LU R47, [R1+0xe0] ;  /* 0x0000e000012f7983 */ /* 0x000ee80000300800 */
[----:B------:R-:W2:Y:S01]  /*c80c0*/  LDL.LU R56, [R1+0x1c7c] ;  /* 0x001c7c0001387983 */ /* 0x000ea20000300800 */
[----:B------:R-:W-:Y:S01]  /*c80d0*/  ISETP.LT.AND P6, PT, R45, UR4, !P2 ;  /* 0x000000042d007c0c */ /* 0x000fe2000d7c1270 */
[----:B------:R-:W-:Y:S01]  /*c80e0*/  ULDC UR4, c[0x0][0x228] ;  /* 0x00008a0000047ab9 */ /* 0x000fe20000000800 */
[----:B------:R-:W-:Y:S01]  /*c80f0*/  ISETP.LT.AND P5, PT, R40, UR6, !P2 ;  /* 0x0000000628007c0c */ /* 0x000fe2000d7a1270 */
[----:B------:R-:W-:Y:S01]  /*c8100*/  ULDC UR6, c[0x0][0x228] ;  /* 0x00008a0000067ab9 */ /* 0x000fe20000000800 */
[----:B------:R-:W-:Y:S01]  /*c8110*/  ISETP.LT.AND P4, PT, R44, UR4, !P2 ;  /* 0x000000042c007c0c */ /* 0x000fe2000d781270 */
[----:B------:R-:W-:-:S08]  /*c8120*/  ULDC UR4, c[0x0][0x228] ;  /* 0x00008a0000047ab9 */ /* 0x000fd00000000800 */
[----:B------:R0:W-:Y:S04]  /*c8130*/  @P6 STG.E.U8 desc[UR32][R20.64], R0 ;  /* 0x0000000014006986 */ /* 0x0001e8000c101120 */
[----:B0-----:R-:W3:Y:S04]  /*c8140*/  LDL.LU.64 R20, [R1+0x4548] ;  /* 0x0045480001147983 */ /* 0x001ee80000300a00 */
[----:B----4-:R-:W-:Y:S04]  /*c8150*/  @P5 STG.E.U8 desc[UR32][R54.64], R2 ;  /* 0x0000000236005986 */ /* 0x010fe8000c101120 */
[----:B------:R0:W-:Y:S04]  /*c8160*/  @P4 STG.E.U8 desc[UR32][R42.64], R3 ;  /* 0x000000032a004986 */ /* 0x0001e8000c101120 */
[----:B0-----:R-:W4:Y:S01]  /*c8170*/  LDL.LU.64 R42, [R1+0x740] ;  /* 0x00074000012a7983 */ /* 0x001f220000300a00 */
[----:B------:R-:W-:Y:S01]  /*c8180*/  ISETP.LT.AND P0, PT, R19, UR6, !P3 ;  /* 0x0000000613007c0c */ /* 0x000fe2000df01270 */
[----:B------:R-:W-:Y:S01]  /*c8190*/  ULDC UR6, c[0x0][0x228] ;  /* 0x00008a0000067ab9 */ /* 0x000fe20000000800 */
[----:B------:R-:W-:-:S02]  /*c81a0*/  PRMT R2, R46, 0x7770, RZ ;  /* 0x000077702e027816 */ /* 0x000fc400000000ff */
[----:B------:R-:W-:Y:S02]  /*c81b0*/  PRMT R0, R46, 0x7771, RZ ;  /* 0x000077712e007816 */ /* 0x000fe400000000ff */
[----:B--2---:R-:W-:Y:S01]  /*c81c0*/  ISETP.LT.AND P2, PT, R56, UR4, !P2 ;  /* 0x0000000438007c0c */ /* 0x004fe2000d741270 */
[----:B------:R-:W-:Y:S02]  /*c81d0*/  ULDC UR4, c[0x0][0x228] ;  /* 0x00008a0000047ab9 */ /* 0x000fe40000000800 */
[----:B------:R-:W-:Y:S01]  /*c81e0*/  ISETP.LT.AND P6, PT, R25, UR4, !P3 ;  /* 0x0000000419007c0c */ /* 0x000fe2000dfc1270 */
[----:B------:R-:W-:Y:S02]  /*c81f0*/  ULDC UR4, c[0x0][0x228] ;  /* 0x00008a0000047ab9 */ /* 0x000fe40000000800 */
[----:B------:R-:W-:Y:S01]  /*c8200*/  ISETP.LT.AND P4, PT, R11, UR4, !P3 ;  /* 0x000000040b007c0c */ /* 0x000fe2000df81270 */
[----:B------:R-:W-:-:S06]  /*c8210*/  ULDC UR4, c[0x0][0x228] ;  /* 0x00008a0000047ab9 */ /* 0x000fcc0000000800 */
[----:B------:R-:W-:Y:S04]  /*c8220*/  @P2 STG.E.U8 desc[UR32][R60.64], R48 ;  /* 0x000000303c002986 */ /* 0x000fe8000c101120 */
[----:B------:R-:W-:Y:S04]  /*c8230*/  @P0 STG.E.U8 desc[UR32][R28.64], R2 ;  /* 0x000000021c000986 */ /* 0x000fe8000c101120 */
[----:B------:R0:W-:Y:S01]  /*c8240*/  @P6 STG.E.U8 desc[UR32][R36.64], R0 ;  /* 0x0000000024006986 */ /* 0x0001e2000c101120 */
[----:B------:R-:W-:Y:S01]  /*c8250*/  ISETP.LT.AND P5, PT, R41, UR4, !P3 ;  /* 0x0000000429007c0c */ /* 0x000fe2000dfa1270 */
[----:B------:R-:W-:Y:S01]  /*c8260*/  ULDC UR4, c[0x0][0x22c] ;  /* 0x00008b0000047ab9 */ /* 0x000fe20000000800 */
[----:B------:R-:W-:Y:S01]  /*c8270*/  ISETP.LT.AND P2, PT, R45, UR6, !P3 ;  /* 0x000000062d007c0c */ /* 0x000fe2000df41270 */
[----:B------:R-:W-:Y:S01]  /*c8280*/  ULDC UR6, c[0x0][0x228] ;  /* 0x00008a0000067ab9 */ /* 0x000fe20000000800 */
[----:B0-----:R-:W-:-:S02]  /*c8290*/  PRMT R0, R46, 0x7772, RZ ;  /* 0x000077722e007816 */ /* 0x001fc400000000ff */
[----:B------:R-:W-:Y:S01]  /*c82a0*/  ISETP.LT.AND P6, PT, R40, UR6, !P3 ;  /* 0x0000000628007c0c */ /* 0x000fe2000dfc1270 */
[----:B------:R-:W-:Y:S02]  /*c82b0*/  ULDC UR6, c[0x0][0x228] ;  /* 0x00008a0000067ab9 */ /* 0x000fe40000000800 */
[----:B------:R0:W-:Y:S01]  /*c82c0*/  @P4 STG.E.U8 desc[UR32][R32.64], R0 ;  /* 0x0000000020004986 */ /* 0x0001e2000c101120 */
[----:B------:R-:W-:Y:S01]  /*c82d0*/  ISETP.LT.AND P4, PT, R44, UR6, !P3 ;  /* 0x000000062c007c0c */ /* 0x000fe2000df81270 */
[----:B------:R-:W-:Y:S01]  /*c82e0*/  ULDC UR6, c[0x0][0x228] ;  /* 0x00008a0000067ab9 */ /* 0x000fe20000000800 */
[----:B------:R-:W-:Y:S01]  /*c82f0*/  PRMT R2, R46, 0x7773, RZ ;  /* 0x000077732e027816 */ /* 0x000fe200000000ff */
[----:B0-----:R-:W-:Y:S01]  /*c8300*/  VIADD R0, R18, 0x11 ;  /* 0x0000001112007836 */ /* 0x001fe20000000000 */
[----:B------:R-:W2:Y:S04]  /*c8310*/  LDL.LU.64 R32, [R1+0x728] ;  /* 0x0007280001207983 */ /* 0x000ea80000300a00 */
[----:B------:R-:W-:Y:S01]  /*c8320*/  ISETP.GE.AND P0, PT, R0, UR4, PT ;  /* 0x0000000400007c0c */ /* 0x000fe2000bf06270 */
[----:B------:R0:W-:Y:S01]  /*c8330*/  @P5 STG.E.U8 desc[UR32][R26.64], R2 ;  /* 0x000000021a005986 */ /* 0x0001e2000c101120 */
[----:B---3--:R-:W-:Y:S01]  /*c8340*/  PRMT R0, R47, 0x7770, RZ ;  /* 0x000077702f007816 */ /* 0x008fe200000000ff */
[----:B------:R-:W-:-:S04]  /*c8350*/  ULDC UR4, c[0x0][0x228] ;  /* 0x00008a0000047ab9 */ /* 0x000fc80000000800 */
[----:B------:R1:W-:Y:S01]  /*c8360*/  @P2 STG.E.U8 desc[UR32][R34.64], R0 ;  /* 0x0000000022002986 */ /* 0x0003e2000c101120 */
[C---:B0-----:R-:W-:Y:S02]  /*c8370*/  PRMT R2, R47.reuse, 0x7771, RZ ;  /* 0x000077712f027816 */ /* 0x041fe400000000ff */
[C---:B-1----:R-:W-:Y:S01]  /*c8380*/  PRMT R0, R47.reuse, 0x7772, RZ ;  /* 0x000077722f007816 */ /* 0x042fe200000000ff */
[----:B------:R-:W3:Y:S04]  /*c8390*/  LDL.LU.64 R34, [R1+0x720] ;  /* 0x0007200001227983 */ /* 0x000ee80000300a00 */
[----:B------:R-:W3:Y:S04]  /*c83a0*/  LDL.LU.64 R54, [R1+0x718] ;  /* 0x0007180001367983 */ /* 0x000ee80000300a00 */
[----:B------:R-:W3:Y:S04]  /*c83b0*/  LDL.LU.64 R28, [R1+0x700] ;  /* 0x00070000011c7983 */ /* 0x000ee80000300a00 */
[----:B----4-:R-:W-:Y:S04]  /*c83c0*/  @P6 STG.E.U8 desc[UR32][R42.64], R2 ;  /* 0x000000022a006986 */ /* 0x010fe8000c101120 */
[----:B------:R0:W-:Y:S04]  /*c83d0*/  @P4 STG.E.U8 desc[UR32][R20.64], R0 ;  /* 0x0000000014004986 */ /* 0x0001e8000c101120 */
[----:B0-----:R-:W4:Y:S01]  /*c83e0*/  LDL.LU.64 R20, [R1+0x4540] ;  /* 0x0045400001147983 */ /* 0x001f220000300a00 */
[----:B------:R-:W-:Y:S01]  /*c83f0*/  ISETP.LT.AND P3, PT, R56, UR4, !P3 ;  /* 0x0000000438007c0c */ /* 0x000fe2000df61270 */
[----:B------:R-:W-:Y:S01]  /*c8400*/  ULDC UR4, c[0x0][0x228] ;  /* 0x00008a0000047ab9 */ /* 0x000fe20000000800 */
[----:B------:R-:W-:Y:S01]  /*c8410*/  PRMT R0, R47, 0x7773, RZ ;  /* 0x000077732f007816 */ /* 0x000fe200000000ff */
[----:B------:R-:W3:Y:S04]  /*c8420*/  LDL.LU.64 R42, [R1+0x6f8] ;  /* 0x0006f800012a7983 */ /* 0x000ee80000300a00 */
[----:B------:R-:W3:Y:S04]  /*c8430*/  LDL.LU R46, [R1+0x90] ;  /* 0x00009000012e7983 */ /* 0x000ee80000300800 */
[----:B------:R-:W3:Y:S01]  /*c8440*/  LDL.LU.64 R60, [R1+0x6f0] ;  /* 0x0006f000013c7983 */ /* 0x000ee20000300a00 */
[----:B------:R-:W-:Y:S01]  /*c8450*/  ISETP.LT.AND P6, PT, R19, UR4, !P0 ;  /* 0x0000000413007c0c */ /* 0x000fe2000c7c1270 */
[----:B------:R-:W-:Y:S01]  /*c8460*/  VIADD R2, R18, 0x12 ;  /* 0x0000001212027836 */ /* 0x000fe20000000000 */
[----:B------:R-:W-:Y:S01]  /*c8470*/  ISETP.LT.AND P5, PT, R25, UR6, !P0 ;  /* 0x0000000619007c0c */ /* 0x000fe2000c7a1270 */
[----:B------:R-:W-:Y:S01]  /*c8480*/  ULDC UR4, c[0x0][0x22c] ;  /* 0x00008b0000047ab9 */ /* 0x000fe20000000800 */
[----:B------:R-:W-:Y:S01]  /*c8490*/  ISETP.LT.AND P4, PT, R11, UR8, !P0 ;  /* 0x000000080b007c0c */ /* 0x000fe2000c781270 */
[----:B------:R-:W-:Y:S01]  /*c84a0*/  ULDC UR6, c[0x0][0x228] ;  /* 0x00008a0000067ab9 */ /* 0x000fe20000000800 */
[----:B--2---:R0:W-:Y:S01]  /*c84b0*/  @P3 STG.E.U8 desc[UR32][R32.64], R0 ;  /* 0x0000000020003986 */ /* 0x0041e2000c101120 */
[----:B----4-:R-:W-:-:S03]  /*c84c0*/  PRMT R3, R20, 0x7770, RZ ;  /* 0x0000777014037816 */ /* 0x010fc600000000ff */
[----:B0-----:R-:W2:Y:S01]  /*c84d0*/  LDL.LU.64 R32, [R1+0x6e8] ;  /* 0x0006e80001207983 */ /* 0x001ea20000300a00 */
[----:B------:R-:W-:Y:S01]  /*c84e0*/  ISETP.GE.AND P2, PT, R2, UR4, PT ;  /* 0x0000000402007c0c */ /* 0x000fe2000bf46270 */
[----:B------:R-:W-:Y:S01]  /*c84f0*/  ULDC UR4, c[0x0][0x228] ;  /* 0x00008a0000047ab9 */ /* 0x000fe20000000800 */
[----:B------:R-:W-:Y:S01]  /*c8500*/  ULDC UR8, c[0x0][0x228] ;  /* 0x00008a0000087ab9 */ /* 0x000fe20000000800 */
[----:B------:R-:W4:Y:S04]  /*c8510*/  LDL.LU.64 R36, [R1+0x6e0] ;  /* 0x0006e00001247983 */ /* 0x000f280000300a00 */
[----:B------:R-:W4:Y:S04]  /*c8520*/  LDL.LU.64 R26, [R1+0x6b8] ;  /* 0x0006b800011a7983 */ /* 0x000f280000300a00 */
[----:B------:R-:W4:Y:S04]  /*c8530*/  LDL.LU R47, [R1+0x134] ;  /* 0x00013400012f7983 */ /* 0x000f280000300800 */
[----:B---3--:R0:W-:Y:S04]  /*c8540*/  @P6 STG.E.U8 desc[UR32][R34.64], R3 ;  /* 0x0000000322006986 */ /* 0x0081e8000c101120 */
[----:B0-----:R-:W3:Y:S01]  /*c8550*/  LDL.LU.64 R34, [R1+0x6b0] ;  /* 0x0006b00001227983 */ /* 0x001ee20000300a00 */
[----:B------:R-:W-:Y:S01]  /*c8560*/  ISETP.LT.AND P3, PT, R41, UR4, !P0 ;  /* 0x0000000429007c0c */ /* 0x000fe2000c761270 */
[----:B------:R-:W-:Y:S01]  /*c8570*/  ULDC UR4, c[0x0][0x228] ;  /* 0x00008a0000047ab9 */ /* 0x000fe20000000800 */
[----:B------:R-:W-:-:S02]  /*c8580*/  PRMT R2, R20, 0x7771, RZ ;  /* 0x0000777114027816 */ /* 0x000fc400000000ff */
[----:B------:R-:W-:Y:S01]  /*c8590*/  ISETP.LT.AND P6, PT, R45, UR4, !P0 ;  /* 0x000000042d007c0c */ /* 0x000fe2000c7c1270 */
[----:B------:R-:W-:Y:S02]  /*c85a0*/  ULDC UR4, c[0x0][0x228] ;  /* 0x00008a0000047ab9 */ /* 0x000fe40000000800 */
[----:B------:R0:W-:Y:S01]  /*c85b0*/  @P5 STG.E.U8 desc[UR32][R54.64], R2 ;  /* 0x0000000236005986 */ /* 0x0001e2000c101120 */
[----:B------:R-:W-:Y:S01]  /*c85c0*/  ISETP.LT.AND P5, PT, R40, UR6, !P0 ;  /* 0x0000000628007c0c */ /* 0x000fe2000c7a1270 */
[----:B------:R-:W-:Y:S01]  /*c85d0*/  ULDC UR6, c[0x0][0x228] ;  /* 0x00008a0000067ab9 */ /* 0x000fe20000000800 */
[C---:B------:R-:W-:Y:S02]  /*c85e0*/  PRMT R0, R20.reuse, 0x7772, RZ ;  /* 0x0000777214007816 */ /* 0x040fe400000000ff */
[----:B------:R-:W-:-:S03]  /*c85f0*/  PRMT R20, R20, 0x7773, RZ ;  /* 0x0000777314147816 */ /* 0x000fc600000000ff */
[----:B------:R1:W-:Y:S04]  /*c8600*/  @P4 STG.E.U8 desc[UR32][R28.64], R0 ;  /* 0x000000001c004986 */ /* 0x0003e8000c101120 */
[----:B------:R1:W-:Y:S01]  /*c8610*/  @P3 STG.E.U8 desc[UR32][R42.64], R20 ;  /* 0x000000142a003986 */ /* 0x0003e2000c101120 */
[----:B0-----:R-:W-:Y:S02]  /*c8620*/  PRMT R2, R46, 0x7771, RZ ;  /* 0x000077712e027816 */ /* 0x001fe400000000ff */
[----:B------:R-:W-:Y:S01]  /*c8630*/  ISETP.LT.AND P4, PT, R44, UR4, !P0 ;  /* 0x000000042c007c0c */ /* 0x000fe2000c781270 */
[----:B------:R-:W-:Y:S01]  /*c8640*/  ULDC UR4, c[0x0][0x228] ;  /* 0x00008a0000047ab9 */ /* 0x000fe20000000800 */
[----:B-1----:R-:W-:Y:S01]  /*c8650*/  PRMT R0, R46, 0x7770, RZ ;  /* 0x000077702e007816 */ /* 0x002fe200000000ff */
[----:B------:R-:W3:Y:S04]  /*c8660*/  LDL.LU.64 R42, [R1+0x6a8] ;  /* 0x0006a800012a7983 */ /* 0x000ee80000300a00 */
[----:B------:R0:W-:Y:S01]  /*c8670*/  @P6 STG.E.U8 desc[UR32][R60.64], R0 ;  /* 0x000000003c006986 */ /* 0x0001e2000c101120 */
[----:B------:R-:W-:Y:S01]  /*c8680*/  ISETP.LT.AND P3, PT, R56, UR4, !P0 ;  /* 0x0000000438007c0c */ /* 0x000fe2000c761270 */
[----:B------:R-:W-:-:S02]  /*c8690*/  ULDC UR4, c[0x0][0x228] ;  /* 0x00008a0000047ab9 */ /* 0x000fc40000000800 */
[----:B------:R-:W3:Y:S01]  /*c86a0*/  LDL.LU R28, [R1+0xe4] ;  /* 0x0000e400011c7983 */ /* 0x000ee20000300800 */
[----:B------:R-:W-:Y:S01]  /*c86b0*/  ISETP.LT.AND P0, PT, R19, UR6, !P2 ;  /* 0x0000000613007c0c */ /* 0x000fe2000d701270 */
[----:B------:R-:W-:Y:S01]  /*c86c0*/  ULDC UR6, c[0x0][0x228] ;  /* 0x00008a0000067ab9 */ /* 0x000fe20000000800 */
[C---:B0-----:R-:W-:Y:S01]  /*c86d0*/  PRMT R0, R46.reuse, 0x7772, RZ ;  /* 0x000077722e007816 */ /* 0x041fe200000000ff */
[----:B--2---:R0:W-:Y:S04]  /*c86e0*/  @P5 STG.E.U8 desc[UR32][R32.64], R2 ;  /* 0x0000000220005986 */ /* 0x0041e8000c101120 */
[----:B0-----:R-:W2:Y:S01]  /*c86f0*/  LDL.LU.64 R32, [R1+0x6a0] ;  /* 0x0006a00001207983 */ /* 0x001ea20000300a00 */
[----:B------:R-:W-:-:S03]  /*c8700*/  PRMT R2, R46, 0x7773, RZ ;  /* 0x000077732e027816 */ /* 0x000fc600000000ff */
[----:B------:R-:W2:Y:S04]  /*c8710*/  LDL.LU.64 R54, [R1+0x698] ;  /* 0x0006980001367983 */ /* 0x000ea80000300a00 */
[----:B----4-:R0:W-:Y:S04]  /*c8720*/  @P4 STG.E.U8 desc[UR32][R36.64], R0 ;  /* 0x0000000024004986 */ /* 0x0101e8000c101120 */
[----:B------:R-:W4:Y:S04]  /*c8730*/  LDL.LU.64 R60, [R1+0x690] ;  /* 0x00069000013c7983 */ /* 0x000f280000300a00 */
[----:B------:R-:W-:Y:S01]  /*c8740*/  @P3 STG.E.U8 desc[UR32][R26.64], R2 ;  /* 0x000000021a003986 */ /* 0x000fe2000c101120 */
[----:B0-----:R-:W-:-:S05]  /*c8750*/  PRMT R0, R47, 0x7770, RZ ;  /* 0x000077702f007816 */ /* 0x001fca00000000ff */
[----:B---3--:R0:W-:Y:S04]  /*c8760*/  @P0 STG.E.U8 desc[UR32][R34.64], R0 ;  /* 0x0000000022000986 */ /* 0x0081e8000c101120 */
[----:B0-----:R-:W3:Y:S01]  /*c8770*/  LDL.LU.64 R34, [R1+0x688] ;  /* 0x0006880001227983 */ /* 0x001ee20000300a00 */
[----:B------:R-:W-:Y:S01]  /*c8780*/  ISETP.LT.AND P3, PT, R25, UR4, !P2 ;  /* 0x0000000419007c0c */ /* 0x000fe2000d761270 */
[----:B------:R-:W-:Y:S02]  /*c8790*/  ULDC UR4, c[0x0][0x228] ;  /* 0x00008a0000047ab9 */ /* 0x000fe40000000800 */
[----:B------:R-:W-:Y:S01]  /*c87a0*/  ISETP.LT.AND P4, PT, R11, UR4, !P2 ;  /* 0x000000040b007c0c */ /* 0x000fe2000d781270 */
[----:B------:R-:W3:Y:S01]  /*c87b0*/  LDL.LU.64 R36, [R1+0x680] ;  /* 0x0006800001247983 */ /* 0x000ee20000300a00 */
[C---:B------:R-:W-:Y:S01]  /*c87c0*/  PRMT R2, R47.reuse, 0x7771, RZ ;  /* 0x000077712f027816 */ /* 0x040fe200000000ff */
[----:B------:R-:W-:Y:S01]  /*c87d0*/  VIADD R0, R18, 0x13 ;  /* 0x0000001312007836 */ /* 0x000fe20000000000 */
[----:B------:R-:W-:Y:S01]  /*c87e0*/  PRMT R3, R47, 0x7772, RZ ;  /* 0x000077722f037816 */ /* 0x000fe200000000ff */
[----:B------:R-:W3:Y:S01]  /*c87f0*/  LDL.LU.64 R26, [R1+0x678] ;  /* 0x00067800011a7983 */ /* 0x000ee20000300a00 */
[----:B------:R-:W-:Y:S01]  /*c8800*/  ISETP.LT.AND P5, PT, R41, UR6, !P2 ;  /* 0x0000000629007c0c */ /* 0x000fe2000d7a1270 */
[----:B------:R-:W-:Y:S01]  /*c8810*/  ULDC UR4, c[0x0][0x22c] ;  /* 0x00008b0000047ab9 */ /* 0x000fe20000000800 */
[----:B------:R-:W-:Y:S01]  /*c8820*/  ISETP.LT.AND P6, PT, R45, UR8, !P2 ;  /* 0x000000082d007c0c */ /* 0x000fe2000d7c1270 */
[----:B------:R-:W-:Y:S01]  /*c8830*/  ULDC UR6, c[0x0][0x228] ;  /* 0x00008a0000067ab9 */ /* 0x000fe20000000800 */
[----:B------:R0:W-:Y:S01]  /*c8840*/  @P3 STG.E.U8 desc[UR32][R42.64], R2 ;  /* 0x000000022a003986 */ /* 0x0001e2000c101120 */
[----:B------:R-:W-:Y:S01]  /*c8850*/  ISETP.GE.AND P0, PT, R0, UR4, PT ;  /* 0x0000000400007c0c */ /* 0x000fe2000bf06270 */
[----:B------:R-:W-:Y:S01]  /*c8860*/  ULDC UR4, c[0x0][0x228] ;  /* 0x00008a0000047ab9 */ /* 0x000fe20000000800 */
[----:B------:R-:W-:Y:S01]  /*c8870*/  ULDC UR8, c[0x0][0x228] ;  /* 0x00008a0000087ab9 */ /* 0x000fe20000000800 */
[----:B0-----:R-:W3:Y:S01]  /*c8880*/  LDL.LU.64 R42, [R1+0x670] ;  /* 0x00067000012a7983 */ /* 0x001ee20000300a00 */
[----:B------:R-:W-:-:S03]  /*c8890*/  PRMT R2, R47, 0x7773, RZ ;  /* 0x000077732f027816 */ /* 0x000fc600000000ff */
[----:B------:R-:W3:Y:S01]  /*c88a0*/  LDL.LU.64 R46, [R1+0x668] ;  /* 0x00066800012e7983 */ /* 0x000ee20000300a00 */
[----:B------:R-:W-:Y:S01]  /*c88b0*/  ISETP.LT.AND P3, PT, R40, UR4, !P2 ;  /* 0x0000000428007c0c */ /* 0x000fe2000d761270 */
[----:B------:R-:W-:Y:S01]  /*c88c0*/  ULDC UR4, c[0x0][0x228] ;  /* 0x00008a0000047ab9 */ /* 0x000fe20000000800 */
[C---:B------:R-:W-:Y:S01]  /*c88d0*/  PRMT R0, R28.reuse, 0x7770, RZ ;  /* 0x000077701c007816 */ /* 0x040fe200000000ff */
[----:B--2---:R0:W-:Y:S04]  /*c88e0*/  @P4 STG.E.U8 desc[UR32][R32.64], R3 ;  /* 0x0000000320004986 */ /* 0x0041e8000c101120 */
[----:B0-----:R-:W2:Y:S04]  /*c88f0*/  LDL.LU.64 R32, [R1+0x648] ;  /* 0x0006480001207983 */ /* 0x001ea80000300a00 */
[----:B------:R-:W-:Y:S04]  /*c8900*/  @P5 STG.E.U8 desc[UR32][R54.64], R2 ;  /* 0x0000000236005986 */ /* 0x000fe8000c101120 */
[----:B----4-:R0:W-:Y:S02]  /*c8910*/  @P6 STG.E.U8 desc[UR32][R60.64], R0 ;  /* 0x000000003c006986 */ /* 0x0101e4000c101120 */
[----:B0-----:R-:W-:-:S05]  /*c8920*/  PRMT R0, R28, 0x7771, RZ ;  /* 0x000077711c007816 */ /* 0x001fca00000000ff */
[----:B---3--:R0:W-:Y:S04]  /*c8930*/  @P3 STG.E.U8 desc[UR32][R34.64], R0 ;  /* 0x0000000022003986 */ /* 0x0081e8000c101120 */
[----:B0-----:R-:W3:Y:S01]  /*c8940*/  LDL.LU.64 R34, [R1+0x640] ;  /* 0x0006400001227983 */ /* 0x001ee20000300a00 */
[----:B------:R-:W-:Y:S01]  /*c8950*/  ISETP.LT.AND P4, PT, R44, UR4, !P2 ;  /* 0x000000042c007c0c */ /* 0x000fe2000d781270 */
[----:B------:R-:W-:Y:S01]  /*c8960*/  ULDC UR4, c[0x0][0x228] ;  /* 0x00008a0000047ab9 */ /* 0x000fe20000000800 */
[----:B------:R-:W-:Y:S01]  /*c8970*/  ISETP.LT.AND P2, PT, R56, UR6, !P2 ;  /* 0x0000000638007c0c */ /* 0x000fe2000d741270 */
[----:B------:R-:W-:Y:S01]  /*c8980*/  ULDC UR6, c[0x0][0x228] ;  /* 0x00008a0000067ab9 */ /* 0x000fe20000000800 */
[----:B------:R-:W-:Y:S01]  /*c8990*/  ISETP.LT.AND P5, PT, R19, UR4, !P0 ;  /* 0x0000000413007c0c */ /* 0x000fe2000c7a1270 */
[----:B------:R-:W-:Y:S01]  /*c89a0*/  ULDC UR4, c[0x0][0x228] ;  /* 0x00008a0000047ab9 */ /* 0x000fe20000000800 */
[C---:B------:R-:W-:Y:S01]  /*c89b0*/  PRMT R0, R28.reuse, 0x7772, RZ ;  /* 0x000077721c007816 */ /* 0x040fe200000000ff */
[----:B------:R-:W4:Y:S01]  /*c89c0*/  LDL.LU R29, [R1+0x94] ;  /* 0x00009400011d7983 */ /* 0x000f220000300800 */
[----:B------:R-:W-:Y:S01]  /*c89d0*/  ISETP.LT.AND P6, PT, R25, UR4, !P0 ;  /* 0x0000000419007c0c */ /* 0x000fe2000c7c1270 */
[----:B------:R-:W-:Y:S01]  /*c89e0*/  ULDC UR4, c[0x0][0x228] ;  /* 0x00008a0000047ab9 */ /* 0x000fe20000000800 */
[----:B------:R-:W-:Y:S01]  /*c89f0*/  ISETP.LT.AND P3, PT, R11, UR6, !P0 ;  /* 0x000000060b007c0c */ /* 0x000fe2000c761270 */
[----:B------:R-:W4:Y:S01]  /*c8a00*/  LDL.LU.64 R48, [R1+0x638] ;  /* 0x0006380001307983 */ /* 0x000f220000300a00 */
[----:B------:R-:W-:Y:S01]  /*c8a10*/  PRMT R2, R28, 0x7773, RZ ;  /* 0x000077731c027816 */ /* 0x000fe200000000ff */
[----:B------:R-:W-:-:S02]  /*c8a20*/  ULDC UR6, c[0x0][0x228] ;  /* 0x00008a0000067ab9 */ /* 0x000fc40000000800 */
[----:B------:R0:W-:Y:S04]  /*c8a30*/  @P4 STG.E.U8 desc[UR32][R36.64], R0 ;  /* 0x0000000024004986 */ /* 0x0001e8000c101120 */
[----:B------:R1:W-:Y:S04]  /*c8a40*/  @P2 STG.E.U8 desc[UR32][R26.64], R2 ;  /* 0x000000021a002986 */ /* 0x0003e8000c101120 */
[----:B------:R-:W4:Y:S01]  /*c8a50*/  LDL.LU.64 R54, [R1+0x630] ;  /* 0x0006300001367983 */ /* 0x000f220000300a00 */
[----:B0-----:R-:W-:-:S03]  /*c8a60*/  PRMT R0, R21, 0x7770, RZ ;  /* 0x0000777015007816 */ /* 0x001fc600000000ff */
[----:B------:R-:W4:Y:S01]  /*c8a70*/  LDL.LU.64 R60, [R1+0x628] ;  /* 0x00062800013c7983 */ /* 0x000f220000300a00 */
[----:B-1----:R-:W-:-:S03]  /*c8a80*/  PRMT R2, R21, 0x7771, RZ ;  /* 0x0000777115027816 */ /* 0x002fc600000000ff */
[----:B------:R0:W-:Y:S04]  /*c8a90*/  @P5 STG.E.U8 desc[UR32][R42.64], R0 ;  /* 0x000000002a005986 */ /* 0x0001e8000c101120 */
[----:B------:R-:W-:Y:S01]  /*c8aa0*/  @P6 STG.E.U8 desc[UR32][R46.64], R2 ;  /* 0x000000022e006986 */ /* 0x000fe2000c101120 */
[----:B0-----:R-:W-:Y:S02]  /*c8ab0*/  PRMT R0, R21, 0x7772, RZ ;  /* 0x0000777215007816 */ /* 0x001fe400000000ff */
[----:B------:R-:W-:Y:S01]  /*c8ac0*/  ISETP.LT.AND P6, PT, R41, UR4, !P0 ;  /* 0x0000000429007c0c */ /* 0x000fe2000c7c1270 */
[----:B------:R-:W-:Y:S01]  /*c8ad0*/  ULDC UR4, c[0x0][0x228] ;  /* 0x00008a0000047ab9 */ /* 0x000fe20000000800 */
[----:B------:R-:W-:Y:S01]  /*c8ae0*/  PRMT R21, R21, 0x7773, RZ ;  /* 0x0000777315157816 */ /* 0x000fe200000000ff */
[----:B--2---:R0:W-:Y:S04]  /*c8af0*/  @P3 STG.E.U8 desc[UR32][R32.64], R0 ;  /* 0x0000000020003986 */ /* 0x0041e8000c101120 */
[----:B0-----:R-:W2:Y:S04]  /*c8b00*/  LDL.LU.64 R32, [R1+0x618] ;  /* 0x0006180001207983 */ /* 0x001ea80000300a00 */
[----:B------:R-:W2:Y:S04]  /*c8b10*/  LDL.LU.64 R36, [R1+0x610] ;  /* 0x0006100001247983 */ /* 0x000ea80000300a00 */
[----:B------:R-:W2:Y:S04]  /*c8b20*/  LDL.LU.64 R26, [R1+0x608] ;  /* 0x00060800011a7983 */ /* 0x000ea80000300a00 */
[----:B------:R-:W2:Y:S04]  /*c8b30*/  LDL.LU R47, [R1+0x138] ;  /* 0x00013800012f7983 */ /* 0x000ea80000300800 */
[----:B------:R-:W2:Y:S04]  /*c8b40*/  LDL.LU.64 R42, [R1+0x5f8] ;  /* 0x0005f800012a7983 */ /* 0x000ea80000300a00 */
[----:B---3--:R0:W-:Y:S04]  /*c8b50*/  @P6 STG.E.U8 desc[UR32][R34.64], R21 ;  /* 0x0000001522006986 */ /* 0x0081e8000c101120 */
[----:B0-----:R-:W3:Y:S04]  /*c8b60*/  LDL.LU.64 R34, [R1+0x5f0] ;  /* 0x0005f00001227983 */ /* 0x001ee80000300a00 */
[----:B------:R-:W3:Y:S01]  /*c8b70*/  LDL.LU R46, [R1+0xe8] ;  /* 0x0000e800012e7983 */ /* 0x000ee20000300800 */
[----:B------:R-:W-:Y:S01]  /*c8b80*/  ISETP.LT.AND P3, PT, R45, UR4, !P0 ;  /* 0x000000042d007c0c */ /* 0x000fe2000c761270 */
[----:B------:R-:W-:Y:S01]  /*c8b90*/  VIADD R0, R18, 0x14 ;  /* 0x0000001412007836 */ /* 0x000fe20000000000 */
[----:B------:R-:W-:Y:S01]  /*c8ba0*/  ISETP.LT.AND P4, PT, R40, UR6, !P0 ;  /* 0x0000000628007c0c */ /* 0x000fe2000c781270 */
[----:B------:R-:W-:Y:S01]  /*c8bb0*/  ULDC UR4, c[0x0][0x22c] ;  /* 0x00008b0000047ab9 */ /* 0x000fe20000000800 */
[----:B------:R-:W-:Y:S01]  /*c8bc0*/  ISETP.LT.AND P5, PT, R44, UR8, !P0 ;  /* 0x000000082c007c0c */ /* 0x000fe2000c7a1270 */
[----:B------:R-:W-:Y:S01]  /*c8bd0*/  ULDC UR6, c[0x0][0x228] ;  /* 0x00008a0000067ab9 */ /* 0x000fe20000000800 */
[----:B------:R-:W-:Y:S01]  /*c8be0*/  ISETP.GE.AND P2, PT, R0, UR4, PT ;  /* 0x0000000400007c0c */ /* 0x000fe2000bf46270 */
[----:B------:R-:W-:Y:S01]  /*c8bf0*/  ULDC UR4, c[0x0][0x228] ;  /* 0x00008a0000047ab9 */ /* 0x000fe20000000800 */
[C---:B----4-:R-:W-:Y:S01]  /*c8c00*/  PRMT R3, R29.reuse, 0x7770, RZ ;  /* 0x000077701d037816 */ /* 0x050fe200000000ff */
[----:B------:R-:W-:Y:S01]  /*c8c10*/  ULDC UR8, c[0x0][0x228] ;  /* 0x00008a0000087ab9 */ /* 0x000fe20000000800 */
[----:B------:R-:W-:Y:S01]  /*c8c20*/  ISETP.LT.AND P0, PT, R56, UR4, !P0 ;  /* 0x0000000438007c0c */ /* 0x000fe2000c701270 */
[----:B------:R-:W-:Y:S01]  /*c8c30*/  ULDC UR4, c[0x0][0x228] ;  /* 0x00008a0000047ab9 */ /* 0x000fe20000000800 */
[----:B------:R-:W-:-:S02]  /*c8c40*/  PRMT R2, R29, 0x7771, RZ ;  /* 0x000077711d027816 */ /* 0x000fc400000000ff */
[----:B------:R-:W-:Y:S01]  /*c8c50*/  PRMT R0, R29, 0x7772, RZ ;  /* 0x000077721d007816 */ /* 0x000fe200000000ff */
[----:B------:R-:W-:Y:S01]  /*c8c60*/  @P3 STG.E.U8 desc[UR32][R48.64], R3 ;  /* 0x0000000330003986 */ /* 0x000fe2000c101120 */
[----:B------:R-:W-:Y:S01]  /*c8c70*/  ISETP.LT.AND P6, PT, R25, UR6, !P2 ;  /* 0x0000000619007c0c */ /* 0x000fe2000d7c1270 */
[----:B------:R-:W-:Y:S02]  /*c8c80*/  ULDC UR6, c[0x0][0x228] ;  /* 0x00008a0000067ab9 */ /* 0x000fe40000000800 */
[----:B------:R-:W-:Y:S04]  /*c8c90*/  @P4 STG.E.U8 desc[UR32][R54.64], R2 ;  /* 0x0000000236004986 */ /* 0x000fe8000c101120 */
[----:B------:R0:W-:Y:S01]  /*c8ca0*/  @P5 STG.E.U8 desc[UR32][R60.64], R0 ;  /* 0x000000003c005986 */ /* 0x0001e2000c101120 */
[----:B------:R-:W-:Y:S01]  /*c8cb0*/  ISETP.LT.AND P5, PT, R19, UR4, !P2 ;  /* 0x0000000413007c0c */ /* 0x000fe2000d7a1270 */
[----:B------:R-:W-:Y:S01]  /*c8cc0*/  ULDC UR4, c[0x0][0x22c] ;  /* 0x00008b0000047ab9 */ /* 0x000fe20000000800 */
[----:B0-----:R-:W-:-:S02]  /*c8cd0*/  PRMT R0, R29, 0x7773, RZ ;  /* 0x000077731d007816 */ /* 0x001fc400000000ff */
[----:B------:R-:W-:Y:S01]  /*c8ce0*/  ISETP.LT.AND P4, PT, R41, UR8, !P2 ;  /* 0x0000000829007c0c */ /* 0x000fe2000d781270 */
[----:B------:R-:W4:Y:S01]  /*c8cf0*/  LDL.LU.64 R28, [R1+0x5e0] ;  /* 0x0005e000011c7983 */ /* 0x000f220000300a00 */
[----:B------:R-:W-:-:S03]  /*c8d00*/  ULDC UR8, c[0x0][0x228] ;  /* 0x00008a0000087ab9 */ /* 0x000fc60000000800 */
[----:B--2---:R0:W-:Y:S01]  /*c8d10*/  @P0 STG.E.U8 desc[UR32][R32.64], R0 ;  /* 0x0000000020000986 */ /* 0x0041e2000c101120 */
[----:B------:R-:W-:Y:S01]  /*c8d20*/  ISETP.LT.AND P0, PT, R11, UR6, !P2 ;  /* 0x000000060b007c0c */ /* 0x000fe2000d701270 */
[----:B------:R-:W-:Y:S01]  /*c8d30*/  ULDC UR6, c[0x0][0x228] ;  /* 0x00008a0000067ab9 */ /* 0x000fe20000000800 */
[----:B0-----:R-:W-:Y:S01]  /*c8d40*/  VIADD R0, R18, 0x15 ;  /* 0x0000001512007836 */ /* 0x001fe20000000000 */
[C---:B------:R-:W-:Y:S01]  /*c8d50*/  PRMT R3, R47.reuse, 0x7770, RZ ;  /* 0x000077702f037816 */ /* 0x040fe200000000ff */
[----:B------:R-:W2:Y:S01]  /*c8d60*/  LDL.LU.64 R32, [R1+0x5d8] ;  /* 0x0005d80001207983 */ /* 0x000ea20000300a00 */
[----:B------:R-:W-:Y:S02]  /*c8d70*/  PRMT R2, R47, 0x7771, RZ ;  /* 0x000077712f027816 */ /* 0x000fe400000000ff */
[----:B------:R-:W-:Y:S01]  /*c8d80*/  ISETP.GE.AND P3, PT, R0, UR4, PT ;  /* 0x0000000400007c0c */ /* 0x000fe2000bf66270 */
[----:B------:R0:W-:Y:S01]  /*c8d90*/  @P5 STG.E.U8 desc[UR32][R36.64], R3 ;  /* 0x0000000324005986 */ /* 0x0001e2000c101120 */
[----:B------:R-:W-:-:S03]  /*c8da0*/  ULDC UR4, c[0x0][0x228] ;  /* 0x00008a0000047ab9 */ /* 0x000fc60000000800 */
[----:B------:R1:W-:Y:S01]  /*c8db0*/  @P6 STG.E.U8 desc[UR32][R26.64], R2 ;  /* 0x000000021a006986 */ /* 0x0003e2000c101120 */
[----:B------:R-:W-:Y:S01]  /*c8dc0*/  ISETP.LT.AND P6, PT, R45, UR4, !P2 ;  /* 0x000000042d007c0c */ /* 0x000fe2000d7c1270 */
[----:B------:R-:W-:Y:S01]  /*c8dd0*/  ULDC UR4, c[0x0][0x228] ;  /* 0x00008a0000047ab9 */ /* 0x000fe20000000800 */
[C---:B------:R-:W-:Y:S01]  /*c8de0*/  PRMT R0, R47.reuse, 0x7773, RZ ;  /* 0x000077732f007816 */ /* 0x040fe200000000ff */
[----:B0-----:R-:W2:Y:S01]  /*c8df0*/  LDL.LU.64 R36, [R1+0x5b8] ;  /* 0x0005b80001247983 */ /* 0x001ea20000300a00 */
[----:B-1----:R-:W-:-:S05]  /*c8e00*/  PRMT R2, R47, 0x7772, RZ ;  /* 0x000077722f027816 */ /* 0x002fca00000000ff */
[----:B------:R0:W-:Y:S04]  /*c8e10*/  @P0 STG.E.U8 desc[UR32][R42.64], R2 ;  /* 0x000000022a000986 */ /* 0x0001e8000c101120 */
[----:B---3--:R1:W-:Y:S01]  /*c8e20*/  @P4 STG.E.U8 desc[UR32][R34.64], R0 ;  /* 0x0000000022004986 */ /* 0x0083e2000c101120 */
[----:B0-----:R-:W-:-:S03]  /*c8e30*/  PRMT R2, R46, 0x7770, RZ ;  /* 0x000077702e027816 */ /* 0x001fc600000000ff */
[----:B------:R-:W3:Y:S04]  /*c8e40*/  LDL.LU.64 R42, [R1+0x5b0] ;  /* 0x0005b000012a7983 */ /* 0x000ee80000300a00 */
[----:B------:R-:W3:Y:S04]  /*c8e50*/  LDL.LU.64 R26, [R1+0x5a8] ;  /* 0x0005a800011a7983 */ /* 0x000ee80000300a00 */
[----:B-1----:R-:W3:Y:S04]  /*c8e60*/  LDL.LU.64 R34, [R1+0x5a0] ;  /* 0x0005a00001227983 */ /* 0x002ee80000300a00 */
[----:B------:R0:W-:Y:S04]  /*c8e70*/  @P6 STG.E.U8 desc[UR32][R22.64], R2 ;  /* 0x0000000216006986 */ /* 0x0001e8000c101120 */
[----:B0-----:R-:W3:Y:S01]  /*c8e80*/  LDL.LU.64 R22, [R1+0x4538] ;  /* 0x0045380001167983 */ /* 0x001ee20000300a00 */
[----:B------:R-:W-:-:S02]  /*c8e90*/  ISETP.LT.AND P4, PT, R40, UR4, !P2 ;  /* 0x0000000428007c0c */ /* 0x000fc4000d781270 */
[----:B------:R-:W-:Y:S01]  /*c8ea0*/  ISETP.LT.AND P5, PT, R44, UR6, !P2 ;  /* 0x000000062c007c0c */ /* 0x000fe2000d7a1270 */
[----:B------:R-:W-:Y:S01]  /*c8eb0*/  VIADD R0, R18, 0x16 ;  /* 0x0000001612007836 */ /* 0x000fe20000000000 */
[----:B------:R-:W-:Y:S01]  /*c8ec0*/  ULDC UR4, c[0x0][0x22c] ;  /* 0x00008b0000047ab9 */ /* 0x000fe20000000800 */
[----:B------:R-:W-:Y:S01]  /*c8ed0*/  PRMT R2, R46, 0x7771, RZ ;  /* 0x000077712e027816 */ /* 0x000fe200000000ff */
[----:B------:R-:W-:Y:S01]  /*c8ee0*/  ULDC UR6, c[0x0][0x228] ;  /* 0x00008a0000067ab9 */ /* 0x000fe20000000800 */
[----:B------:R-:W3:Y:S01]  /*c8ef0*/  LDL.LU R47, [R1+0x98] ;  /* 0x00009800012f7983 */ /* 0x000ee20000300800 */
[----:B------:R-:W-:Y:S01]  /*c8f00*/  ISETP.GE.AND P0, PT, R0, UR4, PT ;  /* 0x0000000400007c0c */ /* 0x000fe2000bf06270 */
[----:B------:R-:W-:Y:S01]  /*c8f10*/  ULDC UR4, c[0x0][0x228] ;  /* 0x00008a0000047ab9 */ /* 0x000fe20000000800 */
[----:B------:R-:W-:Y:S02]  /*c8f20*/  PRMT R0, R46, 0x7772, RZ ;  /* 0x000077722e007816 */ /* 0x000fe400000000ff */
[----:B------:R-:W-:Y:S01]  /*c8f30*/  ISETP.LT.AND P2, PT, R56, UR4, !P2 ;  /* 0x0000000438007c0c */ /* 0x000fe2000d741270 */
[----:B----4-:R0:W-:Y:S01]  /*c8f40*/  @P4 STG.E.U8 desc[UR32][R28.64], R2 ;  /* 0x000000021c004986 */ /* 0x0101e2000c101120 */
[----:B------:R-:W-:Y:S01]  /*c8f50*/  ISETP.LT.AND P6, PT, R19, UR6, !P3 ;  /* 0x0000000613007c0c */ /* 0x000fe2000dfc1270 */
[----:B------:R-:W-:Y:S01]  /*c8f60*/  ULDC UR4, c[0x0][0x228] ;  /* 0x00008a0000047ab9 */ /* 0x000fe20000000800 */
[----:B------:R-:W-:Y:S01]  /*c8f70*/  ULDC UR6, c[0x0][0x228] ;  /* 0x00008a0000067ab9 */ /* 0x000fe20000000800 */
[----:B0-----:R-:W-:Y:S01]  /*c8f80*/  PRMT R2, R46, 0x7773, RZ ;  /* 0x000077732e027816 */ /* 0x001fe200000000ff */
[----:B--2---:R0:W-:Y:S01]  /*c8f90*/  @P5 STG.E.U8 desc[UR32][R32.64], R0 ;  /* 0x0000000020005986 */ /* 0x0041e2000c101120 */
[----:B------:R-:W-:Y:S01]  /*c8fa0*/  ISETP.LT.AND P5, PT, R25, UR4, !P3 ;  /* 0x0000000419007c0c */ /* 0x000fe2000dfa1270 */
[----:B------:R-:W-:-:S02]  /*c8fb0*/  ULDC UR4, c[0x0][0x228] ;  /* 0x00008a0000047ab9 */ /* 0x000fc40000000800 */
[----:B------:R-:W-:Y:S01]  /*c8fc0*/  ISETP.LT.AND P4, PT, R11, UR4, !P3 ;  /* 0x000000040b007c0c */ /* 0x000fe2000df81270 */
[----:B------:R-:W-:Y:S01]  /*c8fd0*/  ULDC UR4, c[0x0][0x228] ;  /* 0x00008a0000047ab9 */ /* 0x000fe20000000800 */
[----:B0-----:R-:W2:Y:S04]  /*c8fe0*/  LDL.LU.64 R32, [R1+0x598] ;  /* 0x0005980001207983 */ /* 0x001ea80000300a00 */
[----:B------:R-:W4:Y:S04]  /*c8ff0*/  LDL.LU.64 R54, [R1+0x590] ;  /* 0x0005900001367983 */ /* 0x000f280000300a00 */
[----:B------:R0:W-:Y:S04]  /*c9000*/  @P2 STG.E.U8 desc[UR32][R36.64], R2 ;  /* 0x0000000224002986 */ /* 0x0001e8000c101120 */
[----:B------:R-:W4:Y:S01]  /*c9010*/  LDL.LU.64 R60, [R1+0x588] ;  /* 0x00058800013c7983 */ /* 0x000f220000300a00 */
[----:B---3--:R-:W-:-:S02]  /*c9020*/  PRMT R0, R22, 0x7770, RZ ;  /* 0x0000777016007816 */ /* 0x008fc400000000ff */
[----:B0-----:R-:W-:-:S03]  /*c9030*/  PRMT R2, R22, 0x7771, RZ ;  /* 0x0000777116027816 */ /* 0x001fc600000000ff */
[----:B------:R0:W-:Y:S04]  /*c9040*/  @P6 STG.E.U8 desc[UR32][R42.64], R0 ;  /* 0x000000002a006986 */ /* 0x0001e8000c101120 */
[----:B------:R-:W-:Y:S01]  /*c9050*/  @P5 STG.E.U8 desc[UR32][R26.64], R2 ;  /* 0x000000021a005986 */ /* 0x000fe2000c101120 */
[----:B0-----:R-:W-:-:S03]  /*c9060*/  PRMT R0, R22, 0x7772, RZ ;  /* 0x0000777216007816 */ /* 0x001fc600000000ff */
[----:B------:R-:W3:Y:S04]  /*c9070*/  LDL.LU.64 R42, [R1+0x580] ;  /* 0x00058000012a7983 */ /* 0x000ee80000300a00 */
[----:B------:R0:W-:Y:S04]  /*c9080*/  @P4 STG.E.U8 desc[UR32][R34.64], R0 ;  /* 0x0000000022004986 */ /* 0x0001e8000c101120 */
[----:B0-----:R-:W3:Y:S01]  /*c9090*/  LDL.LU.64 R34, [R1+0x578] ;  /* 0x0005780001227983 */ /* 0x001ee20000300a00 */
[----:B------:R-:W-:Y:S02]  /*c90a0*/  ISETP.LT.AND P2, PT, R41, UR4, !P3 ;  /* 0x0000000429007c0c */ /* 0x000fe4000df41270 */
[----:B------:R-:W-:Y:S01]  /*c90b0*/  ISETP.LT.AND P6, PT, R45, UR6, !P3 ;  /* 0x000000062d007c0c */ /* 0x000fe2000dfc1270 */
[----:B------:R-:W3:Y:S01]  /*c90c0*/  LDL.LU R27, [R1+0x13c] ;  /* 0x00013c00011b7983 */ /* 0x000ee20000300800 */
[----:B------:R-:W-:Y:S01]  /*c90d0*/  PRMT R22, R22, 0x7773, RZ ;  /* 0x0000777316167816 */ /* 0x000fe200000000ff */
[----:B------:R-:W-:Y:S01]  /*c90e0*/  ULDC UR6, c[0x0][0x228] ;  /* 0x00008a0000067ab9 */ /* 0x000fe20000000800 */
[----:B------:R-:W-:Y:S01]  /*c90f0*/  VIADD R0, R18, 0x17 ;  /* 0x0000001712007836 */ /* 0x000fe20000000000 */
[----:B------:R-:W3:Y:S01]  /*c9100*/  LDL.LU.64 R28, [R1+0x570] ;  /* 0x00057000011c7983 */ /* 0x000ee20000300a00 */
[----:B------:R-:W-:Y:S01]  /*c9110*/  ISETP.LT.AND P4, PT, R40, UR6, !P3 ;  /* 0x0000000628007c0c */ /* 0x000fe2000df81270 */
[----:B------:R-:W-:Y:S01]  /*c9120*/  ULDC UR4, c[0x0][0x22c] ;  /* 0x00008b0000047ab9 */ /* 0x000fe20000000800 */
[----:B------:R-:W-:Y:S01]  /*c9130*/  PRMT R2, R47, 0x7770, RZ ;  /* 0x000077702f027816 */ /* 0x000fe200000000ff */
[----:B------:R-:W3:Y:S01]  /*c9140*/  LDL.LU.64 R36, [R1+0x568] ;  /* 0x0005680001247983 */ /* 0x000ee20000300a00 */
[----:B------:R-:W-:Y:S01]  /*c9150*/  ISETP.LT.AND P5, PT, R44, UR8, !P3 ;  /* 0x000000082c007c0c */ /* 0x000fe2000dfa1270 */
[----:B------:R-:W-:Y:S01]  /*c9160*/  ULDC UR6, c[0x0][0x228] ;  /* 0x00008a0000067ab9 */ /* 0x000fe20000000800 */
[----:B------:R-:W-:Y:S01]  /*c9170*/  ULDC UR8, c[0x0][0x228] ;  /* 0x00008a0000087ab9 */ /* 0x000fe20000000800 */
[----:B--2---:R0:W-:Y:S01]  /*c9180*/  @P2 STG.E.U8 desc[UR32][R32.64], R22 ;  /* 0x0000001620002986 */ /* 0x0041e2000c101120 */
[----:B------:R-:W-:Y:S01]  /*c9190*/  ISETP.GE.AND P2, PT, R0, UR4, PT ;  /* 0x0000000400007c0c */ /* 0x000fe2000bf46270 */
[----:B------:R-:W-:-:S02]  /*c91a0*/  ULDC UR4, c[0x0][0x228] ;  /* 0x00008a0000047ab9 */ /* 0x000fc40000000800 */
[----:B------:R-:W-:Y:S01]  /*c91b0*/  ISETP.LT.AND P3, PT, R56, UR4, !P3 ;  /* 0x0000000438007c0c */ /* 0x000fe2000df61270 */
[----:B----4-:R1:W-:Y:S04]  /*c91c0*/  @P6 STG.E.U8 desc[UR32][R54.64], R2 ;  /* 0x0000000236006986 */ /* 0x0103e8000c101120 */
[----:B0-----:R-:W2:Y:S01]  /*c91d0*/  LDL.LU.64 R32, [R1+0x558] ;  /* 0x0005580001207983 */ /* 0x001ea20000300a00 */
[C---:B------:R-:W-:Y:S01]  /*c91e0*/  PRMT R0, R47.reuse, 0x7772, RZ ;  /* 0x000077722f007816 */ /* 0x040fe200000000ff */
[----:B------:R-:W-:Y:S02]  /*c91f0*/  ULDC UR4, c[0x0][0x22c] ;  /* 0x00008b0000047ab9 */ /* 0x000fe40000000800 */
[----:B------:R-:W4:Y:S01]  /*c9200*/  LDL.LU R26, [R1+0xec] ;  /* 0x0000ec00011a7983 */ /* 0x000f220000300800 */
[----:B-1----:R-:W-:-:S05]  /*c9210*/  PRMT R2, R47, 0x7771, RZ ;  /* 0x000077712f027816 */ /* 0x002fca00000000ff */
[----:B------:R0:W-:Y:S02]  /*c9220*/  @P4 STG.E.U8 desc[UR32][R60.64], R2 ;  /* 0x000000023c004986 */ /* 0x0001e4000c101120 */
[----:B0-----:R-:W-:Y:S02]  /*c9230*/  PRMT R2, R47, 0x7773, RZ ;  /* 0x000077732f027816 */ /* 0x001fe400000000ff */
[----:B---3--:R0:W-:Y:S04]  /*c9240*/  @P5 STG.E.U8 desc[UR32][R42.64], R0 ;  /* 0x000000002a005986 */ /* 0x0081e8000c101120 */
[----:B0-----:R-:W3:Y:S04]  /*c9250*/  LDL.LU.64 R42, [R1+0x550] ;  /* 0x00055000012a7983 */ /* 0x001ee80000300a00 */
[----:B------:R0:W-:Y:S04]  /*c9260*/  @P3 STG.E.U8 desc[UR32][R34.64], R2 ;  /* 0x0000000222003986 */ /* 0x0001e8000c101120 */
[----:B------:R-:W3:Y:S04]  /*c9270*/  LDL.LU.64 R46, [R1+0x548] ;  /* 0x00054800012e7983 */ /* 0x000ee80000300a00 */
[----:B0-----:R-:W3:Y:S01]  /*c9280*/  LDL.LU.64 R34, [R1+0x540] ;  /* 0x0005400001227983 */ /* 0x001ee20000300a00 */
[----:B------:R-:W-:Y:S01]  /*c9290*/  ISETP.LT.AND P6, PT, R19, UR6, !P0 ;  /* 0x0000000613007c0c */ /* 0x000fe2000c7c1270 */
[----:B------:R-:W-:Y:S01]  /*c92a0*/  ULDC UR6, c[0x0][0x228] ;  /* 0x00008a0000067ab9 */ /* 0x000fe20000000800 */
[----:B------:R-:W-:Y:S01]  /*c92b0*/  ISETP.LT.AND P5, PT, R25, UR8, !P0 ;  /* 0x0000000819007c0c */ /* 0x000fe2000c7a1270 */
[----:B------:R-:W-:Y:S01]  /*c92c0*/  VIADD R0, R18, 0x18 ;  /* 0x0000001812007836 */ /* 0x000fe20000000000 */
[----:B------:R-:W-:Y:S01]  /*c92d0*/  ISETP.LT.AND P4, PT, R11, UR6, !P0 ;  /* 0x000000060b007c0c */ /* 0x000fe2000c781270 */
[----:B------:R-:W-:Y:S01]  /*c92e0*/  ULDC UR6, c[0x0][0x228] ;  /* 0x00008a0000067ab9 */ /* 0x000fe20000000800 */
[C---:B------:R-:W-:Y:S01]  /*c92f0*/  PRMT R2, R27.reuse, 0x7770, RZ ;  /* 0x000077701b027816 */ /* 0x040fe200000000ff */
[----:B------:R-:W-:Y:S01]  /*c9300*/  ULDC UR8, c[0x0][0x228] ;  /* 0x00008a0000087ab9 */ /* 0x000fe20000000800 */
[----:B------:R-:W-:Y:S01]  /*c9310*/  ISETP.GE.AND P3, PT, R0, UR4, PT ;  /* 0x0000000400007c0c */ /* 0x000fe2000bf66270 */
[----:B------:R-:W-:Y:S01]  /*c9320*/  ULDC UR4, c[0x0][0x228] ;  /* 0x00008a0000047ab9 */ /* 0x000fe20000000800 */
[----:B------:R-:W-:-:S02]  /*c9330*/  PRMT R3, R27, 0x7771, RZ ;  /* 0x000077711b037816 */ /* 0x000fc400000000ff */
[C---:B------:R-:W-:Y:S01]  /*c9340*/  PRMT R0, R27.reuse, 0x7772, RZ ;  /* 0x000077721b007816 */ /* 0x040fe200000000ff */
[----:B------:R-:W-:Y:S01]  /*c9350*/  @P6 STG.E.U8 desc[UR32][R28.64], R2 ;  /* 0x000000021c006986 */ /* 0x000fe2000c101120 */
[----:B------:R-:W-:-:S03]  /*c9360*/  PRMT R20, R27, 0x7773, RZ ;  /* 0x000077731b147816 */ /* 0x000fc600000000ff */
[----:B------:R-:W-:Y:S01]  /*c9370*/  @P5 STG.E.U8 desc[UR32][R36.64], R3 ;  /* 0x0000000324005986 */ /* 0x000fe2000c101120 */
[----:B------:R-:W-:Y:S01]  /*c9380*/  ISETP.LT.AND P5, PT, R40, UR6, !P0 ;  /* 0x0000000628007c0c */ /* 0x000fe2000c7a1270 */
[----:B------:R-:W-:Y:S02]  /*c9390*/  ULDC UR6, c[0x0][0x228] ;  /* 0x00008a0000067ab9 */ /* 0x000fe40000000800 */
[----:B------:R-:W3:Y:S04]  /*c93a0*/  LDL.LU R27, [R1+0x9c] ;  /* 0x00009c00011b7983 */ /* 0x000ee80000300800 */
[----:B--2---:R0:W-:Y:S01]  /*c93b0*/  @P4 STG.E.U8 desc[UR32][R32.64], R0 ;  /* 0x0000000020004986 */ /* 0x0041e2000c101120 */
[----:B------:R-:W-:Y:S01]  /*c93c0*/  ISETP.LT.AND P4, PT, R41, UR4, !P0 ;  /* 0x0000000429007c0c */ /* 0x000fe2000c781270 */
[----:B------:R-:W-:-:S02]  /*c93d0*/  ULDC UR4, c[0x0][0x228] ;  /* 0x00008a0000047ab9 */ /* 0x000fc40000000800 */
[----:B------:R-:W-:Y:S01]  /*c93e0*/  ISETP.LT.AND P6, PT, R45, UR4, !P0 ;  /* 0x000000042d007c0c */ /* 0x000fe2000c7c1270 */
[----:B------:R-:W-:Y:S01]  /*c93f0*/  ULDC UR4, c[0x0][0x228] ;  /* 0x00008a0000047ab9 */ /* 0x000fe20000000800 */
[----:B0-----:R-:W2:Y:S04]  /*c9400*/  LDL.LU.64 R32, [R1+0x538] ;  /* 0x0005380001207983 */ /* 0x001ea80000300a00 */
[----:B------:R-:W2:Y:S04]  /*c9410*/  LDL.LU R40, [R1+0x4534] ;  /* 0x0045340001287983 */ /* 0x000ea80000300800 */
[----:B------:R-:W2:Y:S04]  /*c9420*/  LDL.LU.64 R60, [R1+0x520] ;  /* 0x00052000013c7983 */ /* 0x000ea80000300a00 */
[----:B------:R-:W2:Y:S01]  /*c9430*/  LDL.LU.64 R28, [R1+0x518] ;  /* 0x00051800011c7983 */ /* 0x000ea20000300a00 */
[----:B----4-:R-:W-:-:S02]  /*c9440*/  PRMT R2, R26, 0x7770, RZ ;  /* 0x000077701a027816 */ /* 0x010fc400000000ff */
[----:B------:R-:W-:Y:S01]  /*c9450*/  PRMT R0, R26, 0x7771, RZ ;  /* 0x000077711a007816 */ /* 0x000fe200000000ff */
[----:B---3--:R0:W-:Y:S01]  /*c9460*/  @P4 STG.E.U8 desc[UR32][R42.64], R20 ;  /* 0x000000142a004986 */ /* 0x0081e2000c101120 */
[----:B------:R-:W-:Y:S01]  /*c9470*/  ISETP.LT.AND P4, PT, R44, UR4, !P0 ;  /* 0x000000042c007c0c */ /* 0x000fe2000c781270 */
[----:B------:R-:W-:Y:S02]  /*c9480*/  ULDC UR4, c[0x0][0x228] ;  /* 0x00008a0000047ab9 */ /* 0x000fe40000000800 */
[----:B------:R1:W-:Y:S04]  /*c9490*/  @P6 STG.E.U8 desc[UR32][R46.64], R2 ;  /* 0x000000022e006986 */ /* 0x0003e8000c101120 */
[----:B0-----:R-:W3:Y:S04]  /*c94a0*/  LDL.LU.64 R42, [R1+0x510] ;  /* 0x00051000012a7983 */ /* 0x001ee80000300a00 */
[----:B------:R-:W4:Y:S04]  /*c94b0*/  LDL.LU R44, [R1+0x4530] ;  /* 0x00453000012c7983 */ /* 0x000f280000300800 */
[----:B------:R0:W-:Y:S04]  /*c94c0*/  @P5 STG.E.U8 desc[UR32][R34.64], R0 ;  /* 0x0000000022005986 */ /* 0x0001e8000c101120 */
[----:B-1----:R-:W4:Y:S04]  /*c94d0*/  LDL.LU.64 R46, [R1+0x508] ;  /* 0x00050800012e7983 */ /* 0x002f280000300a00 */
[----:B0-----:R-:W4:Y:S01]  /*c94e0*/  LDL.LU.64 R34, [R1+0x500] ;  /* 0x0005000001227983 */ /* 0x001f220000300a00 */
[----:B------:R-:W-:Y:S01]  /*c94f0*/  ISETP.LT.AND P0, PT, R56, UR4, !P0 ;  /* 0x0000000438007c0c */ /* 0x000fe2000c701270 */
[----:B------:R-:W-:Y:S01]  /*c9500*/  ULDC UR4, c[0x0][0x228] ;  /* 0x00008a0000047ab9 */ /* 0x000fe20000000800 */
[----:B------:R-:W-:Y:S01]  /*c9510*/  ISETP.LT.AND P5, PT, R19, UR6, !P2 ;  /* 0x0000000613007c0c */ /* 0x000fe2000d7a1270 */
[----:B------:R-:W-:Y:S01]  /*c9520*/  ULDC UR6, c[0x0][0x228] ;  /* 0x00008a0000067ab9 */ /* 0x000fe20000000800 */
[----:B------:R-:W-:-:S02]  /*c9530*/  PRMT R54, R26, 0x7772, RZ ;  /* 0x000077721a367816 */ /* 0x000fc400000000ff */
[----:B------:R-:W-:Y:S02]  /*c9540*/  PRMT R49, R26, 0x7773, RZ ;  /* 0x000077731a317816 */ /* 0x000fe400000000ff */
[----:B------:R-:W-:Y:S02]  /*c9550*/  PRMT R48, R23, 0x7770, RZ ;  /* 0x0000777017307816 */ /* 0x000fe400000000ff */
[----:B------:R-:W-:Y:S01]  /*c9560*/  ISETP.LT.AND P6, PT, R25, UR4, !P2 ;  /* 0x0000000419007c0c */ /* 0x000fe2000d7c1270 */
[----:B------:R-:W-:Y:S01]  /*c9570*/  ULDC UR4, c[0x0][0x228] ;  /* 0x00008a0000047ab9 */ /* 0x000fe20000000800 */
[C---:B------:R-:W-:Y:S02]  /*c9580*/  PRMT R22, R23.reuse, 0x7771, RZ ;  /* 0x0000777117167816 */ /* 0x040fe400000000ff */
[C---:B------:R-:W-:Y:S02]  /*c9590*/  PRMT R21, R23.reuse, 0x7772, RZ ;  /* 0x0000777217157816 */ /* 0x040fe400000000ff */
[----:B------:R-:W-:Y:S01]  /*c95a0*/  PRMT R23, R23, 0x7773, RZ ;  /* 0x0000777317177816 */ /* 0x000fe200000000ff */
[----:B--2---:R0:W-:Y:S01]  /*c95b0*/  @P4 STG.E.U8 desc[UR32][R32.64], R54 ;  /* 0x0000003620004986 */ /* 0x0041e2000c101120 */
[----:B------:R-:W-:Y:S01]  /*c95c0*/  ISETP.LT.AND P4, PT, R11, UR4, !P2 ;  /* 0x000000040b007c0c */ /* 0x000fe2000d781270 */
[----:B------:R-:W-:-:S02]  /*c95d0*/  ULDC UR4, c[0x0][0x228] ;  /* 0x00008a0000047ab9 */ /* 0x000fc40000000800 */
[----:B------:R1:W-:Y:S04]  /*c95e0*/  @P0 STG.E.U8 desc[UR32][R60.64], R49 ;  /* 0x000000313c000986 */ /* 0x0003e8000c101120 */
[----:B0-----:R-:W2:Y:S04]  /*c95f0*/  LDL.LU.64 R32, [R1+0x4f8] ;  /* 0x0004f80001207983 */ /* 0x001ea80000300a00 */
[----:B------:R-:W2:Y:S04]  /*c9600*/  LDL.LU.64 R36, [R1+0x4e8] ;  /* 0x0004e80001247983 */ /* 0x000ea80000300a00 */
[----:B------:R-:W2:Y:S01]  /*c9610*/  LDL.LU R26, [R1+0x80] ;  /* 0x00008000011a7983 */ /* 0x000ea20000300800 */
[----:B------:R-:W-:Y:S01]  /*c9620*/  ISETP.LT.AND P0, PT, R41, UR6, !P2 ;  /* 0x0000000629007c0c */ /* 0x000fe2000d701270 */
[----:B------:R-:W-:-:S02]  /*c9630*/  ULDC UR6, c[0x0][0x228] ;  /* 0x00008a0000067ab9 */ /* 0x000fc40000000800 */
[----:B-1----:R-:W2:Y:S04]  /*c9640*/  LDL.LU R49, [R1+0x1c80] ;  /* 0x001c800001317983 */ /* 0x002ea80000300800 */
[----:B------:R-:W2:Y:S04]  /*c9650*/  LDL.LU.64 R54, [R1+0x4d8] ;  /* 0x0004d80001367983 */ /* 0x000ea80000300a00 */
[----:B------:R0:W-:Y:S04]  /*c9660*/  @P5 STG.E.U8 desc[UR32][R28.64], R48 ;  /* 0x000000301c005986 */ /* 0x0001e8000c101120 */
[----:B------:R-:W2:Y:S04]  /*c9670*/  LDL.LU.64 R60, [R1+0x4d0] ;  /* 0x0004d000013c7983 */ /* 0x000ea80000300a00 */
[----:B0-----:R-:W2:Y:S04]  /*c9680*/  LDL.LU.64 R28, [R1+0x4c8] ;  /* 0x0004c800011c7983 */ /* 0x001ea80000300a00 */
[----:B------:R-:W2:Y:S04]  /*c9690*/  LDL.LU R48, [R1+0x1c84] ;  /* 0x001c840001307983 */ /* 0x000ea80000300800 */
[----:B---3--:R0:W-:Y:S04]  /*c96a0*/  @P6 STG.E.U8 desc[UR32][R42.64], R22 ;  /* 0x000000162a006986 */ /* 0x0081e8000c101120 */
[----:B----4-:R-:W-:Y:S04]  /*c96b0*/  @P4 STG.E.U8 desc[UR32][R46.64], R21 ;  /* 0x000000152e004986 */ /* 0x010fe8000c101120 */
[----:B0-----:R-:W3:Y:S04]  /*c96c0*/  LDL.LU.64 R42, [R1+0x4b8] ;  /* 0x0004b800012a7983 */ /* 0x001ee80000300a00 */
[----:B------:R0:W-:Y:S04]  /*c96d0*/  @P0 STG.E.U8 desc[UR32][R34.64], R23 ;  /* 0x0000001722000986 */ /* 0x0001e8000c101120 */
[----:B0-----:R-:W4:Y:S01]  /*c96e0*/  LDL.LU.64 R22, [R1+0x4f0] ;  /* 0x0004f00001167983 */ /* 0x001f220000300a00 */
[----:B------:R-:W-:Y:S01]  /*c96f0*/  ISETP.LT.AND P6, PT, R45, UR4, !P2 ;  /* 0x000000042d007c0c */ /* 0x000fe2000d7c1270 */
[----:B------:R-:W-:Y:S01]  /*c9700*/  ULDC UR4, c[0x0][0x228] ;  /* 0x00008a0000047ab9 */ /* 0x000fe20000000800 */
[C---:B------:R-:W-:Y:S01]  /*c9710*/  PRMT R3, R27.reuse, 0x7770, RZ ;  /* 0x000077701b037816 */ /* 0x040fe200000000ff */
[----:B------:R-:W3:Y:S01]  /*c9720*/  LDL.LU.64 R46, [R1+0x4b0] ;  /* 0x0004b000012e7983 */ /* 0x000ee20000300a00 */
[----:B------:R-:W-:-:S02]  /*c9730*/  PRMT R2, R27, 0x7771, RZ ;  /* 0x000077711b027816 */ /* 0x000fc400000000ff */
[C---:B------:R-:W-:Y:S01]  /*c9740*/  PRMT R0, R27.reuse, 0x7772, RZ ;  /* 0x000077721b007816 */ /* 0x040fe200000000ff */
[----:B------:R-:W3:Y:S01]  /*c9750*/  LDL.LU.64 R34, [R1+0x4a8] ;  /* 0x0004a80001227983 */ /* 0x000ee20000300a00 */
[----:B------:R-:W-:-:S03]  /*c9760*/  PRMT R20, R27, 0x7773, RZ ;  /* 0x000077731b147816 */ /* 0x000fc600000000ff */
[----:B------:R-:W3:Y:S04]  /*c9770*/  LDL.LU R27, [R1+0x70] ;  /* 0x00007000011b7983 */ /* 0x000ee80000300800 */
[----:B--2---:R0:W-:Y:S01]  /*c9780*/  @P6 STG.E.U8 desc[UR32][R32.64], R3 ;  /* 0x0000000320006986 */ /* 0x0041e2000c101120 */
[----:B------:R-:W-:-:S03]  /*c9790*/  ISETP.LT.AND P4, PT, R49, UR4, !P2 ;  /* 0x0000000431007c0c */ /* 0x000fc6000d781270 */
[----:B0-----:R-:W2:Y:S01]  /*c97a0*/  LDL.LU.64 R32, [R1+0x4528] ;  /* 0x0045280001207983 */ /* 0x001ea20000300a00 */
[----:B------:R-:W-:Y:S01]  /*c97b0*/  ULDC UR4, c[0x0][0x228] ;  /* 0x00008a0000047ab9 */ /* 0x000fe20000000800 */
[----:B------:R-:W-:Y:S01]  /*c97c0*/  ISETP.LT.AND P5, PT, R48, UR6, !P2 ;  /* 0x0000000630007c0c */ /* 0x000fe2000d7a1270 */
[----:B------:R-:W-:-:S12]  /*c97d0*/  ULDC UR6, c[0x0][0x228] ;  /* 0x00008a0000067ab9 */ /* 0x000fd80000000800 */
[----:B----4-:R-:W-:Y:S04]  /*c97e0*/  @P5 STG.E.U8 desc[UR32][R22.64], R2 ;  /* 0x0000000216005986 */ /* 0x010fe8000c101120 */
[----:B------:R0:W-:Y:S04]  /*c97f0*/  @P4 STG.E.U8 desc[UR32][R36.64], R0 ;  /* 0x0000000024004986 */ /* 0x0001e8000c101120 */
[----:B0-----:R-:W4:Y:S01]  /*c9800*/  LDL.LU.64 R36, [R1+0x4a0] ;  /* 0x0004a00001247983 */ /* 0x001f220000300a00 */
[----:B------:R-:W-:Y:S01]  /*c9810*/  ISETP.LT.AND P2, PT, R56, UR4, !P2 ;  /* 0x0000000438007c0c */ /* 0x000fe2000d741270 */
[----:B------:R-:W-:Y:S01]  /*c9820*/  ULDC UR4, c[0x0][0x228] ;  /* 0x00008a0000047ab9 */ /* 0x000fe20000000800 */
[----:B------:R-:W-:Y:S01]  /*c9830*/  ISETP.LT.AND P0, PT, R19, UR6, !P3 ;  /* 0x0000000613007c0c */ /* 0x000fe2000df01270 */
[----:B------:R-:W-:Y:S01]  /*c9840*/  ULDC UR6, c[0x0][0x228] ;  /* 0x00008a0000067ab9 */ /* 0x000fe20000000800 */
[----:B------:R-:W-:Y:S01]  /*c9850*/  ISETP.LT.AND P6, PT, R25, UR4, !P3 ;  /* 0x0000000419007c0c */ /* 0x000fe2000dfc1270 */
[----:B------:R-:W-:Y:S01]  /*c9860*/  ULDC UR4, c[0x0][0x228] ;  /* 0x00008a0000047ab9 */ /* 0x000fe20000000800 */
[----:B------:R-:W-:-:S02]  /*c9870*/  PRMT R2, R26, 0x7770, RZ ;  /* 0x000077701a027816 */ /* 0x000fc400000000ff */
[----:B------:R-:W-:Y:S01]  /*c9880*/  ISETP.LT.AND P4, PT, R11, UR4, !P3 ;  /* 0x000000040b007c0c */ /* 0x000fe2000df81270 */
[----:B------:R-:W-:Y:S01]  /*c9890*/  ULDC UR4, c[0x0][0x228] ;  /* 0x00008a0000047ab9 */ /* 0x000fe20000000800 */
[----:B------:R-:W-:-:S03]  /*c98a0*/  PRMT R0, R26, 0x7771, RZ ;  /* 0x000077711a007816 */ /* 0x000fc600000000ff */
        /* <DEDUP_REMOVED lines=10> */
[----:B---3--:R0:W-:Y:S01]  /*c9950*/  @P4 STG.E.U8 desc[UR32][R42.64], R0 ;  /* 0x000000002a004986 */ /* 0x0081e2000c101120 */
[----:B------:R-:W-:Y:S01]  /*c9960*/  ISETP.LT.AND P4, PT, R49, UR6, !P3 ;  /* 0x0000000631007c0c */ /* 0x000fe2000df81270 */
[----:B------:R-:W-:Y:S01]  /*c9970*/  ULDC UR6, c[0x0][0x228] ;  /* 0x00008a0000067ab9 */ /* 0x000fe20000000800 */
[----:B------:R-:W-:Y:S01]  /*c9980*/  PRMT R2, R26, 0x7773, RZ ;  /* 0x000077731a027816 */ /* 0x000fe200000000ff */
[----:B0-----:R-:W-:Y:S01]  /*c9990*/  VIADD R0, R18, 0x19 ;  /* 0x0000001912007836 */ /* 0x001fe20000000000 */
[----:B------:R-:W3:Y:S04]  /*c99a0*/  LDL.LU.64 R42, [R1+0x480] ;  /* 0x00048000012a7983 */ /* 0x000ee80000300a00 */
[----:B------:R-:W-:Y:S01]  /*c99b0*/  ISETP.GE.AND P0, PT, R0, UR4, PT ;  /* 0x0000000400007c0c */ /* 0x000fe2000bf06270 */
[----:B------:R0:W-:Y:S01]  /*c99c0*/  @P2 STG.E.U8 desc[UR32][R46.64], R2 ;  /* 0x000000022e002986 */ /* 0x0001e2000c101120 */
[----:B------:R-:W-:Y:S01]  /*c99d0*/  PRMT R0, R27, 0x7770, RZ ;  /* 0x000077701b007816 */ /* 0x000fe200000000ff */
[----:B------:R-:W-:-:S04]  /*c99e0*/  ULDC UR4, c[0x0][0x228] ;  /* 0x00008a0000047ab9 */ /* 0x000fc80000000800 */
[----:B------:R1:W-:Y:S01]  /*c99f0*/  @P5 STG.E.U8 desc[UR32][R34.64], R0 ;  /* 0x0000000022005986 */ /* 0x0003e2000c101120 */
[----:B0-----:R-:W-:-:S03]  /*c9a00*/  PRMT R2, R27, 0x7771, RZ ;  /* 0x000077711b027816 */ /* 0x001fc600000000ff */
[----:B------:R-:W3:Y:S01]  /*c9a10*/  LDL.LU.64 R46, [R1+0x478] ;  /* 0x00047800012e7983 */ /* 0x000ee20000300a00 */
[----:B-1----:R-:W-:-:S03]  /*c9a20*/  PRMT R0, R27, 0x7772, RZ ;  /* 0x000077721b007816 */ /* 0x002fc600000000ff */
[----:B------:R-:W3:Y:S04]  /*c9a30*/  LDL.LU.64 R34, [R1+0x470] ;  /* 0x0004700001227983 */ /* 0x000ee80000300a00 */
[----:B------:R-:W3:Y:S04]  /*c9a40*/  LDL.LU.64 R20, [R1+0x458] ;  /* 0x0004580001147983 */ /* 0x000ee80000300a00 */
[----:B----4-:R-:W-:Y:S04]  /*c9a50*/  @P6 STG.E.U8 desc[UR32][R36.64], R2 ;  /* 0x0000000224006986 */ /* 0x010fe8000c101120 */
[----:B--2---:R0:W-:Y:S04]  /*c9a60*/  @P4 STG.E.U8 desc[UR32][R32.64], R0 ;  /* 0x0000000020004986 */ /* 0x0041e8000c101120 */
[----:B0-----:R-:W2:Y:S01]  /*c9a70*/  LDL.LU.64 R32, [R1+0x4520] ;  /* 0x0045200001207983 */ /* 0x001ea20000300a00 */
[----:B------:R-:W-:Y:S01]  /*c9a80*/  ISETP.LT.AND P3, PT, R56, UR4, !P3 ;  /* 0x0000000438007c0c */ /* 0x000fe2000df61270 */
[----:B------:R-:W-:-:S02]  /*c9a90*/  ULDC UR4, c[0x0][0x228] ;  /* 0x00008a0000047ab9 */ /* 0x000fc40000000800 */
[----:B------:R-:W4:Y:S01]  /*c9aa0*/  LDL.LU.64 R36, [R1+0x450] ;  /* 0x0004500001247983 */ /* 0x000f220000300a00 */
[----:B------:R-:W-:Y:S01]  /*c9ab0*/  ISETP.LT.AND P6, PT, R19, UR4, !P0 ;  /* 0x0000000413007c0c */ /* 0x000fe2000c7c1270 */
[----:B------:R-:W-:Y:S01]  /*c9ac0*/  VIADD R2, R18, 0x1a ;  /* 0x0000001a12027836 */ /* 0x000fe20000000000 */
[----:B------:R-:W-:Y:S01]  /*c9ad0*/  PRMT R0, R27, 0x7773, RZ ;  /* 0x000077731b007816 */ /* 0x000fe200000000ff */
[----:B------:R-:W4:Y:S01]  /*c9ae0*/  LDL.LU R55, [R1+0x60] ;  /* 0x0000600001377983 */ /* 0x000f220000300800 */
[----:B------:R-:W-:Y:S01]  /*c9af0*/  ISETP.LT.AND P5, PT, R25, UR6, !P0 ;  /* 0x0000000619007c0c */ /* 0x000fe2000c7a1270 */
[----:B------:R-:W-:Y:S01]  /*c9b00*/  ULDC UR4, c[0x0][0x22c] ;  /* 0x00008b0000047ab9 */ /* 0x000fe20000000800 */
[----:B------:R-:W-:Y:S01]  /*c9b10*/  ISETP.LT.AND P4, PT, R11, UR8, !P0 ;  /* 0x000000080b007c0c */ /* 0x000fe2000c781270 */
[----:B------:R-:W4:Y:S04]  /*c9b20*/  LDL.LU.64 R22, [R1+0x448] ;  /* 0x0004480001167983 */ /* 0x000f280000300a00 */
[----:B---3--:R0:W-:Y:S01]  /*c9b30*/  @P3 STG.E.U8 desc[UR32][R42.64], R0 ;  /* 0x000000002a003986 */ /* 0x0081e2000c101120 */
[----:B--2---:R-:W-:-:S03]  /*c9b40*/  PRMT R3, R32, 0x7770, RZ ;  /* 0x0000777020037816 */ /* 0x004fc600000000ff */
[----:B0-----:R-:W2:Y:S01]  /*c9b50*/  LDL.LU.64 R42, [R1+0x440] ;  /* 0x00044000012a7983 */ /* 0x001ea20000300a00 */
[----:B------:R-:W-:Y:S01]  /*c9b60*/  ISETP.GE.AND P2, PT, R2, UR4, PT ;  /* 0x0000000402007c0c */ /* 0x000fe2000bf46270 */
[----:B------:R-:W-:Y:S01]  /*c9b70*/  ULDC UR4, c[0x0][0x228] ;  /* 0x00008a0000047ab9 */ /* 0x000fe20000000800 */
[----:B------:R-:W-:Y:S01]  /*c9b80*/  ULDC UR6, c[0x0][0x228] ;  /* 0x00008a0000067ab9 */ /* 0x000fe20000000800 */
[----:B------:R-:W3:Y:S01]  /*c9b90*/  LDL.LU.64 R60, [R1+0x438] ;  /* 0x00043800013c7983 */ /* 0x000ee20000300a00 */
[----:B------:R-:W-:-:S03]  /*c9ba0*/  ULDC UR8, c[0x0][0x228] ;  /* 0x00008a0000087ab9 */ /* 0x000fc60000000800 */
[----:B------:R-:W3:Y:S04]  /*c9bb0*/  LDL.LU.64 R28, [R1+0x430] ;  /* 0x00043000011c7983 */ /* 0x000ee80000300a00 */
[----:B------:R-:W3:Y:S04]  /*c9bc0*/  LDL.LU R26, [R1+0x84] ;  /* 0x00008400011a7983 */ /* 0x000ee80000300800 */
[----:B------:R0:W-:Y:S04]  /*c9bd0*/  @P6 STG.E.U8 desc[UR32][R46.64], R3 ;  /* 0x000000032e006986 */ /* 0x0001e8000c101120 */
[----:B0-----:R-:W3:Y:S01]  /*c9be0*/  LDL.LU.64 R46, [R1+0x428] ;  /* 0x00042800012e7983 */ /* 0x001ee20000300a00 */
[----:B------:R-:W-:Y:S01]  /*c9bf0*/  ISETP.LT.AND P3, PT, R41, UR4, !P0 ;  /* 0x0000000429007c0c */ /* 0x000fe2000c761270 */
[----:B------:R-:W-:Y:S01]  /*c9c00*/  ULDC UR4, c[0x0][0x228] ;  /* 0x00008a0000047ab9 */ /* 0x000fe20000000800 */
[----:B------:R-:W-:-:S02]  /*c9c10*/  PRMT R2, R32, 0x7771, RZ ;  /* 0x0000777120027816 */ /* 0x000fc400000000ff */
[----:B------:R-:W-:Y:S02]  /*c9c20*/  PRMT R0, R32, 0x7772, RZ ;  /* 0x0000777220007816 */ /* 0x000fe400000000ff */
[----:B------:R-:W-:Y:S01]  /*c9c30*/  ISETP.LT.AND P6, PT, R45, UR4, !P0 ;  /* 0x000000042d007c0c */ /* 0x000fe2000c7c1270 */
[----:B------:R0:W-:Y:S01]  /*c9c40*/  @P5 STG.E.U8 desc[UR32][R34.64], R2 ;  /* 0x0000000222005986 */ /* 0x0001e2000c101120 */
[----:B------:R-:W-:Y:S01]  /*c9c50*/  ULDC UR4, c[0x0][0x228] ;  /* 0x00008a0000047ab9 */ /* 0x000fe20000000800 */
[----:B------:R-:W-:Y:S01]  /*c9c60*/  ISETP.LT.AND P5, PT, R48, UR6, !P0 ;  /* 0x0000000630007c0c */ /* 0x000fe2000c7a1270 */
[----:B------:R-:W-:Y:S01]  /*c9c70*/  ULDC UR6, c[0x0][0x228] ;  /* 0x00008a0000067ab9 */ /* 0x000fe20000000800 */
[----:B------:R1:W-:Y:S01]  /*c9c80*/  @P4 STG.E.U8 desc[UR32][R20.64], R0 ;  /* 0x0000000014004986 */ /* 0x0003e2000c101120 */
[----:B------:R-:W-:Y:S02]  /*c9c90*/  PRMT R32, R32, 0x7773, RZ ;  /* 0x0000777320207816 */ /* 0x000fe400000000ff */
[----:B------:R-:W-:Y:S01]  /*c9ca0*/  ISETP.LT.AND P4, PT, R49, UR4, !P0 ;  /* 0x0000000431007c0c */ /* 0x000fe2000c781270 */
[----:B------:R-:W-:-:S02]  /*c9cb0*/  ULDC UR4, c[0x0][0x228] ;  /* 0x00008a0000047ab9 */ /* 0x000fc40000000800 */
[----:B----4-:R4:W-:Y:S01]  /*c9cc0*/  @P3 STG.E.U8 desc[UR32][R36.64], R32 ;  /* 0x0000002024003986 */ /* 0x0109e2000c101120 */
[----:B------:R-:W-:Y:S01]  /*c9cd0*/  ISETP.LT.AND P0, PT, R56, UR4, !P0 ;  /* 0x0000000438007c0c */ /* 0x000fe2000c701270 */
[----:B------:R-:W-:Y:S01]  /*c9ce0*/  ULDC UR4, c[0x0][0x228] ;  /* 0x00008a0000047ab9 */ /* 0x000fe20000000800 */
[C---:B0-----:R-:W-:Y:S01]  /*c9cf0*/  PRMT R2, R55.reuse, 0x7771, RZ ;  /* 0x0000777137027816 */ /* 0x041fe200000000ff */
[----:B------:R-:W3:Y:S01]  /*c9d00*/  LDL.LU.64 R34, [R1+0x4518] ;  /* 0x0045180001227983 */ /* 0x000ee20000300a00 */
[----:B-1----:R-:W-:Y:S02]  /*c9d10*/  PRMT R0, R55, 0x7770, RZ ;  /* 0x0000777037007816 */ /* 0x002fe400000000ff */
[----:B------:R-:W-:Y:S01]  /*c9d20*/  ISETP.LT.AND P3, PT, R19, UR6, !P2 ;  /* 0x0000000613007c0c */ /* 0x000fe2000d761270 */
[----:B------:R-:W-:Y:S02]  /*c9d30*/  ULDC UR6, c[0x0][0x228] ;  /* 0x00008a0000067ab9 */ /* 0x000fe40000000800 */
[----:B------:R0:W-:Y:S04]  /*c9d40*/  @P6 STG.E.U8 desc[UR32][R22.64], R0 ;  /* 0x0000000016006986 */ /* 0x0001e8000c101120 */
[----:B----4-:R-:W4:Y:S04]  /*c9d50*/  LDL.LU.64 R36, [R1+0x420] ;  /* 0x0004200001247983 */ /* 0x010f280000300a00 */
[----:B------:R-:W4:Y:S01]  /*c9d60*/  LDL.LU R27, [R1+0x74] ;  /* 0x00007400011b7983 */ /* 0x000f220000300800 */
[----:B0-----:R-:W-:-:S03]  /*c9d70*/  PRMT R0, R55, 0x7772, RZ ;  /* 0x0000777237007816 */ /* 0x001fc600000000ff */
[----:B--2---:R0:W-:Y:S04]  /*c9d80*/  @P5 STG.E.U8 desc[UR32][R42.64], R2 ;  /* 0x000000022a005986 */ /* 0x0041e8000c101120 */
[----:B---3--:R1:W-:Y:S04]  /*c9d90*/  @P4 STG.E.U8 desc[UR32][R60.64], R0 ;  /* 0x000000003c004986 */ /* 0x0083e8000c101120 */
[----:B0-----:R-:W2:Y:S01]  /*c9da0*/  LDL.LU.64 R42, [R1+0x418] ;  /* 0x00041800012a7983 */ /* 0x001ea20000300a00 */
[----:B------:R-:W-:-:S03]  /*c9db0*/  PRMT R2, R55, 0x7773, RZ ;  /* 0x0000777337027816 */ /* 0x000fc600000000ff */
[----:B------:R-:W3:Y:S01]  /*c9dc0*/  LDL.LU.64 R20, [R1+0x410] ;  /* 0x0004100001147983 */ /* 0x000ee20000300a00 */
[----:B-1----:R-:W-:-:S03]  /*c9dd0*/  PRMT R0, R26, 0x7770, RZ ;  /* 0x000077701a007816 */ /* 0x002fc600000000ff */
[----:B------:R-:W3:Y:S04]  /*c9de0*/  LDL.LU.64 R22, [R1+0x408] ;  /* 0x0004080001167983 */ /* 0x000ee80000300a00 */
[----:B------:R-:W-:Y:S04]  /*c9df0*/  @P0 STG.E.U8 desc[UR32][R28.64], R2 ;  /* 0x000000021c000986 */ /* 0x000fe8000c101120 */
[----:B------:R0:W-:Y:S04]  /*c9e00*/  @P3 STG.E.U8 desc[UR32][R46.64], R0 ;  /* 0x000000002e003986 */ /* 0x0001e8000c101120 */
[----:B0-----:R-:W3:Y:S04]  /*c9e10*/  LDL.LU.64 R46, [R1+0x400] ;  /* 0x00040000012e7983 */ /* 0x001ee80000300a00 */
[----:B------:R-:W3:Y:S01]  /*c9e20*/  LDL.LU.64 R54, [R1+0x3f8] ;  /* 0x0003f80001367983 */ /* 0x000ee20000300a00 */
[----:B------:R-:W-:Y:S01]  /*c9e30*/  ISETP.LT.AND P0, PT, R25, UR4, !P2 ;  /* 0x0000000419007c0c */ /* 0x000fe2000d701270 */
[----:B------:R-:W-:Y:S01]  /*c9e40*/  ULDC UR4, c[0x0][0x228] ;  /* 0x00008a0000047ab9 */ /* 0x000fe20000000800 */
[----:B------:R-:W-:Y:S01]  /*c9e50*/  VIADD R0, R18, 0x1b ;  /* 0x0000001b12007836 */ /* 0x000fe20000000000 */
[----:B------:R-:W-:Y:S01]  /*c9e60*/  ISETP.LT.AND P4, PT, R11, UR4, !P2 ;  /* 0x000000040b007c0c */ /* 0x000fe2000d781270 */
[----:B------:R-:W-:Y:S01]  /*c9e70*/  ULDC UR4, c[0x0][0x22c] ;  /* 0x00008b0000047ab9 */ /* 0x000fe20000000800 */
[----:B------:R-:W-:Y:S01]  /*c9e80*/  ISETP.LT.AND P5, PT, R41, UR6, !P2 ;  /* 0x0000000629007c0c */ /* 0x000fe2000d7a1270 */
[----:B------:R-:W3:Y:S01]  /*c9e90*/  LDL.LU.64 R60, [R1+0x3d8] ;  /* 0x0003d800013c7983 */ /* 0x000ee20000300a00 */
[----:B------:R-:W-:Y:S01]  /*c9ea0*/  PRMT R2, R26, 0x7771, RZ ;  /* 0x000077711a027816 */ /* 0x000fe200000000ff */
[----:B------:R-:W-:Y:S01]  /*c9eb0*/  ULDC UR6, c[0x0][0x228] ;  /* 0x00008a0000067ab9 */ /* 0x000fe20000000800 */
[----:B------:R-:W-:Y:S01]  /*c9ec0*/  ISETP.LT.AND P6, PT, R45, UR8, !P2 ;  /* 0x000000082d007c0c */ /* 0x000fe2000d7c1270 */
[----:B------:R-:W3:Y:S01]  /*c9ed0*/  LDL.LU.64 R28, [R1+0x3d0] ;  /* 0x0003d000011c7983 */ /* 0x000ee20000300a00 */
[----:B------:R-:W-:Y:S01]  /*c9ee0*/  ISETP.GE.AND P3, PT, R0, UR4, PT ;  /* 0x0000000400007c0c */ /* 0x000fe2000bf66270 */
[----:B------:R-:W-:Y:S01]  /*c9ef0*/  ULDC UR4, c[0x0][0x228] ;  /* 0x00008a0000047ab9 */ /* 0x000fe20000000800 */
[----:B------:R-:W-:Y:S01]  /*c9f00*/  PRMT R3, R26, 0x7772, RZ ;  /* 0x000077721a037816 */ /* 0x000fe200000000ff */
[----:B------:R-:W-:Y:S01]  /*c9f10*/  ULDC UR8, c[0x0][0x228] ;  /* 0x00008a0000087ab9 */ /* 0x000fe20000000800 */
[----:B----4-:R0:W-:Y:S01]  /*c9f20*/  @P0 STG.E.U8 desc[UR32][R36.64], R2 ;  /* 0x0000000224000986 */ /* 0x0101e2000c101120 */
[----:B------:R-:W-:Y:S01]  /*c9f30*/  ISETP.LT.AND P0, PT, R48, UR4, !P2 ;  /* 0x0000000430007c0c */ /* 0x000fe2000d701270 */
[----:B------:R-:W-:Y:S01]  /*c9f40*/  ULDC UR4, c[0x0][0x228] ;  /* 0x00008a0000047ab9 */ /* 0x000fe20000000800 */
[----:B------:R-:W-:-:S02]  /*c9f50*/  PRMT R0, R27, 0x7770, RZ ;  /* 0x000077701b007816 */ /* 0x000fc400000000ff */
[----:B0-----:R-:W-:Y:S01]  /*c9f60*/  PRMT R2, R26, 0x7773, RZ ;  /* 0x000077731a027816 */ /* 0x001fe200000000ff */
[----:B------:R-:W4:Y:S04]  /*c9f70*/  LDL.LU.64 R36, [R1+0x3c8] ;  /* 0x0003c80001247983 */ /* 0x000f280000300a00 */
[----:B--2---:R0:W-:Y:S01]  /*c9f80*/  @P4 STG.E.U8 desc[UR32][R42.64], R3 ;  /* 0x000000032a004986 */ /* 0x0041e2000c101120 */
[----:B------:R-:W-:Y:S01]  /*c9f90*/  ISETP.LT.AND P4, PT, R49, UR4, !P2 ;  /* 0x0000000431007c0c */ /* 0x000fe2000d781270 */
[----:B------:R-:W-:Y:S02]  /*c9fa0*/  ULDC UR4, c[0x0][0x228] ;  /* 0x00008a0000047ab9 */ /* 0x000fe40000000800 */
[----:B---3--:R-:W-:Y:S04]  /*c9fb0*/  @P5 STG.E.U8 desc[UR32][R20.64], R2 ;  /* 0x0000000214005986 */ /* 0x008fe8000c101120 */
[----:B------:R1:W-:Y:S04]  /*c9fc0*/  @P6 STG.E.U8 desc[UR32][R22.64], R0 ;  /* 0x0000000016006986 */ /* 0x0003e8000c101120 */
[----:B0-----:R-:W2:Y:S01]  /*c9fd0*/  LDL.LU.64 R42, [R1+0x3b8] ;  /* 0x0003b800012a7983 */ /* 0x001ea20000300a00 */
[----:B-1----:R-:W-:-:S05]  /*c9fe0*/  PRMT R0, R27, 0x7771, RZ ;  /* 0x000077711b007816 */ /* 0x002fca00000000ff */
[----:B------:R0:W-:Y:S04]  /*c9ff0*/  @P0 STG.E.U8 desc[UR32][R46.64], R0 ;  /* 0x000000002e000986 */ /* 0x0001e8000c101120 */
[----:B0-----:R-:W3:Y:S01]  /*ca000*/  LDL.LU.64 R46, [R1+0x3b0] ;  /* 0x0003b000012e7983 */ /* 0x001ee20000300a00 */
[----:B------:R-:W-:-:S03]  /*ca010*/  PRMT R0, R27, 0x7772, RZ ;  /* 0x000077721b007816 */ /* 0x000fc600000000ff */
[----:B------:R-:W3:Y:S04]  /*ca020*/  LDL.LU R26, [R1+0x64] ;  /* 0x00006400011a7983 */ /* 0x000ee80000300800 */
[----:B------:R-:W3:Y:S04]  /*ca030*/  LDL.LU.64 R20, [R1+0x3a8] ;  /* 0x0003a80001147983 */ /* 0x000ee80000300a00 */
[----:B------:R0:W-:Y:S04]  /*ca040*/  @P4 STG.E.U8 desc[UR32][R54.64], R0 ;  /* 0x0000000036004986 */ /* 0x0001e8000c101120 */
[----:B------:R-:W3:Y:S04]  /*ca050*/  LDL.LU.64 R22, [R1+0x3a0] ;  /* 0x0003a00001167983 */ /* 0x000ee80000300a00 */
[----:B0-----:R-:W3:Y:S01]  /*ca060*/  LDL.LU.64 R54, [R1+0x398] ;  /* 0x0003980001367983 */ /* 0x001ee20000300a00 */
[----:B------:R-:W-:Y:S01]  /*ca070*/  ISETP.LT.AND P2, PT, R56, UR6, !P2 ;  /* 0x0000000638007c0c */ /* 0x000fe2000d741270 */
[----:B------:R-:W-:Y:S01]  /*ca080*/  ULDC UR6, c[0x0][0x228] ;  /* 0x00008a0000067ab9 */ /* 0x000fe20000000800 */
[----:B------:R-:W-:Y:S01]  /*ca090*/  ISETP.LT.AND P5, PT, R19, UR4, !P3 ;  /* 0x0000000413007c0c */ /* 0x000fe2000dfa1270 */
[----:B------:R-:W-:-:S02]  /*ca0a0*/  ULDC UR4, c[0x0][0x228] ;  /* 0x00008a0000047ab9 */ /* 0x000fc40000000800 */
[----:B------:R-:W-:Y:S01]  /*ca0b0*/  ISETP.LT.AND P6, PT, R25, UR4, !P3 ;  /* 0x0000000419007c0c */ /* 0x000fe2000dfc1270 */
[----:B------:R-:W-:Y:S01]  /*ca0c0*/  ULDC UR4, c[0x0][0x228] ;  /* 0x00008a0000047ab9 */ /* 0x000fe20000000800 */
[----:B------:R-:W-:Y:S02]  /*ca0d0*/  PRMT R2, R27, 0x7773, RZ ;  /* 0x000077731b027816 */ /* 0x000fe400000000ff */
[----:B------:R-:W-:Y:S01]  /*ca0e0*/  ISETP.LT.AND P0, PT, R11, UR6, !P3 ;  /* 0x000000060b007c0c */ /* 0x000fe2000df01270 */
[----:B------:R-:W-:Y:S01]  /*ca0f0*/  ULDC UR6, c[0x0][0x228] ;  /* 0x00008a0000067ab9 */ /* 0x000fe20000000800 */
[C---:B------:R-:W-:Y:S02]  /*ca100*/  PRMT R0, R33.reuse, 0x7770, RZ ;  /* 0x0000777021007816 */ /* 0x040fe400000000ff */
[----:B------:R0:W-:Y:S04]  /*ca110*/  @P2 STG.E.U8 desc[UR32][R60.64], R2 ;  /* 0x000000023c002986 */ /* 0x0001e8000c101120 */
[----:B------:R1:W-:Y:S01]  /*ca120*/  @P5 STG.E.U8 desc[UR32][R28.64], R0 ;  /* 0x000000001c005986 */ /* 0x0003e2000c101120 */
[----:B0-----:R-:W-:-:S02]  /*ca130*/  PRMT R2, R33, 0x7771, RZ ;  /* 0x0000777121027816 */ /* 0x001fc400000000ff */
[----:B-1----:R-:W-:-:S03]  /*ca140*/  PRMT R0, R33, 0x7772, RZ ;  /* 0x0000777221007816 */ /* 0x002fc600000000ff */
[----:B----4-:R0:W-:Y:S01]  /*ca150*/  @P6 STG.E.U8 desc[UR32][R36.64], R2 ;  /* 0x0000000224006986 */ /* 0x0101e2000c101120 */
[----:B------:R-:W-:Y:S01]  /*ca160*/  ISETP.LT.AND P6, PT, R41, UR4, !P3 ;  /* 0x0000000429007c0c */ /* 0x000fe2000dfc1270 */
[----:B------:R-:W-:Y:S02]  /*ca170*/  ULDC UR4, c[0x0][0x228] ;  /* 0x00008a0000047ab9 */ /* 0x000fe40000000800 */
[----:B------:R-:W4:Y:S01]  /*ca180*/  LDL.LU.64 R28, [R1+0x390] ;  /* 0x00039000011c7983 */ /* 0x000f220000300a00 */
[----:B------:R-:W-:Y:S01]  /*ca190*/  ISETP.LT.AND P2, PT, R45, UR4, !P3 ;  /* 0x000000042d007c0c */ /* 0x000fe2000df41270 */
[----:B------:R-:W-:Y:S01]  /*ca1a0*/  ULDC UR4, c[0x0][0x22c] ;  /* 0x00008b0000047ab9 */ /* 0x000fe20000000800 */
[----:B------:R-:W-:Y:S01]  /*ca1b0*/  ISETP.LT.AND P4, PT, R48, UR6, !P3 ;  /* 0x0000000630007c0c */ /* 0x000fe2000df81270 */
[----:B------:R-:W-:Y:S01]  /*ca1c0*/  ULDC UR6, c[0x0][0x228] ;  /* 0x00008a0000067ab9 */ /* 0x000fe20000000800 */
[----:B------:R-:W-:Y:S01]  /*ca1d0*/  ISETP.LT.AND P5, PT, R49, UR8, !P3 ;  /* 0x0000000831007c0c */ /* 0x000fe2000dfa1270 */
[----:B------:R-:W-:Y:S01]  /*ca1e0*/  ULDC UR8, c[0x0][0x228] ;  /* 0x00008a0000087ab9 */ /* 0x000fe20000000800 */
[----:B0-----:R-:W4:Y:S04]  /*ca1f0*/  LDL.LU.64 R36, [R1+0x388] ;  /* 0x0003880001247983 */ /* 0x001f280000300a00 */
[----:B------:R-:W4:Y:S04]  /*ca200*/  LDL.LU.64 R60, [R1+0x380] ;  /* 0x00038000013c7983 */ /* 0x000f280000300a00 */
[----:B------:R-:W4:Y:S01]  /*ca210*/  LDL.LU R27, [R1+0x88] ;  /* 0x00008800011b7983 */ /* 0x000f220000300800 */
[----:B------:R-:W-:-:S03]  /*ca220*/  PRMT R33, R33, 0x7773, RZ ;  /* 0x0000777321217816 */ /* 0x000fc600000000ff */
[----:B--2---:R0:W-:Y:S02]  /*ca230*/  @P0 STG.E.U8 desc[UR32][R42.64], R0 ;  /* 0x000000002a000986 */ /* 0x0041e4000c101120 */
[----:B0-----:R-:W-:Y:S02]  /*ca240*/  VIADD R0, R18, 0x1c ;  /* 0x0000001c12007836 */ /* 0x001fe40000000000 */
[----:B------:R-:W2:Y:S03]  /*ca250*/  LDL.LU.64 R42, [R1+0x370] ;  /* 0x00037000012a7983 */ /* 0x000ea60000300a00 */
[----:B------:R-:W-:Y:S01]  /*ca260*/  ISETP.GE.AND P0, PT, R0, UR4, PT ;  /* 0x0000000400007c0c */ /* 0x000fe2000bf06270 */
[----:B------:R-:W-:Y:S01]  /*ca270*/  ULDC UR4, c[0x0][0x228] ;  /* 0x00008a0000047ab9 */ /* 0x000fe20000000800 */
[----:B---3--:R0:W-:Y:S01]  /*ca280*/  @P6 STG.E.U8 desc[UR32][R46.64], R33 ;  /* 0x000000212e006986 */ /* 0x0081e2000c101120 */
[----:B------:R-:W-:-:S02]  /*ca290*/  PRMT R3, R26, 0x7770, RZ ;  /* 0x000077701a037816 */ /* 0x000fc400000000ff */
[C---:B------:R-:W-:Y:S02]  /*ca2a0*/  PRMT R2, R26.reuse, 0x7771, RZ ;  /* 0x000077711a027816 */ /* 0x040fe400000000ff */
[----:B------:R-:W-:Y:S01]  /*ca2b0*/  PRMT R0, R26, 0x7772, RZ ;  /* 0x000077721a007816 */ /* 0x000fe200000000ff */
[----:B------:R-:W-:Y:S04]  /*ca2c0*/  @P2 STG.E.U8 desc[UR32][R20.64], R3 ;  /* 0x0000000314002986 */ /* 0x000fe8000c101120 */
[----:B0-----:R-:W3:Y:S04]  /*ca2d0*/  LDL.LU.64 R46, [R1+0x368] ;  /* 0x00036800012e7983 */ /* 0x001ee80000300a00 */
[----:B------:R-:W-:Y:S04]  /*ca2e0*/  @P4 STG.E.U8 desc[UR32][R22.64], R2 ;  /* 0x0000000216004986 */ /* 0x000fe8000c101120 */
[----:B------:R0:W-:Y:S04]  /*ca2f0*/  @P5 STG.E.U8 desc[UR32][R54.64], R0 ;  /* 0x0000000036005986 */ /* 0x0001e8000c101120 */
[----:B0-----:R-:W3:Y:S01]  /*ca300*/  LDL.LU R54, [R1+0x78] ;  /* 0x0000780001367983 */ /* 0x001ee20000300800 */
[----:B------:R-:W-:Y:S01]  /*ca310*/  ISETP.LT.AND P3, PT, R56, UR4, !P3 ;  /* 0x0000000438007c0c */ /* 0x000fe2000df61270 */
[----:B------:R-:W-:Y:S01]  /*ca320*/  ULDC UR4, c[0x0][0x228] ;  /* 0x00008a0000047ab9 */ /* 0x000fe20000000800 */
[----:B------:R-:W-:-:S02]  /*ca330*/  PRMT R0, R26, 0x7773, RZ ;  /* 0x000077731a007816 */ /* 0x000fc400000000ff */
[----:B------:R-:W-:Y:S01]  /*ca340*/  ISETP.LT.AND P2, PT, R19, UR4, !P0 ;  /* 0x0000000413007c0c */ /* 0x000fe2000c741270 */
[----:B------:R-:W-:Y:S01]  /*ca350*/  ULDC UR4, c[0x0][0x22c] ;  /* 0x00008b0000047ab9 */ /* 0x000fe20000000800 */
[----:B------:R-:W-:Y:S01]  /*ca360*/  ISETP.LT.AND P5, PT, R25, UR6, !P0 ;  /* 0x0000000619007c0c */ /* 0x000fe2000c7a1270 */
[----:B------:R-:W-:Y:S01]  /*ca370*/  ULDC UR6, c[0x0][0x228] ;  /* 0x00008a0000067ab9 */ /* 0x000fe20000000800 */
[----:B------:R-:W-:Y:S01]  /*ca380*/  ISETP.LT.AND P4, PT, R41, UR8, !P0 ;  /* 0x0000000829007c0c */ /* 0x000fe2000c781270 */
[----:B------:R-:W-:-:S04]  /*ca390*/  ULDC UR8, c[0x0][0x228] ;  /* 0x00008a0000087ab9 */ /* 0x000fc80000000800 */
[----:B----4-:R0:W-:Y:S01]  /*ca3a0*/  @P3 STG.E.U8 desc[UR32][R28.64], R0 ;  /* 0x000000001c003986 */ /* 0x0101e2000c101120 */
[----:B------:R-:W-:Y:S01]  /*ca3b0*/  ISETP.LT.AND P3, PT, R11, UR6, !P0 ;  /* 0x000000060b007c0c */ /* 0x000fe2000c761270 */
[----:B------:R-:W-:Y:S01]  /*ca3c0*/  ULDC UR6, c[0x0][0x228] ;  /* 0x00008a0000067ab9 */ /* 0x000fe20000000800 */
[----:B0-----:R-:W-:Y:S01]  /*ca3d0*/  VIADD R0, R18, 0x1d ;  /* 0x0000001d12007836 */ /* 0x001fe20000000000 */
[----:B------:R-:W4:Y:S01]  /*ca3e0*/  LDL.LU.64 R28, [R1+0x358] ;  /* 0x00035800011c7983 */ /* 0x000f220000300a00 */
[C---:B------:R-:W-:Y:S02]  /*ca3f0*/  PRMT R3, R27.reuse, 0x7770, RZ ;  /* 0x000077701b037816 */ /* 0x040fe400000000ff */
[----:B------:R-:W-:Y:S02]  /*ca400*/  PRMT R2, R27, 0x7771, RZ ;  /* 0x000077711b027816 */ /* 0x000fe400000000ff */
[----:B------:R-:W-:Y:S01]  /*ca410*/  ISETP.GE.AND P6, PT, R0, UR4, PT ;  /* 0x0000000400007c0c */ /* 0x000fe2000bfc6270 */
[----:B------:R0:W-:Y:S01]  /*ca420*/  @P2 STG.E.U8 desc[UR32][R36.64], R3 ;  /* 0x0000000324002986 */ /* 0x0001e2000c101120 */
[----:B------:R-:W-:-:S02]  /*ca430*/  ULDC UR4, c[0x0][0x228] ;  /* 0x00008a0000047ab9 */ /* 0x000fc40000000800 */
[----:B------:R-:W-:Y:S01]  /*ca440*/  ISETP.LT.AND P2, PT, R45, UR4, !P0 ;  /* 0x000000042d007c0c */ /* 0x000fe2000c741270 */
[----:B------:R1:W-:Y:S01]  /*ca450*/  @P5 STG.E.U8 desc[UR32][R60.64], R2 ;  /* 0x000000023c005986 */ /* 0x0003e2000c101120 */
[C---:B------:R-:W-:Y:S01]  /*ca460*/  PRMT R0, R27.reuse, 0x7773, RZ ;  /* 0x000077731b007816 */ /* 0x040fe200000000ff */
[----:B------:R-:W-:Y:S02]  /*ca470*/  ULDC UR4, c[0x0][0x228] ;  /* 0x00008a0000047ab9 */ /* 0x000fe40000000800 */
[----:B0-----:R-:W4:Y:S01]  /*ca480*/  LDL.LU.64 R36, [R1+0x350] ;  /* 0x0003500001247983 */ /* 0x001f220000300a00 */
[----:B-1----:R-:W-:-:S03]  /*ca490*/  PRMT R2, R27, 0x7772, RZ ;  /* 0x000077721b027816 */ /* 0x002fc600000000ff */
[----:B------:R-:W4:Y:S04]  /*ca4a0*/  LDL.LU.64 R60, [R1+0x338] ;  /* 0x00033800013c7983 */ /* 0x000f280000300a00 */
[----:B------:R-:W4:Y:S04]  /*ca4b0*/  LDL.LU.64 R26, [R1+0x330] ;  /* 0x00033000011a7983 */ /* 0x000f280000300a00 */
[----:B--2---:R0:W-:Y:S04]  /*ca4c0*/  @P3 STG.E.U8 desc[UR32][R42.64], R2 ;  /* 0x000000022a003986 */ /* 0x0041e8000c101120 */
[----:B0-----:R-:W2:Y:S04]  /*ca4d0*/  LDL.LU.64 R42, [R1+0x328] ;  /* 0x00032800012a7983 */ /* 0x001ea80000300a00 */
[----:B---3--:R0:W-:Y:S04]  /*ca4e0*/  @P4 STG.E.U8 desc[UR32][R46.64], R0 ;  /* 0x000000002e004986 */ /* 0x0081e8000c101120 */
[----:B0-----:R-:W3:Y:S01]  /*ca4f0*/  LDL.LU.64 R46, [R1+0x318] ;  /* 0x00031800012e7983 */ /* 0x001ee20000300a00 */
[----:B------:R-:W-:-:S05]  /*ca500*/  PRMT R2, R54, 0x7770, RZ ;  /* 0x0000777036027816 */ /* 0x000fca00000000ff */
[----:B------:R0:W-:Y:S04]  /*ca510*/  @P2 STG.E.U8 desc[UR32][R34.64], R2 ;  /* 0x0000000222002986 */ /* 0x0001e8000c101120 */
[----:B0-----:R-:W2:Y:S01]  /*ca520*/  LDL.LU.64 R34, [R1+0x4510] ;  /* 0x0045100001227983 */ /* 0x001ea20000300a00 */
[----:B------:R-:W-:Y:S02]  /*ca530*/  ISETP.LT.AND P4, PT, R48, UR4, !P0 ;  /* 0x0000000430007c0c */ /* 0x000fe4000c781270 */
[----:B------:R-:W-:Y:S01]  /*ca540*/  ISETP.LT.AND P5, PT, R49, UR6, !P0 ;  /* 0x0000000631007c0c */ /* 0x000fe2000c7a1270 */
[----:B------:R-:W-:Y:S01]  /*ca550*/  VIADD R0, R18, 0x1e ;  /* 0x0000001e12007836 */ /* 0x000fe20000000000 */
[----:B------:R-:W-:Y:S01]  /*ca560*/  ULDC UR4, c[0x0][0x22c] ;  /* 0x00008b0000047ab9 */ /* 0x000fe20000000800 */
[----:B------:R-:W-:Y:S01]  /*ca570*/  PRMT R2, R54, 0x7771, RZ ;  /* 0x0000777136027816 */ /* 0x000fe200000000ff */
[----:B------:R-:W3:Y:S01]  /*ca580*/  LDL.LU R55, [R1+0x68] ;  /* 0x0000680001377983 */ /* 0x000ee20000300800 */
[----:B------:R-:W-:Y:S01]  /*ca590*/  ULDC UR6, c[0x0][0x228] ;  /* 0x00008a0000067ab9 */ /* 0x000fe20000000800 */
[----:B------:R-:W-:Y:S01]  /*ca5a0*/  ISETP.GE.AND P3, PT, R0, UR4, PT ;  /* 0x0000000400007c0c */ /* 0x000fe2000bf66270 */
[----:B------:R-:W-:Y:S01]  /*ca5b0*/  ULDC UR4, c[0x0][0x228] ;  /* 0x00008a0000047ab9 */ /* 0x000fe20000000800 */
[----:B------:R-:W-:-:S02]  /*ca5c0*/  PRMT R0, R54, 0x7772, RZ ;  /* 0x0000777236007816 */ /* 0x000fc400000000ff */
[----:B------:R-:W-:Y:S01]  /*ca5d0*/  ISETP.LT.AND P0, PT, R56, UR4, !P0 ;  /* 0x0000000438007c0c */ /* 0x000fe2000c701270 */
[----:B------:R-:W-:Y:S01]  /*ca5e0*/  ULDC UR4, c[0x0][0x228] ;  /* 0x00008a0000047ab9 */ /* 0x000fe20000000800 */
[----:B----4-:R0:W-:Y:S01]  /*ca5f0*/  @P4 STG.E.U8 desc[UR32][R28.64], R2 ;  /* 0x000000021c004986 */ /* 0x0101e2000c101120 */
[----:B------:R-:W-:Y:S01]  /*ca600*/  ISETP.LT.AND P2, PT, R19, UR6, !P6 ;  /* 0x0000000613007c0c */ /* 0x000fe2000f741270 */
[----:B------:R-:W-:Y:S02]  /*ca610*/  ULDC UR6, c[0x0][0x228] ;  /* 0x00008a0000067ab9 */ /* 0x000fe40000000800 */
[----:B0-----:R-:W4:Y:S04]  /*ca620*/  LDL.LU.64 R28, [R1+0x310] ;  /* 0x00031000011c7983 */ /* 0x001f280000300a00 */
[----:B------:R0:W-:Y:S01]  /*ca630*/  @P5 STG.E.U8 desc[UR32][R36.64], R0 ;  /* 0x0000000024005986 */ /* 0x0001e2000c101120 */
[----:B------:R-:W-:Y:S01]  /*ca640*/  ISETP.LT.AND P5, PT, R25, UR4, !P6 ;  /* 0x0000000419007c0c */ /* 0x000fe2000f7a1270 */
[----:B------:R-:W-:-:S02]  /*ca650*/  ULDC UR4, c[0x0][0x228] ;  /* 0x00008a0000047ab9 */ /* 0x000fc40000000800 */
[----:B0-----:R-:W4:Y:S01]  /*ca660*/  LDL.LU.64 R36, [R1+0x308] ;  /* 0x0003080001247983 */ /* 0x001f220000300a00 */
[----:B------:R-:W-:Y:S02]  /*ca670*/  PRMT R2, R54, 0x7773, RZ ;  /* 0x0000777336027816 */ /* 0x000fe400000000ff */
[----:B------:R-:W-:Y:S01]  /*ca680*/  ISETP.LT.AND P4, PT, R11, UR4, !P6 ;  /* 0x000000040b007c0c */ /* 0x000fe2000f781270 */
[----:B------:R-:W4:Y:S01]  /*ca690*/  LDL.LU.64 R20, [R1+0x300] ;  /* 0x0003000001147983 */ /* 0x000f220000300a00 */
[----:B------:R-:W-:-:S03]  /*ca6a0*/  ULDC UR4, c[0x0][0x228] ;  /* 0x00008a0000047ab9 */ /* 0x000fc60000000800 */
[----:B------:R0:W-:Y:S04]  /*ca6b0*/  @P0 STG.E.U8 desc[UR32][R60.64], R2 ;  /* 0x000000023c000986 */ /* 0x0001e8000c101120 */
[----:B------:R-:W4:Y:S01]  /*ca6c0*/  LDL.LU.64 R22, [R1+0x2f8] ;  /* 0x0002f80001167983 */ /* 0x000f220000300a00 */
[C---:B--2---:R-:W-:Y:S02]  /*ca6d0*/  PRMT R0, R34.reuse, 0x7770, RZ ;  /* 0x0000777022007816 */ /* 0x044fe400000000ff */
[----:B0-----:R-:W-:-:S03]  /*ca6e0*/  PRMT R2, R34, 0x7771, RZ ;  /* 0x0000777122027816 */ /* 0x001fc600000000ff */
[----:B------:R0:W-:Y:S04]  /*ca6f0*/  @P2 STG.E.U8 desc[UR32][R26.64], R0 ;  /* 0x000000001a002986 */ /* 0x0001e8000c101120 */
[----:B------:R1:W-:Y:S01]  /*ca700*/  @P5 STG.E.U8 desc[UR32][R42.64], R2 ;  /* 0x000000022a005986 */ /* 0x0003e2000c101120 */
[----:B0-----:R-:W-:-:S03]  /*ca710*/  PRMT R0, R34, 0x7772, RZ ;  /* 0x0000777222007816 */ /* 0x001fc600000000ff */
[----:B------:R-:W2:Y:S04]  /*ca720*/  LDL.LU R26, [R1+0x8c] ;  /* 0x00008c00011a7983 */ /* 0x000ea80000300800 */
[----:B-1----:R-:W2:Y:S04]  /*ca730*/  LDL.LU.64 R42, [R1+0x2e8] ;  /* 0x0002e800012a7983 */ /* 0x002ea80000300a00 */
[----:B---3--:R0:W-:Y:S04]  /*ca740*/  @P4 STG.E.U8 desc[UR32][R46.64], R0 ;  /* 0x000000002e004986 */ /* 0x0081e8000c101120 */
[----:B0-----:R-:W3:Y:S01]  /*ca750*/  LDL.LU.64 R46, [R1+0x2e0] ;  /* 0x0002e000012e7983 */ /* 0x001ee20000300a00 */
[----:B------:R-:W-:Y:S01]  /*ca760*/  ISETP.LT.AND P2, PT, R41, UR4, !P6 ;  /* 0x0000000429007c0c */ /* 0x000fe2000f741270 */
[----:B------:R-:W-:Y:S01]  /*ca770*/  VIADD R2, R18, 0x1f ;  /* 0x0000001f12027836 */ /* 0x000fe20000000000 */
[----:B------:R-:W-:Y:S01]  /*ca780*/  ISETP.LT.AND P5, PT, R45, UR6, !P6 ;  /* 0x000000062d007c0c */ /* 0x000fe2000f7a1270 */
[----:B------:R-:W-:Y:S01]  /*ca790*/  ULDC UR6, c[0x0][0x228] ;  /* 0x00008a0000067ab9 */ /* 0x000fe20000000800 */
[----:B------:R-:W-:Y:S01]  /*ca7a0*/  PRMT R34, R34, 0x7773, RZ ;  /* 0x0000777322227816 */ /* 0x000fe200000000ff */
[----:B------:R-:W3:Y:S01]  /*ca7b0*/  LDL.LU.64 R60, [R1+0x2d8] ;  /* 0x0002d800013c7983 */ /* 0x000ee20000300a00 */
[----:B------:R-:W-:Y:S01]  /*ca7c0*/  PRMT R0, R55, 0x7770, RZ ;  /* 0x0000777037007816 */ /* 0x000fe200000000ff */
[----:B------:R-:W-:Y:S01]  /*ca7d0*/  ULDC UR4, c[0x0][0x22c] ;  /* 0x00008b0000047ab9 */ /* 0x000fe20000000800 */
[----:B------:R-:W-:Y:S01]  /*ca7e0*/  ISETP.LT.AND P0, PT, R48, UR6, !P6 ;  /* 0x0000000630007c0c */ /* 0x000fe2000f701270 */
[----:B------:R-:W-:-:S04]  /*ca7f0*/  ULDC UR6, c[0x0][0x228] ;  /* 0x00008a0000067ab9 */ /* 0x000fc80000000800 */
[----:B----4-:R0:W-:Y:S04]  /*ca800*/  @P2 STG.E.U8 desc[UR32][R28.64], R34 ;  /* 0x000000221c002986 */ /* 0x0101e8000c101120 */
[----:B------:R1:W-:Y:S01]  /*ca810*/  @P5 STG.E.U8 desc[UR32][R36.64], R0 ;  /* 0x0000000024005986 */ /* 0x0003e2000c101120 */
[----:B------:R-:W-:Y:S01]  /*ca820*/  ISETP.LT.AND P4, PT, R49, UR8, !P6 ;  /* 0x0000000831007c0c */ /* 0x000fe2000f781270 */
[----:B------:R-:W-:Y:S02]  /*ca830*/  ULDC UR8, c[0x0][0x228] ;  /* 0x00008a0000087ab9 */ /* 0x000fe40000000800 */
[----:B0-----:R-:W4:Y:S04]  /*ca840*/  LDL.LU.64 R28, [R1+0x2d0] ;  /* 0x0002d000011c7983 */ /* 0x001f280000300a00 */
[----:B-1----:R-:W4:Y:S01]  /*ca850*/  LDL.LU.64 R36, [R1+0x2c8] ;  /* 0x0002c80001247983 */ /* 0x002f220000300a00 */
[----:B------:R-:W-:Y:S01]  /*ca860*/  ISETP.GE.AND P2, PT, R2, UR4, PT ;  /* 0x0000000402007c0c */ /* 0x000fe2000bf46270 */
[----:B------:R-:W-:Y:S01]  /*ca870*/  ULDC UR4, c[0x0][0x228] ;  /* 0x00008a0000047ab9 */ /* 0x000fe20000000800 */
[C---:B------:R-:W-:Y:S01]  /*ca880*/  PRMT R2, R55.reuse, 0x7771, RZ ;  /* 0x0000777137027816 */ /* 0x040fe200000000ff */
[----:B------:R-:W4:Y:S01]  /*ca890*/  LDL.LU R27, [R1+0x7c] ;  /* 0x00007c00011b7983 */ /* 0x000f220000300800 */
[----:B------:R-:W-:Y:S01]  /*ca8a0*/  ISETP.LT.AND P6, PT, R56, UR4, !P6 ;  /* 0x0000000438007c0c */ /* 0x000fe2000f7c1270 */
[----:B------:R-:W-:Y:S01]  /*ca8b0*/  ULDC UR4, c[0x0][0x228] ;  /* 0x00008a0000047ab9 */ /* 0x000fe20000000800 */
[----:B------:R-:W-:Y:S01]  /*ca8c0*/  PRMT R0, R55, 0x7772, RZ ;  /* 0x0000777237007816 */ /* 0x000fe200000000ff */
[----:B------:R-:W-:Y:S01]  /*ca8d0*/  @P0 STG.E.U8 desc[UR32][R20.64], R2 ;  /* 0x0000000214000986 */ /* 0x000fe2000c101120 */
[----:B------:R-:W-:Y:S01]  /*ca8e0*/  ISETP.LT.AND P0, PT, R19, UR6, !P3 ;  /* 0x0000000613007c0c */ /* 0x000fe2000df01270 */
[----:B------:R-:W-:-:S02]  /*ca8f0*/  ULDC UR6, c[0x0][0x228] ;  /* 0x00008a0000067ab9 */ /* 0x000fc40000000800 */
[----:B------:R0:W-:Y:S02]  /*ca900*/  @P4 STG.E.U8 desc[UR32][R22.64], R0 ;  /* 0x0000000016004986 */ /* 0x0001e4000c101120 */
[----:B0-----:R-:W-:Y:S02]  /*ca910*/  PRMT R0, R55, 0x7773, RZ ;  /* 0x0000777337007816 */ /* 0x001fe400000000ff */
[----:B--2---:R-:W-:-:S03]  /*ca920*/  PRMT R2, R26, 0x7770, RZ ;  /* 0x000077701a027816 */ /* 0x004fc600000000ff */
[----:B------:R0:W-:Y:S04]  /*ca930*/  @P6 STG.E.U8 desc[UR32][R42.64], R0 ;  /* 0x000000002a006986 */ /* 0x0001e8000c101120 */
[----:B0-----:R-:W2:Y:S04]  /*ca940*/  LDL.LU.64 R42, [R1+0x2c0] ;  /* 0x0002c000012a7983 */ /* 0x001ea80000300a00 */
[----:B---3--:R0:W-:Y:S04]  /*ca950*/  @P0 STG.E.U8 desc[UR32][R46.64], R2 ;  /* 0x000000022e000986 */ /* 0x0081e8000c101120 */
[----:B------:R-:W3:Y:S04]  /*ca960*/  LDL.LU.64 R54, [R1+0x2b8] ;  /* 0x0002b80001367983 */ /* 0x000ee80000300a00 */
[----:B0-----:R-:W3:Y:S01]  /*ca970*/  LDL.LU.64 R46, [R1+0x2b0] ;  /* 0x0002b000012e7983 */ /* 0x001ee20000300a00 */
[----:B------:R-:W-:-:S02]  /*ca980*/  ISETP.LT.AND P4, PT, R25, UR4, !P3 ;  /* 0x0000000419007c0c */ /* 0x000fc4000df81270 */
[----:B------:R-:W-:Y:S01]  /*ca990*/  ISETP.LT.AND P5, PT, R11, UR6, !P3 ;  /* 0x000000060b007c0c */ /* 0x000fe2000dfa1270 */
[----:B------:R-:W-:Y:S01]  /*ca9a0*/  VIADD R0, R18, 0x20 ;  /* 0x0000002012007836 */ /* 0x000fe20000000000 */
[----:B------:R-:W-:Y:S01]  /*ca9b0*/  ISETP.LT.AND P6, PT, R41, UR8, !P3 ;  /* 0x0000000829007c0c */ /* 0x000fe2000dfc1270 */
[----:B------:R-:W-:Y:S01]  /*ca9c0*/  ULDC UR4, c[0x0][0x22c] ;  /* 0x00008b0000047ab9 */ /* 0x000fe20000000800 */
[----:B------:R-:W-:Y:S01]  /*ca9d0*/  PRMT R3, R26, 0x7771, RZ ;  /* 0x000077711a037816 */ /* 0x000fe200000000ff */
[----:B------:R-:W-:Y:S01]  /*ca9e0*/  ULDC UR6, c[0x0][0x228] ;  /* 0x00008a0000067ab9 */ /* 0x000fe20000000800 */
[----:B------:R-:W-:Y:S01]  /*ca9f0*/  ISETP.GE.AND P0, PT, R0, UR4, PT ;  /* 0x0000000400007c0c */ /* 0x000fe2000bf06270 */
[----:B------:R-:W-:Y:S01]  /*caa00*/  ULDC UR4, c[0x0][0x228] ;  /* 0x00008a0000047ab9 */ /* 0x000fe20000000800 */
[C---:B------:R-:W-:Y:S01]  /*caa10*/  PRMT R2, R26.reuse, 0x7772, RZ ;  /* 0x000077721a027816 */ /* 0x040fe200000000ff */
[----:B------:R-:W-:Y:S01]  /*caa20*/  ULDC UR8, c[0x0][0x228] ;  /* 0x00008a0000087ab9 */ /* 0x000fe20000000800 */
[----:B------:R-:W-:Y:S01]  /*caa30*/  PRMT R0, R26, 0x7773, RZ ;  /* 0x000077731a007816 */ /* 0x000fe200000000ff */
[----:B------:R-:W-:Y:S04]  /*caa40*/  @P4 STG.E.U8 desc[UR32][R60.64], R3 ;  /* 0x000000033c004986 */ /* 0x000fe8000c101120 */
[----:B----4-:R-:W-:Y:S04]  /*caa50*/  @P5 STG.E.U8 desc[UR32][R28.64], R2 ;  /* 0x000000021c005986 */ /* 0x010fe8000c101120 */
[----:B------:R0:W-:Y:S01]  /*caa60*/  @P6 STG.E.U8 desc[UR32][R36.64], R0 ;  /* 0x0000000024006986 */ /* 0x0001e2000c101120 */
[----:B------:R-:W-:Y:S01]  /*caa70*/  ISETP.LT.AND P4, PT, R45, UR4, !P3 ;  /* 0x000000042d007c0c */ /* 0x000fe2000df81270 */
[----:B------:R-:W-:-:S02]  /*caa80*/  ULDC UR4, c[0x0][0x228] ;  /* 0x00008a0000047ab9 */ /* 0x000fc40000000800 */
[----:B0-----:R-:W4:Y:S04]  /*caa90*/  LDL.LU.64 R36, [R1+0x2a8] ;  /* 0x0002a80001247983 */ /* 0x001f280000300a00 */
[----:B------:R-:W4:Y:S04]  /*caaa0*/  LDL.LU R34, [R1+0x6c] ;  /* 0x00006c0001227983 */ /* 0x000f280000300800 */
[----:B------:R-:W4:Y:S04]  /*caab0*/  LDL.LU.64 R60, [R1+0x2a0] ;  /* 0x0002a000013c7983 */ /* 0x000f280000300a00 */
[----:B------:R-:W4:Y:S01]  /*caac0*/  LDL.LU.64 R28, [R1+0x298] ;  /* 0x00029800011c7983 */ /* 0x000f220000300a00 */
[----:B------:R-:W-:Y:S01]  /*caad0*/  ISETP.LT.AND P5, PT, R48, UR6, !P3 ;  /* 0x0000000630007c0c */ /* 0x000fe2000dfa1270 */
[----:B------:R-:W-:Y:S01]  /*caae0*/  ULDC UR6, c[0x0][0x228] ;  /* 0x00008a0000067ab9 */ /* 0x000fe20000000800 */
[----:B------:R-:W-:Y:S01]  /*caaf0*/  ISETP.LT.AND P6, PT, R49, UR8, !P3 ;  /* 0x0000000831007c0c */ /* 0x000fe2000dfc1270 */
[----:B------:R-:W-:Y:S01]  /*cab00*/  ULDC UR8, c[0x0][0x228] ;  /* 0x00008a0000087ab9 */ /* 0x000fe20000000800 */
[----:B------:R-:W-:-:S02]  /*cab10*/  PRMT R20, R27, 0x7770, RZ ;  /* 0x000077701b147816 */ /* 0x000fc400000000ff */
[C---:B------:R-:W-:Y:S02]  /*cab20*/  PRMT R3, R27.reuse, 0x7771, RZ ;  /* 0x000077711b037816 */ /* 0x040fe400000000ff */
[C---:B------:R-:W-:Y:S02]  /*cab30*/  PRMT R2, R27.reuse, 0x7772, RZ ;  /* 0x000077721b027816 */ /* 0x040fe400000000ff */
[----:B------:R-:W-:Y:S02]  /*cab40*/  PRMT R0, R27, 0x7773, RZ ;  /* 0x000077731b007816 */ /* 0x000fe400000000ff */
[----:B------:R-:W4:Y:S04]  /*cab50*/  LDL.LU.64 R26, [R1+0x270] ;  /* 0x00027000011a7983 */ /* 0x000f280000300a00 */
[----:B--2---:R0:W-:Y:S04]  /*cab60*/  @P4 STG.E.U8 desc[UR32][R42.64], R20 ;  /* 0x000000142a004986 */ /* 0x0041e8000c101120 */
[----:B---3--:R-:W-:Y:S04]  /*cab70*/  @P5 STG.E.U8 desc[UR32][R54.64], R3 ;  /* 0x0000000336005986 */ /* 0x008fe8000c101120 */
[----:B0-----:R-:W2:Y:S04]  /*cab80*/  LDL.LU.64 R42, [R1+0x268] ;  /* 0x00026800012a7983 */ /* 0x001ea80000300a00 */
[----:B------:R0:W-:Y:S04]  /*cab90*/  @P6 STG.E.U8 desc[UR32][R46.64], R2 ;  /* 0x000000022e006986 */ /* 0x0001e8000c101120 */
[----:B0-----:R-:W3:Y:S01]  /*caba0*/  LDL.LU.64 R46, [R1+0x260] ;  /* 0x00026000012e7983 */ /* 0x001ee20000300a00 */
[----:B------:R-:W-:Y:S01]  /*cabb0*/  ISETP.LT.AND P3, PT, R56, UR4, !P3 ;  /* 0x0000000438007c0c */ /* 0x000fe2000df61270 */
[----:B------:R-:W-:-:S02]  /*cabc0*/  ULDC UR4, c[0x0][0x228] ;  /* 0x00008a0000047ab9 */ /* 0x000fc40000000800 */
[----:B------:R-:W-:Y:S01]  /*cabd0*/  ISETP.LT.AND P6, PT, R19, UR4, !P2 ;  /* 0x0000000413007c0c */ /* 0x000fe2000d7c1270 */
[----:B------:R-:W-:Y:S01]  /*cabe0*/  ULDC UR4, c[0x0][0x228] ;  /* 0x00008a0000047ab9 */ /* 0x000fe20000000800 */
[----:B------:R-:W-:Y:S01]  /*cabf0*/  PRMT R23, R35, 0x7770, RZ ;  /* 0x0000777023177816 */ /* 0x000fe200000000ff */
[----:B------:R-:W3:Y:S01]  /*cac00*/  LDL.LU.64 R32, [R1+0x250] ;  /* 0x0002500001207983 */ /* 0x000ee20000300a00 */
[----:B------:R-:W-:Y:S01]  /*cac10*/  ISETP.LT.AND P5, PT, R25, UR4, !P2 ;  /* 0x0000000419007c0c */ /* 0x000fe2000d7a1270 */
[----:B------:R-:W-:Y:S01]  /*cac20*/  ULDC UR4, c[0x0][0x228] ;  /* 0x00008a0000047ab9 */ /* 0x000fe20000000800 */
[----:B------:R-:W-:-:S04]  /*cac30*/  PRMT R22, R35, 0x7771, RZ ;  /* 0x0000777123167816 */ /* 0x000fc800000000ff */
[----:B----4-:R0:W-:Y:S04]  /*cac40*/  @P3 STG.E.U8 desc[UR32][R36.64], R0 ;  /* 0x0000000024003986 */ /* 0x0101e8000c101120 */
[----:B------:R1:W-:Y:S04]  /*cac50*/  @P6 STG.E.U8 desc[UR32][R60.64], R23 ;  /* 0x000000173c006986 */ /* 0x0003e8000c101120 */
[----:B0-----:R-:W4:Y:S04]  /*cac60*/  LDL.LU.64 R36, [R1+0x248] ;  /* 0x0002480001247983 */ /* 0x001f280000300a00 */
[----:B------:R-:W4:Y:S04]  /*cac70*/  LDL.LU.64 R54, [R1+0x240] ;  /* 0x0002400001367983 */ /* 0x000f280000300a00 */
[----:B-1----:R-:W4:Y:S04]  /*cac80*/  LDL.LU.64 R60, [R1+0x238] ;  /* 0x00023800013c7983 */ /* 0x002f280000300a00 */
[----:B------:R0:W-:Y:S01]  /*cac90*/  @P5 STG.E.U8 desc[UR32][R28.64], R22 ;  /* 0x000000161c005986 */ /* 0x0001e2000c101120 */
[----:B------:R-:W-:Y:S01]  /*caca0*/  ISETP.LT.AND P3, PT, R41, UR4, !P2 ;  /* 0x0000000429007c0c */ /* 0x000fe2000d761270 */
[----:B------:R-:W-:Y:S01]  /*cacb0*/  ULDC UR4, c[0x0][0x228] ;  /* 0x00008a0000047ab9 */ /* 0x000fe20000000800 */
[----:B------:R-:W-:Y:S01]  /*cacc0*/  ISETP.LT.AND P4, PT, R11, UR6, !P2 ;  /* 0x000000060b007c0c */ /* 0x000fe2000d781270 */
[----:B------:R-:W-:Y:S01]  /*cacd0*/  ULDC UR6, c[0x0][0x228] ;  /* 0x00008a0000067ab9 */ /* 0x000fe20000000800 */
[----:B0-----:R-:W4:Y:S01]  /*cace0*/  LDL.LU.64 R22, [R1+0x258] ;  /* 0x0002580001167983 */ /* 0x001f220000300a00 */
[----:B------:R-:W-:Y:S01]  /*cacf0*/  ISETP.LT.AND P5, PT, R45, UR4, !P2 ;  /* 0x000000042d007c0c */ /* 0x000fe2000d7a1270 */
[----:B------:R-:W-:Y:S01]  /*cad00*/  ULDC UR4, c[0x0][0x228] ;  /* 0x00008a0000047ab9 */ /* 0x000fe20000000800 */
[C---:B------:R-:W-:Y:S01]  /*cad10*/  PRMT R21, R35.reuse, 0x7772, RZ ;  /* 0x0000777223157816 */ /* 0x040fe200000000ff */
[----:B------:R-:W4:Y:S01]  /*cad20*/  LDL.LU.64 R28, [R1+0x220] ;  /* 0x00022000011c7983 */ /* 0x000f220000300a00 */
[----:B------:R-:W-:-:S02]  /*cad30*/  PRMT R35, R35, 0x7773, RZ ;  /* 0x0000777323237816 */ /* 0x000fc400000000ff */
[----:B------:R-:W-:-:S04]  /*cad40*/  PRMT R20, R34, 0x7770, RZ ;  /* 0x0000777022147816 */ /* 0x000fc800000000ff */
[----:B------:R0:W-:Y:S04]  /*cad50*/  @P4 STG.E.U8 desc[UR32][R26.64], R21 ;  /* 0x000000151a004986 */ /* 0x0001e8000c101120 */
[----:B0-----:R-:W4:Y:S04]  /*cad60*/  LDL.LU.64 R26, [R1+0x4508] ;  /* 0x00450800011a7983 */ /* 0x001f280000300a00 */
[----:B--2---:R0:W-:Y:S04]  /*cad70*/  @P3 STG.E.U8 desc[UR32][R42.64], R35 ;  /* 0x000000232a003986 */ /* 0x0041e8000c101120 */
[----:B0-----:R-:W2:Y:S04]  /*cad80*/  LDL.LU.64 R42, [R1+0x4500] ;  /* 0x00450000012a7983 */ /* 0x001ea80000300a00 */
        /* <DEDUP_REMOVED lines=8> */
[----:B------:R-:W-:-:S02]  /*cae10*/  PRMT R3, R34, 0x7771, RZ ;  /* 0x0000777122037816 */ /* 0x000fc400000000ff */
[C---:B------:R-:W-:Y:S02]  /*cae20*/  PRMT R0, R34.reuse, 0x7772, RZ ;  /* 0x0000777222007816 */ /* 0x040fe400000000ff */
[----:B------:R-:W-:Y:S02]  /*cae30*/  PRMT R2, R34, 0x7773, RZ ;  /* 0x0000777322027816 */ /* 0x000fe400000000ff */
[----:B------:R-:W-:Y:S01]  /*cae40*/  ISETP.LT.AND P6, PT, R19, UR6, !P0 ;  /* 0x0000000613007c0c */ /* 0x000fe2000c7c1270 */
[----:B------:R-:W-:Y:S01]  /*cae50*/  ULDC UR6, c[0x0][0x228] ;  /* 0x00008a0000067ab9 */ /* 0x000fe20000000800 */
[----:B------:R-:W-:Y:S01]  /*cae60*/  ISETP.LT.AND P5, PT, R25, UR4, !P0 ;  /* 0x0000000419007c0c */ /* 0x000fe2000c7a1270 */
[----:B------:R-:W-:Y:S01]  /*cae70*/  ULDC UR4, c[0x0][0x228] ;  /* 0x00008a0000047ab9 */ /* 0x000fe20000000800 */
[----:B----4-:R-:W-:Y:S04]  /*cae80*/  @P4 STG.E.U8 desc[UR32][R22.64], R3 ;  /* 0x0000000316004986 */ /* 0x010fe8000c101120 */
[----:B------:R0:W-:Y:S01]  /*cae90*/  @P3 STG.E.U8 desc[UR32][R32.64], R0 ;  /* 0x0000000020003986 */ /* 0x0001e2000c101120 */
[----:B------:R-:W-:Y:S01]  /*caea0*/  ISETP.LT.AND P4, PT, R11, UR6, !P0 ;  /* 0x000000060b007c0c */ /* 0x000fe2000c781270 */
[----:B------:R-:W-:-:S02]  /*caeb0*/  ULDC UR6, c[0x0][0x228] ;  /* 0x00008a0000067ab9 */ /* 0x000fc40000000800 */
[----:B------:R1:W-:Y:S01]  /*caec0*/  @P2 STG.E.U8 desc[UR32][R36.64], R2 ;  /* 0x0000000224002986 */ /* 0x0003e2000c101120 */
[----:B------:R-:W-:Y:S01]  /*caed0*/  ISETP.LT.AND P3, PT, R41, UR4, !P0 ;  /* 0x0000000429007c0c */ /* 0x000fe2000c761270 */
[----:B------:R-:W-:Y:S01]  /*caee0*/  ULDC UR4, c[0x0][0x228] ;  /* 0x00008a0000047ab9 */ /* 0x000fe20000000800 */
[C---:B0-----:R-:W-:Y:S01]  /*caef0*/  PRMT R0, R44.reuse, 0x7770, RZ ;  /* 0x000077702c007816 */ /* 0x041fe200000000ff */
[----:B-1----:R-:W4:Y:S04]  /*caf00*/  LDL.LU.64 R36, [R1+0x210] ;  /* 0x0002100001247983 */ /* 0x002f280000300a00 */
[----:B------:R-:W2:Y:S01]  /*caf10*/  LDL.LU.64 R34, [R1+0x208] ;  /* 0x0002080001227983 */ /* 0x000ea20000300a00 */
[----:B------:R-:W-:-:S03]  /*caf20*/  PRMT R2, R44, 0x7771, RZ ;  /* 0x000077712c027816 */ /* 0x000fc600000000ff */
[----:B------:R-:W2:Y:S04]  /*caf30*/  LDL.LU.64 R22, [R1+0x200] ;  /* 0x0002000001167983 */ /* 0x000ea80000300a00 */
[----:B------:R0:W-:Y:S01]  /*caf40*/  @P6 STG.E.U8 desc[UR32][R54.64], R0 ;  /* 0x0000000036006986 */ /* 0x0001e2000c101120 */
[----:B------:R-:W-:Y:S01]  /*caf50*/  ISETP.LT.AND P6, PT, R45, UR4, !P0 ;  /* 0x000000042d007c0c */ /* 0x000fe2000c7c1270 */
[----:B------:R-:W-:Y:S02]  /*caf60*/  ULDC UR4, c[0x0][0x22c] ;  /* 0x00008b0000047ab9 */ /* 0x000fe40000000800 */
[----:B------:R1:W-:Y:S01]  /*caf70*/  @P5 STG.E.U8 desc[UR32][R60.64], R2 ;  /* 0x000000023c005986 */ /* 0x0003e2000c101120 */
[C---:B0-----:R-:W-:Y:S02]  /*caf80*/  PRMT R0, R44.reuse, 0x7772, RZ ;  /* 0x000077722c007816 */ /* 0x041fe400000000ff */
[----:B------:R-:W-:Y:S01]  /*caf90*/  PRMT R44, R44, 0x7773, RZ ;  /* 0x000077732c2c7816 */ /* 0x000fe200000000ff */
[----:B-1----:R-:W2:Y:S04]  /*cafa0*/  LDL.LU.64 R60, [R1+0x1f0] ;  /* 0x0001f000013c7983 */ /* 0x002ea80000300a00 */
[----:B------:R0:W-:Y:S04]  /*cafb0*/  @P4 STG.E.U8 desc[UR32][R28.64], R0 ;  /* 0x000000001c004986 */ /* 0x0001e8000c101120 */
[----:B------:R-:W2:Y:S04]  /*cafc0*/  LDL.LU R45, [R1+0x44f8] ;  /* 0x0044f800012d7983 */ /* 0x000ea80000300800 */
[----:B0-----:R-:W2:Y:S04]  /*cafd0*/  LDL.LU R29, [R1+0x50] ;  /* 0x00005000011d7983 */ /* 0x001ea80000300800 */
[----:B---3--:R0:W-:Y:S04]  /*cafe0*/  @P3 STG.E.U8 desc[UR32][R46.64], R44 ;  /* 0x0000002c2e003986 */ /* 0x0081e8000c101120 */
[----:B0-----:R-:W3:Y:S04]  /*caff0*/  LDL.LU.64 R46, [R1+0x1e8] ;  /* 0x0001e800012e7983 */ /* 0x001ee80000300a00 */
[----:B------:R-:W3:Y:S01]  /*cb000*/  LDL.LU.64 R32, [R1+0x1e0] ;  /* 0x0001e00001207983 */ /* 0x000ee20000300a00 */
[----:B------:R-:W-:Y:S01]  /*cb010*/  ISETP.LT.AND P5, PT, R48, UR6, !P0 ;  /* 0x0000000630007c0c */ /* 0x000fe2000c7a1270 */
[----:B------:R-:W-:Y:S01]  /*cb020*/  VIADD R0, R18, 0x21 ;  /* 0x0000002112007836 */ /* 0x000fe20000000000 */
[----:B------:R-:W-:Y:S01]  /*cb030*/  ISETP.LT.AND P4, PT, R49, UR8, !P0 ;  /* 0x0000000831007c0c */ /* 0x000fe2000c781270 */
[----:B------:R-:W3:Y:S01]  /*cb040*/  LDL.LU R44, [R1+0x1c88] ;  /* 0x001c8800012c7983 */ /* 0x000ee20000300800 */
[----:B------:R-:W-:Y:S01]  /*cb050*/  PRMT R3, R40, 0x7770, RZ ;  /* 0x0000777028037816 */ /* 0x000fe200000000ff */
[----:B------:R-:W-:Y:S01]  /*cb060*/  ULDC UR6, c[0x0][0x228] ;  /* 0x00008a0000067ab9 */ /* 0x000fe20000000800 */
[----:B------:R-:W-:Y:S01]  /*cb070*/  ISETP.GE.AND P2, PT, R0, UR4, PT ;  /* 0x0000000400007c0c */ /* 0x000fe2000bf46270 */
[----:B------:R-:W-:Y:S01]  /*cb080*/  ULDC UR4, c[0x0][0x228] ;  /* 0x00008a0000047ab9 */ /* 0x000fe20000000800 */
[----:B------:R-:W-:Y:S01]  /*cb090*/  PRMT R2, R40, 0x7771, RZ ;  /* 0x0000777128027816 */ /* 0x000fe200000000ff */
[----:B------:R-:W3:Y:S01]  /*cb0a0*/  LDL.LU.64 R54, [R1+0x1c8] ;  /* 0x0001c80001367983 */ /* 0x000ee20000300a00 */
[----:B------:R-:W-:Y:S01]  /*cb0b0*/  ISETP.LT.AND P0, PT, R56, UR4, !P0 ;  /* 0x0000000438007c0c */ /* 0x000fe2000c701270 */
[----:B------:R-:W-:Y:S01]  /*cb0c0*/  ULDC UR4, c[0x0][0x228] ;  /* 0x00008a0000047ab9 */ /* 0x000fe20000000800 */
[C---:B------:R-:W-:Y:S01]  /*cb0d0*/  PRMT R0, R40.reuse, 0x7772, RZ ;  /* 0x0000777228007816 */ /* 0x040fe200000000ff */
[----:B------:R-:W-:Y:S01]  /*cb0e0*/  ULDC UR8, c[0x0][0x228] ;  /* 0x00008a0000087ab9 */ /* 0x000fe20000000800 */
[----:B------:R-:W-:Y:S01]  /*cb0f0*/  ISETP.LT.AND P3, PT, R19, UR4, !P2 ;  /* 0x0000000413007c0c */ /* 0x000fe2000d761270 */
[----:B------:R-:W-:Y:S01]  /*cb100*/  ULDC UR4, c[0x0][0x22c] ;  /* 0x00008b0000047ab9 */ /* 0x000fe20000000800 */
[----:B------:R-:W-:Y:S01]  /*cb110*/  PRMT R40, R40, 0x7773, RZ ;  /* 0x0000777328287816 */ /* 0x000fe200000000ff */
[----:B----4-:R0:W-:Y:S04]  /*cb120*/  @P6 STG.E.U8 desc[UR32][R36.64], R3 ;  /* 0x0000000324006986 */ /* 0x0101e8000c101120 */
[----:B--2---:R1:W-:Y:S04]  /*cb130*/  @P5 STG.E.U8 desc[UR32][R34.64], R2 ;  /* 0x0000000222005986 */ /* 0x0043e8000c101120 */
[----:B0-----:R-:W2:Y:S04]  /*cb140*/  LDL.LU.64 R36, [R1+0x1c0] ;  /* 0x0001c00001247983 */ /* 0x001ea80000300a00 */
[----:B-1----:R-:W4:Y:S04]  /*cb150*/  LDL.LU R34, [R1+0x40] ;  /* 0x0000400001227983 */ /* 0x002f280000300800 */
[----:B------:R-:W-:Y:S01]  /*cb160*/  @P4 STG.E.U8 desc[UR32][R22.64], R0 ;  /* 0x0000000016004986 */ /* 0x000fe2000c101120 */
[----:B------:R-:W-:Y:S01]  /*cb170*/  ISETP.LT.AND P4, PT, R25, UR6, !P2 ;  /* 0x0000000619007c0c */ /* 0x000fe2000d781270 */
[----:B------:R-:W-:-:S02]  /*cb180*/  ULDC UR6, c[0x0][0x228] ;  /* 0x00008a0000067ab9 */ /* 0x000fc40000000800 */
[----:B------:R-:W4:Y:S04]  /*cb190*/  LDL.LU.64 R20, [R1+0x1b8] ;  /* 0x0001b80001147983 */ /* 0x000f280000300a00 */
[----:B------:R0:W-:Y:S04]  /*cb1a0*/  @P0 STG.E.U8 desc[UR32][R60.64], R40 ;  /* 0x000000283c000986 */ /* 0x0001e8000c101120 */
[----:B0-----:R-:W4:Y:S01]  /*cb1b0*/  LDL.LU.64 R60, [R1+0x1b0] ;  /* 0x0001b000013c7983 */ /* 0x001f220000300a00 */
[----:B------:R-:W-:-:S03]  /*cb1c0*/  PRMT R3, R29, 0x7770, RZ ;  /* 0x000077701d037816 */ /* 0x000fc600000000ff */
[----:B------:R-:W4:Y:S01]  /*cb1d0*/  LDL.LU.64 R22, [R1+0x1a8] ;  /* 0x0001a80001167983 */ /* 0x000f220000300a00 */
[----:B------:R-:W-:-:S03]  /*cb1e0*/  PRMT R2, R29, 0x7771, RZ ;  /* 0x000077711d027816 */ /* 0x000fc600000000ff */
[----:B---3--:R0:W-:Y:S04]  /*cb1f0*/  @P3 STG.E.U8 desc[UR32][R46.64], R3 ;  /* 0x000000032e003986 */ /* 0x0081e8000c101120 */
[----:B------:R1:W-:Y:S04]  /*cb200*/  @P4 STG.E.U8 desc[UR32][R32.64], R2 ;  /* 0x0000000220004986 */ /* 0x0003e8000c101120 */
[----:B0-----:R-:W3:Y:S04]  /*cb210*/  LDL.LU.64 R46, [R1+0x44f0] ;  /* 0x0044f000012e7983 */ /* 0x001ee80000300a00 */
[----:B-1----:R-:W3:Y:S01]  /*cb220*/  LDL.LU.64 R32, [R1+0x198] ;  /* 0x0001980001207983 */ /* 0x002ee20000300a00 */
        /* <DEDUP_REMOVED lines=9> */
[----:B------:R-:W-:Y:S01]  /*cb2c0*/  ISETP.LT.AND P4, PT, R44, UR4, !P2 ;  /* 0x000000042c007c0c */ /* 0x000fe2000d781270 */
[----:B------:R-:W-:Y:S01]  /*cb2d0*/  ULDC UR4, c[0x0][0x228] ;  /* 0x00008a0000047ab9 */ /* 0x000fe20000000800 */
[----:B------:R-:W3:Y:S04]  /*cb2e0*/  LDL.LU.64 R28, [R1+0x190] ;  /* 0x00019000011c7983 */ /* 0x000ee80000300a00 */
[----:B------:R0:W-:Y:S01]  /*cb2f0*/  @P6 STG.E.U8 desc[UR32][R54.64], R2 ;  /* 0x0000000236006986 */ /* 0x0001e2000c101120 */
[----:B------:R-:W-:Y:S01]  /*cb300*/  ISETP.LT.AND P6, PT, R49, UR6, !P2 ;  /* 0x0000000631007c0c */ /* 0x000fe2000d7c1270 */
[----:B------:R-:W-:Y:S02]  /*cb310*/  ULDC UR6, c[0x0][0x228] ;  /* 0x00008a0000067ab9 */ /* 0x000fe40000000800 */
[----:B0-----:R-:W3:Y:S04]  /*cb320*/  LDL.LU.64 R54, [R1+0x188] ;  /* 0x0001880001367983 */ /* 0x001ee80000300a00 */
[----:B--2---:R0:W-:Y:S01]  /*cb330*/  @P5 STG.E.U8 desc[UR32][R36.64], R0 ;  /* 0x0000000024005986 */ /* 0x0041e2000c101120 */
[----:B------:R-:W-:Y:S01]  /*cb340*/  ISETP.LT.AND P5, PT, R48, UR4, !P2 ;  /* 0x0000000430007c0c */ /* 0x000fe2000d7a1270 */
[----:B------:R-:W-:Y:S01]  /*cb350*/  ULDC UR4, c[0x0][0x22c] ;  /* 0x00008b0000047ab9 */ /* 0x000fe20000000800 */
[----:B----4-:R-:W-:Y:S01]  /*cb360*/  PRMT R2, R34, 0x7770, RZ ;  /* 0x0000777022027816 */ /* 0x010fe200000000ff */
[----:B0-----:R-:W-:-:S04]  /*cb370*/  VIADD R0, R18, 0x23 ;  /* 0x0000002312007836 */ /* 0x001fc80000000000 */
[----:B------:R0:W-:Y:S01]  /*cb380*/  @P4 STG.E.U8 desc[UR32][R20.64], R2 ;  /* 0x0000000214004986 */ /* 0x0001e2000c101120 */
[----:B------:R-:W-:Y:S01]  /*cb390*/  ISETP.GE.AND P3, PT, R0, UR4, PT ;  /* 0x0000000400007c0c */ /* 0x000fe2000bf66270 */
[----:B------:R-:W-:Y:S02]  /*cb3a0*/  ULDC UR4, c[0x0][0x228] ;  /* 0x00008a0000047ab9 */ /* 0x000fe40000000800 */
[----:B------:R-:W2:Y:S01]  /*cb3b0*/  LDL.LU.64 R36, [R1+0x178] ;  /* 0x0001780001247983 */ /* 0x000ea20000300a00 */
[----:B------:R-:W-:Y:S01]  /*cb3c0*/  ISETP.LT.AND P2, PT, R56, UR4, !P2 ;  /* 0x0000000438007c0c */ /* 0x000fe2000d741270 */
[----:B------:R-:W-:Y:S01]  /*cb3d0*/  ULDC UR4, c[0x0][0x228] ;  /* 0x00008a0000047ab9 */ /* 0x000fe20000000800 */
[C---:B------:R-:W-:Y:S02]  /*cb3e0*/  PRMT R0, R34.reuse, 0x7772, RZ ;  /* 0x0000777222007816 */ /* 0x040fe400000000ff */
[----:B0-----:R-:W-:-:S05]  /*cb3f0*/  PRMT R2, R34, 0x7771, RZ ;  /* 0x0000777122027816 */ /* 0x001fca00000000ff */
[----:B------:R0:W-:Y:S04]  /*cb400*/  @P5 STG.E.U8 desc[UR32][R60.64], R2 ;  /* 0x000000023c005986 */ /* 0x0001e8000c101120 */
[----:B------:R1:W-:Y:S01]  /*cb410*/  @P6 STG.E.U8 desc[UR32][R22.64], R0 ;  /* 0x0000000016006986 */ /* 0x0003e2000c101120 */
[----:B------:R-:W-:Y:S01]  /*cb420*/  ISETP.LT.AND P6, PT, R25, UR4, !P0 ;  /* 0x0000000419007c0c */ /* 0x000fe2000c7c1270 */
[----:B------:R-:W-:Y:S02]  /*cb430*/  ULDC UR4, c[0x0][0x228] ;  /* 0x00008a0000047ab9 */ /* 0x000fe40000000800 */
[----:B------:R-:W-:Y:S01]  /*cb440*/  ISETP.LT.AND P5, PT, R11, UR4, !P0 ;  /* 0x000000040b007c0c */ /* 0x000fe2000c7a1270 */
[----:B------:R-:W-:Y:S01]  /*cb450*/  ULDC UR4, c[0x0][0x228] ;  /* 0x00008a0000047ab9 */ /* 0x000fe20000000800 */
[----:B0-----:R-:W-:Y:S01]  /*cb460*/  PRMT R2, R34, 0x7773, RZ ;  /* 0x0000777322027816 */ /* 0x001fe200000000ff */
[----:B------:R-:W4:Y:S04]  /*cb470*/  LDL.LU.64 R60, [R1+0x170] ;  /* 0x00017000013c7983 */ /* 0x000f280000300a00 */
[----:B-1----:R-:W4:Y:S04]  /*cb480*/  LDL.LU.64 R22, [R1+0x160] ;  /* 0x0001600001167983 */ /* 0x002f280000300a00 */
[----:B---3--:R0:W-:Y:S01]  /*cb490*/  @P2 STG.E.U8 desc[UR32][R32.64], R2 ;  /* 0x0000000220002986 */ /* 0x0081e2000c101120 */
[----:B------:R-:W-:Y:S01]  /*cb4a0*/  ISETP.LT.AND P2, PT, R41, UR4, !P0 ;  /* 0x0000000429007c0c */ /* 0x000fe2000c741270 */
[----:B------:R-:W-:-:S02]  /*cb4b0*/  ULDC UR4, c[0x0][0x22c] ;  /* 0x00008b0000047ab9 */ /* 0x000fc40000000800 */
[----:B------:R-:W3:Y:S01]  /*cb4c0*/  LDL.LU R41, [R1+0x44e8] ;  /* 0x0044e80001297983 */ /* 0x000ee20000300800 */
[----:B------:R-:W-:Y:S01]  /*cb4d0*/  ISETP.LT.AND P4, PT, R19, UR6, !P0 ;  /* 0x0000000613007c0c */ /* 0x000fe2000c781270 */
[----:B------:R-:W-:Y:S01]  /*cb4e0*/  ULDC UR6, c[0x0][0x228] ;  /* 0x00008a0000067ab9 */ /* 0x000fe20000000800 */
[C---:B------:R-:W-:Y:S01]  /*cb4f0*/  PRMT R0, R45.reuse, 0x7770, RZ ;  /* 0x000077702d007816 */ /* 0x040fe200000000ff */
[----:B------:R-:W3:Y:S01]  /*cb500*/  LDL.LU.64 R34, [R1+0x150] ;  /* 0x0001500001227983 */ /* 0x000ee20000300a00 */
[----:B0-----:R-:W-:-:S03]  /*cb510*/  PRMT R2, R45, 0x7771, RZ ;  /* 0x000077712d027816 */ /* 0x001fc600000000ff */
[----:B------:R-:W3:Y:S06]  /*cb520*/  LDL.LU.64 R32, [R1+0x120] ;  /* 0x0001200001207983 */ /* 0x000eec0000300a00 */
[----:B------:R0:W-:Y:S01]  /*cb530*/  @P4 STG.E.U8 desc[UR32][R28.64], R0 ;  /* 0x000000001c004986 */ /* 0x0001e2000c101120 */
[----:B------:R-:W-:Y:S01]  /*cb540*/  ISETP.LT.AND P4, PT, R44, UR6, !P0 ;  /* 0x000000062c007c0c */ /* 0x000fe2000c781270 */
[----:B------:R-:W-:Y:S01]  /*cb550*/  ULDC UR6, c[0x0][0x228] ;  /* 0x00008a0000067ab9 */ /* 0x000fe20000000800 */
[C---:B0-----:R-:W-:Y:S01]  /*cb560*/  PRMT R0, R45.reuse, 0x7772, RZ ;  /* 0x000077722d007816 */ /* 0x041fe200000000ff */
[----:B------:R-:W3:Y:S01]  /*cb570*/  LDL.LU R28, [R1+0x54] ;  /* 0x00005400011c7983 */ /* 0x000ee20000300800 */
[----:B------:R-:W-:-:S03]  /*cb580*/  PRMT R45, R45, 0x7773, RZ ;  /* 0x000077732d2d7816 */ /* 0x000fc600000000ff */
[----:B------:R0:W-:Y:S04]  /*cb590*/  @P6 STG.E.U8 desc[UR32][R54.64], R2 ;  /* 0x0000000236006986 */ /* 0x0001e8000c101120 */
[----:B0-----:R-:W3:Y:S04]  /*cb5a0*/  LDL.LU.64 R54, [R1+0x110] ;  /* 0x0001100001367983 */ /* 0x001ee80000300a00 */
[----:B--2---:R0:W-:Y:S04]  /*cb5b0*/  @P5 STG.E.U8 desc[UR32][R36.64], R0 ;  /* 0x0000000024005986 */ /* 0x0041e8000c101120 */
[----:B0-----:R-:W2:Y:S04]  /*cb5c0*/  LDL.LU.64 R36, [R1+0x18] ;  /* 0x0000180001247983 */ /* 0x001ea80000300a00 */
[----:B----4-:R0:W-:Y:S04]  /*cb5d0*/  @P2 STG.E.U8 desc[UR32][R60.64], R45 ;  /* 0x0000002d3c002986 */ /* 0x0101e8000c101120 */
[----:B0-----:R-:W4:Y:S04]  /*cb5e0*/  LDL.LU.64 R60, [R1+0x1a0] ;  /* 0x0001a000013c7983 */ /* 0x001f280000300a00 */
[----:B------:R-:W4:Y:S04]  /*cb5f0*/  LDL.LU R45, [R1+0x1c70] ;  /* 0x001c7000012d7983 */ /* 0x000f280000300800 */
[----:B------:R-:W4:Y:S01]  /*cb600*/  LDL.LU.64 R20, [R1+0x180] ;  /* 0x0001800001147983 */ /* 0x000f220000300a00 */
[----:B---3--:R-:W-:-:S05]  /*cb610*/  PRMT R0, R41, 0x7770, RZ ;  /* 0x0000777029007816 */ /* 0x008fca00000000ff */
[----:B------:R0:W-:Y:S04]  /*cb620*/  @P4 STG.E.U8 desc[UR32][R22.64], R0 ;  /* 0x0000000016004986 */ /* 0x0001e8000c101120 */
[----:B0-----:R-:W3:Y:S04]  /*cb630*/  LDL.LU.64 R22, [R1+0x1d8] ;  /* 0x0001d80001167983 */ /* 0x001ee80000300a00 */
[----:B------:R-:W3:Y:S01]  /*cb640*/  LDL.LU R29, [R1+0x44] ;  /* 0x00004400011d7983 */ /* 0x000ee20000300800 */
[----:B------:R-:W-:Y:S01]  /*cb650*/  VIADD R2, R18, 0x24 ;  /* 0x0000002412027836 */ /* 0x000fe20000000000 */
[----:B------:R-:W-:Y:S01]  /*cb660*/  ISETP.LT.AND P5, PT, R48, UR6, !P0 ;  /* 0x0000000630007c0c */ /* 0x000fe2000c7a1270 */
[----:B------:R-:W-:Y:S01]  /*cb670*/  ULDC UR6, c[0x0][0x228] ;  /* 0x00008a0000067ab9 */ /* 0x000fe20000000800 */
[----:B------:R-:W-:Y:S01]  /*cb680*/  ISETP.LT.AND P6, PT, R49, UR8, !P0 ;  /* 0x0000000831007c0c */ /* 0x000fe2000c7c1270 */
[----:B------:R-:W-:Y:S01]  /*cb690*/  ULDC UR8, c[0x0][0x228] ;  /* 0x00008a0000087ab9 */ /* 0x000fe20000000800 */
[----:B------:R-:W-:Y:S01]  /*cb6a0*/  ISETP.GE.AND P2, PT, R2, UR4, PT ;  /* 0x0000000402007c0c */ /* 0x000fe2000bf46270 */
[----:B------:R-:W-:Y:S01]  /*cb6b0*/  ULDC UR4, c[0x0][0x228] ;  /* 0x00008a0000047ab9 */ /* 0x000fe20000000800 */
[----:B------:R-:W-:Y:S01]  /*cb6c0*/  ISETP.LT.AND P4, PT, R19, UR6, !P3 ;  /* 0x0000000613007c0c */ /* 0x000fe2000df81270 */
[----:B------:R-:W-:Y:S01]  /*cb6d0*/  ULDC UR6, c[0x0][0x228] ;  /* 0x00008a0000067ab9 */ /* 0x000fe20000000800 */
[----:B------:R-:W-:Y:S01]  /*cb6e0*/  ISETP.LT.AND P0, PT, R56, UR4, !P0 ;  /* 0x0000000438007c0c */ /* 0x000fe2000c701270 */
[----:B------:R-:W-:Y:S01]  /*cb6f0*/  ULDC UR4, c[0x0][0x228] ;  /* 0x00008a0000047ab9 */ /* 0x000fe20000000800 */
[----:B------:R-:W-:-:S02]  /*cb700*/  PRMT R2, R41, 0x7771, RZ ;  /* 0x0000777129027816 */ /* 0x000fc400000000ff */
[C---:B------:R-:W-:Y:S02]  /*cb710*/  PRMT R0, R41.reuse, 0x7772, RZ ;  /* 0x0000777229007816 */ /* 0x040fe400000000ff */
[----:B------:R-:W-:Y:S01]  /*cb720*/  PRMT R41, R41, 0x7773, RZ ;  /* 0x0000777329297816 */ /* 0x000fe200000000ff */
[----:B------:R0:W-:Y:S04]  /*cb730*/  @P5 STG.E.U8 desc[UR32][R34.64], R2 ;  /* 0x0000000222005986 */ /* 0x0001e8000c101120 */
[----:B------:R1:W-:Y:S01]  /*cb740*/  @P6 STG.E.U8 desc[UR32][R32.64], R0 ;  /* 0x0000000020006986 */ /* 0x0003e2000c101120 */
[----:B------:R-:W-:Y:S01]  /*cb750*/  ISETP.LT.AND P6, PT, R25, UR4, !P3 ;  /* 0x0000000419007c0c */ /* 0x000fe2000dfc1270 */
[----:B------:R-:W-:Y:S01]  /*cb760*/  ULDC UR4, c[0x0][0x228] ;  /* 0x00008a0000047ab9 */ /* 0x000fe20000000800 */
[----:B------:R-:W-:Y:S01]  /*cb770*/  ISETP.LT.AND P5, PT, R11, UR6, !P3 ;  /* 0x000000060b007c0c */ /* 0x000fe2000dfa1270 */
[----:B------:R-:W-:Y:S01]  /*cb780*/  @P0 STG.E.U8 desc[UR32][R54.64], R41 ;  /* 0x0000002936000986 */ /* 0x000fe2000c101120 */
[----:B------:R-:W-:Y:S01]  /*cb790*/  ULDC UR6, c[0x0][0x228] ;  /* 0x00008a0000067ab9 */ /* 0x000fe20000000800 */
[----:B0-----:R-:W-:-:S02]  /*cb7a0*/  PRMT R2, R28, 0x7771, RZ ;  /* 0x000077711c027816 */ /* 0x001fc400000000ff */
[----:B------:R-:W3:Y:S01]  /*cb7b0*/  LDL.LU.64 R34, [R1+0x230] ;  /* 0x0002300001227983 */ /* 0x000ee20000300a00 */
[----:B-1----:R-:W-:-:S03]  /*cb7c0*/  PRMT R0, R28, 0x7770, RZ ;  /* 0x000077701c007816 */ /* 0x002fc600000000ff */
[----:B------:R-:W3:Y:S04]  /*cb7d0*/  LDL.LU.64 R32, [R1+0x228] ;  /* 0x0002280001207983 */ /* 0x000ee80000300a00 */
[----:B--2---:R0:W-:Y:S02]  /*cb7e0*/  @P4 STG.E.U8 desc[UR32][R36.64], R0 ;  /* 0x0000000024004986 */ /* 0x0041e4000c101120 */
[----:B0-----:R-:W-:Y:S02]  /*cb7f0*/  PRMT R0, R28, 0x7772, RZ ;  /* 0x000077721c007816 */ /* 0x001fe400000000ff */
[----:B------:R-:W2:Y:S04]  /*cb800*/  LDL.LU.64 R36, [R1+0x290] ;  /* 0x0002900001247983 */ /* 0x000ea80000300a00 */
[----:B------:R-:W2:Y:S01]  /*cb810*/  LDL.LU.64 R54, [R1+0x288] ;  /* 0x0002880001367983 */ /* 0x000ea20000300a00 */
[----:B----4-:R-:W-:Y:S01]  /*cb820*/  ISETP.LT.AND P4, PT, R45, UR4, !P3 ;  /* 0x000000042d007c0c */ /* 0x010fe2000df81270 */
[----:B------:R-:W-:-:S02]  /*cb830*/  ULDC UR4, c[0x0][0x228] ;  /* 0x00008a0000047ab9 */ /* 0x000fc40000000800 */
[----:B------:R-:W-:Y:S01]  /*cb840*/  ISETP.LT.AND P0, PT, R44, UR4, !P3 ;  /* 0x000000042c007c0c */ /* 0x000fe2000df01270 */
[----:B------:R0:W-:Y:S01]  /*cb850*/  @P6 STG.E.U8 desc[UR32][R60.64], R2 ;  /* 0x000000023c006986 */ /* 0x0001e2000c101120 */
[----:B------:R-:W-:-:S03]  /*cb860*/  ULDC UR4, c[0x0][0x228] ;  /* 0x00008a0000047ab9 */ /* 0x000fc60000000800 */
[----:B------:R1:W-:Y:S01]  /*cb870*/  @P5 STG.E.U8 desc[UR32][R20.64], R0 ;  /* 0x0000000014005986 */ /* 0x0003e2000c101120 */
[----:B0-----:R-:W-:-:S03]  /*cb880*/  PRMT R2, R28, 0x7773, RZ ;  /* 0x000077731c027816 */ /* 0x001fc600000000ff */
[----:B------:R-:W4:Y:S04]  /*cb890*/  LDL.LU.64 R60, [R1+0x280] ;  /* 0x00028000013c7983 */ /* 0x000f280000300a00 */
[----:B---3--:R-:W-:Y:S01]  /*cb8a0*/  @P4 STG.E.U8 desc[UR32][R22.64], R2 ;  /* 0x0000000216004986 */ /* 0x008fe2000c101120 */
[----:B-1----:R-:W-:-:S05]  /*cb8b0*/  PRMT R0, R29, 0x7770, RZ ;  /* 0x000077701d007816 */ /* 0x002fca00000000ff */
[----:B------:R0:W-:Y:S04]  /*cb8c0*/  @P0 STG.E.U8 desc[UR32][R46.64], R0 ;  /* 0x000000002e000986 */ /* 0x0001e8000c101120 */
[----:B0-----:R-:W3:Y:S01]  /*cb8d0*/  LDL.LU.64 R46, [R1+0x44e0] ;  /* 0x0044e000012e7983 */ /* 0x001ee20000300a00 */
[----:B------:R-:W-:Y:S01]  /*cb8e0*/  ISETP.LT.AND P5, PT, R48, UR4, !P3 ;  /* 0x0000000430007c0c */ /* 0x000fe2000dfa1270 */
[----:B------:R-:W-:Y:S01]  /*cb8f0*/  ULDC UR4, c[0x0][0x228] ;  /* 0x00008a0000047ab9 */ /* 0x000fe20000000800 */
[----:B------:R-:W-:Y:S01]  /*cb900*/  ISETP.LT.AND P4, PT, R49, UR6, !P3 ;  /* 0x0000000631007c0c */ /* 0x000fe2000df81270 */
[----:B------:R-:W-:Y:S01]  /*cb910*/  ULDC UR6, c[0x0][0x228] ;  /* 0x00008a0000067ab9 */ /* 0x000fe20000000800 */
[----:B------:R-:W-:Y:S01]  /*cb920*/  ISETP.LT.AND P3, PT, R56, UR4, !P3 ;  /* 0x0000000438007c0c */ /* 0x000fe2000df61270 */
[----:B------:R-:W-:Y:S01]  /*cb930*/  ULDC UR4, c[0x0][0x228] ;  /* 0x00008a0000047ab9 */ /* 0x000fe20000000800 */
[----:B------:R-:W-:Y:S01]  /*cb940*/  PRMT R2, R29, 0x7771, RZ ;  /* 0x000077711d027816 */ /* 0x000fe200000000ff */
[----:B------:R-:W4:Y:S01]  /*cb950*/  LDL.LU.64 R22, [R1+0x2f0] ;  /* 0x0002f00001167983 */ /* 0x000f220000300a00 */
[----:B------:R-:W-:Y:S01]  /*cb960*/  ISETP.LT.AND P6, PT, R19, UR6, !P2 ;  /* 0x0000000613007c0c */ /* 0x000fe2000d7c1270 */
[----:B------:R-:W-:Y:S01]  /*cb970*/  ULDC UR6, c[0x0][0x228] ;  /* 0x00008a0000067ab9 */ /* 0x000fe20000000800 */
[----:B------:R-:W-:-:S02]  /*cb980*/  PRMT R0, R29, 0x7772, RZ ;  /* 0x000077721d007816 */ /* 0x000fc400000000ff */
[----:B------:R-:W-:Y:S01]  /*cb990*/  ISETP.LT.AND P0, PT, R25, UR8, !P2 ;  /* 0x0000000819007c0c */ /* 0x000fe2000d701270 */
[----:B------:R-:W-:Y:S01]  /*cb9a0*/  @P5 STG.E.U8 desc[UR32][R34.64], R2 ;  /* 0x0000000222005986 */ /* 0x000fe2000c101120 */
[----:B------:R-:W-:Y:S01]  /*cb9b0*/  PRMT R3, R29, 0x7773, RZ ;  /* 0x000077731d037816 */ /* 0x000fe200000000ff */
[----:B------:R-:W-:Y:S02]  /*cb9c0*/  ULDC UR8, c[0x0][0x228] ;  /* 0x00008a0000087ab9 */ /* 0x000fe40000000800 */
[----:B------:R0:W-:Y:S01]  /*cb9d0*/  @P4 STG.E.U8 desc[UR32][R32.64], R0 ;  /* 0x0000000020004986 */ /* 0x0001e2000c101120 */
[----:B------:R-:W-:Y:S01]  /*cb9e0*/  ISETP.LT.AND P4, PT, R11, UR4, !P2 ;  /* 0x000000040b007c0c */ /* 0x000fe2000d781270 */
[----:B------:R-:W-:Y:S02]  /*cb9f0*/  ULDC UR4, c[0x0][0x228] ;  /* 0x00008a0000047ab9 */ /* 0x000fe40000000800 */
[----:B0-----:R-:W4:Y:S04]  /*cba00*/  LDL.LU.64 R32, [R1+0x320] ;  /* 0x0003200001207983 */ /* 0x001f280000300a00 */
[----:B------:R-:W4:Y:S04]  /*cba10*/  LDL.LU.64 R28, [R1+0x348] ;  /* 0x00034800011c7983 */ /* 0x000f280000300a00 */
[----:B--2---:R0:W-:Y:S04]  /*cba20*/  @P3 STG.E.U8 desc[UR32][R36.64], R3 ;  /* 0x0000000324003986 */ /* 0x0041e8000c101120 */
[----:B0-----:R-:W2:Y:S01]  /*cba30*/  LDL.LU.64 R36, [R1+0x340] ;  /* 0x0003400001247983 */ /* 0x001ea20000300a00 */
[----:B---3--:R-:W-:-:S02]  /*cba40*/  PRMT R2, R46, 0x7770, RZ ;  /* 0x000077702e027816 */ /* 0x008fc400000000ff */
[----:B------:R-:W-:-:S03]  /*cba50*/  PRMT R0, R46, 0x7771, RZ ;  /* 0x000077712e007816 */ /* 0x000fc600000000ff */
[----:B------:R-:W-:Y:S04]  /*cba60*/  @P6 STG.E.U8 desc[UR32][R54.64], R2 ;  /* 0x0000000236006986 */ /* 0x000fe8000c101120 */
[----:B----4-:R0:W-:Y:S02]  /*cba70*/  @P0 STG.E.U8 desc[UR32][R60.64], R0 ;  /* 0x000000003c000986 */ /* 0x0101e4000c101120 */
[----:B0-----:R-:W-:-:S05]  /*cba80*/  PRMT R0, R46, 0x7772, RZ ;  /* 0x000077722e007816 */ /* 0x001fca00000000ff */
[----:B------:R0:W-:Y:S04]  /*cba90*/  @P4 STG.E.U8 desc[UR32][R42.64], R0 ;  /* 0x000000002a004986 */ /* 0x0001e8000c101120 */
[----:B0-----:R-:W3:Y:S01]  /*cbaa0*/  LDL.LU.64 R42, [R1+0x44d8] ;  /* 0x0044d800012a7983 */ /* 0x001ee20000300a00 */
[----:B------:R-:W-:Y:S01]  /*cbab0*/  ISETP.LT.AND P0, PT, R44, UR6, !P2 ;  /* 0x000000062c007c0c */ /* 0x000fe2000d701270 */
[----:B------:R-:W-:Y:S01]  /*cbac0*/  ULDC UR6, c[0x0][0x228] ;  /* 0x00008a0000067ab9 */ /* 0x000fe20000000800 */
[----:B------:R-:W-:Y:S01]  /*cbad0*/  ISETP.LT.AND P5, PT, R45, UR4, !P2 ;  /* 0x000000042d007c0c */ /* 0x000fe2000d7a1270 */
[----:B------:R-:W4:Y:S01]  /*cbae0*/  LDL.LU.64 R60, [R1+0x378] ;  /* 0x00037800013c7983 */ /* 0x000f220000300a00 */
[----:B------:R-:W-:Y:S01]  /*cbaf0*/  ISETP.LT.AND P6, PT, R48, UR6, !P2 ;  /* 0x0000000630007c0c */ /* 0x000fe2000d7c1270 */
[----:B------:R-:W-:Y:S01]  /*cbb00*/  VIADD R0, R18, 0x25 ;  /* 0x0000002512007836 */ /* 0x000fe20000000000 */
[----:B------:R-:W-:Y:S01]  /*cbb10*/  ULDC UR4, c[0x0][0x22c] ;  /* 0x00008b0000047ab9 */ /* 0x000fe20000000800 */
[----:B------:R-:W4:Y:S01]  /*cbb20*/  LDL.LU R55, [R1+0x58] ;  /* 0x0000580001377983 */ /* 0x000f220000300800 */
[----:B------:R-:W-:Y:S01]  /*cbb30*/  PRMT R46, R46, 0x7773, RZ ;  /* 0x000077732e2e7816 */ /* 0x000fe200000000ff */
[----:B------:R-:W-:Y:S01]  /*cbb40*/  ULDC UR6, c[0x0][0x228] ;  /* 0x00008a0000067ab9 */ /* 0x000fe20000000800 */
[----:B------:R-:W-:Y:S01]  /*cbb50*/  ISETP.GE.AND P3, PT, R0, UR4, PT ;  /* 0x0000000400007c0c */ /* 0x000fe2000bf66270 */
[----:B------:R-:W4:Y:S04]  /*cbb60*/  LDL.LU.64 R40, [R1+0x3f0] ;  /* 0x0003f00001287983 */ /* 0x000f280000300a00 */
[----:B------:R0:W-:Y:S01]  /*cbb70*/  @P5 STG.E.U8 desc[UR32][R22.64], R46 ;  /* 0x0000002e16005986 */ /* 0x0001e2000c101120 */
[----:B------:R-:W-:Y:S01]  /*cbb80*/  ISETP.LT.AND P4, PT, R49, UR6, !P2 ;  /* 0x0000000631007c0c */ /* 0x000fe2000d781270 */
[----:B------:R-:W-:Y:S01]  /*cbb90*/  ULDC UR4, c[0x0][0x228] ;  /* 0x00008a0000047ab9 */ /* 0x000fe20000000800 */
[----:B------:R-:W-:Y:S01]  /*cbba0*/  ULDC UR6, c[0x0][0x228] ;  /* 0x00008a0000067ab9 */ /* 0x000fe20000000800 */
[----:B------:R-:W4:Y:S04]  /*cbbb0*/  LDL.LU.64 R20, [R1+0x3e8] ;  /* 0x0003e80001147983 */ /* 0x000f280000300a00 */
[----:B0-----:R-:W4:Y:S01]  /*cbbc0*/  LDL.LU.64 R22, [R1+0x3c0] ;  /* 0x0003c00001167983 */ /* 0x001f220000300a00 */
[----:B---3--:R-:W-:-:S02]  /*cbbd0*/  PRMT R0, R42, 0x7770, RZ ;  /* 0x000077702a007816 */ /* 0x008fc400000000ff */
[----:B------:R-:W-:-:S03]  /*cbbe0*/  PRMT R2, R42, 0x7771, RZ ;  /* 0x000077712a027816 */ /* 0x000fc600000000ff */
[----:B------:R-:W-:Y:S04]  /*cbbf0*/  @P0 STG.E.U8 desc[UR32][R32.64], R0 ;  /* 0x0000000020000986 */ /* 0x000fe8000c101120 */
[----:B------:R0:W-:Y:S04]  /*cbc00*/  @P6 STG.E.U8 desc[UR32][R28.64], R2 ;  /* 0x000000021c006986 */ /* 0x0001e8000c101120 */
[----:B0-----:R-:W3:Y:S04]  /*cbc10*/  LDL.LU.64 R28, [R1+0x3e0] ;  /* 0x0003e000011c7983 */ /* 0x001ee80000300a00 */
[----:B------:R-:W3:Y:S01]  /*cbc20*/  LDL.LU.64 R34, [R1+0x468] ;  /* 0x0004680001227983 */ /* 0x000ee20000300a00 */
[----:B------:R-:W-:-:S02]  /*cbc30*/  PRMT R0, R42, 0x7772, RZ ;  /* 0x000077722a007816 */ /* 0x000fc400000000ff */
[----:B------:R-:W-:Y:S01]  /*cbc40*/  ISETP.LT.AND P0, PT, R56, UR4, !P2 ;  /* 0x0000000438007c0c */ /* 0x000fe2000d701270 */
[----:B------:R-:W-:Y:S02]  /*cbc50*/  ULDC UR4, c[0x0][0x228] ;  /* 0x00008a0000047ab9 */ /* 0x000fe40000000800 */
[----:B--2---:R0:W-:Y:S01]  /*cbc60*/  @P4 STG.E.U8 desc[UR32][R36.64], R0 ;  /* 0x0000000024004986 */ /* 0x0041e2000c101120 */
[----:B------:R-:W-:Y:S01]  /*cbc70*/  ISETP.LT.AND P4, PT, R19, UR4, !P3 ;  /* 0x0000000413007c0c */ /* 0x000fe2000df81270 */
[----:B------:R-:W-:Y:S01]  /*cbc80*/  ULDC UR4, c[0x0][0x22c] ;  /* 0x00008b0000047ab9 */ /* 0x000fe20000000800 */
[----:B------:R-:W-:Y:S01]  /*cbc90*/  ISETP.LT.AND P5, PT, R25, UR6, !P3 ;  /* 0x0000000619007c0c */ /* 0x000fe2000dfa1270 */
[----:B------:R-:W-:Y:S01]  /*cbca0*/  ULDC UR6, c[0x0][0x228] ;  /* 0x00008a0000067ab9 */ /* 0x000fe20000000800 */
[----:B------:R-:W-:Y:S01]  /*cbcb0*/  PRMT R42, R42, 0x7773, RZ ;  /* 0x000077732a2a7816 */ /* 0x000fe200000000ff */
[----:B0-----:R-:W-:Y:S01]  /*cbcc0*/  VIADD R0, R18, 0x26 ;  /* 0x0000002612007836 */ /* 0x001fe20000000000 */
[----:B------:R-:W-:-:S03]  /*cbcd0*/  ISETP.LT.AND P6, PT, R11, UR8, !P3 ;  /* 0x000000080b007c0c */ /* 0x000fc6000dfc1270 */
[----:B----4-:R-:W-:Y:S01]  /*cbce0*/  @P0 STG.E.U8 desc[UR32][R60.64], R42 ;  /* 0x0000002a3c000986 */ /* 0x010fe2000c101120 */
[----:B------:R-:W-:Y:S01]  /*cbcf0*/  PRMT R3, R55, 0x7770, RZ ;  /* 0x0000777037037816 */ /* 0x000fe200000000ff */
[----:B------:R-:W-:Y:S01]  /*cbd00*/  ULDC UR8, c[0x0][0x228] ;  /* 0x00008a0000087ab9 */ /* 0x000fe20000000800 */
[----:B------:R-:W-:Y:S01]  /*cbd10*/  ISETP.GE.AND P2, PT, R0, UR4, PT ;  /* 0x0000000400007c0c */ /* 0x000fe2000bf46270 */
[----:B------:R-:W-:Y:S01]  /*cbd20*/  ULDC UR4, c[0x0][0x228] ;  /* 0x00008a0000047ab9 */ /* 0x000fe20000000800 */
[----:B------:R-:W2:Y:S01]  /*cbd30*/  LDL.LU.64 R36, [R1+0x460] ;  /* 0x0004600001247983 */ /* 0x000ea20000300a00 */
[----:B------:R-:W-:Y:S01]  /*cbd40*/  ISETP.LT.AND P0, PT, R45, UR4, !P3 ;  /* 0x000000042d007c0c */ /* 0x000fe2000df01270 */
[----:B------:R-:W-:Y:S01]  /*cbd50*/  ULDC UR4, c[0x0][0x228] ;  /* 0x00008a0000047ab9 */ /* 0x000fe20000000800 */
[C---:B------:R-:W-:Y:S01]  /*cbd60*/  PRMT R0, R55.reuse, 0x7771, RZ ;  /* 0x0000777137007816 */ /* 0x040fe200000000ff */
[----:B------:R-:W-:Y:S01]  /*cbd70*/  @P4 STG.E.U8 desc[UR32][R40.64], R3 ;  /* 0x0000000328004986 */ /* 0x000fe2000c101120 */
[----:B------:R-:W-:Y:S01]  /*cbd80*/  ISETP.LT.AND P4, PT, R44, UR4, !P3 ;  /* 0x000000042c007c0c */ /* 0x000fe2000df81270 */
[----:B------:R-:W-:Y:S01]  /*cbd90*/  ULDC UR4, c[0x0][0x22c] ;  /* 0x00008b0000047ab9 */ /* 0x000fe20000000800 */
[C---:B------:R-:W-:Y:S01]  /*cbda0*/  PRMT R2, R55.reuse, 0x7772, RZ ;  /* 0x0000777237027816 */ /* 0x040fe200000000ff */
[----:B------:R0:W-:Y:S04]  /*cbdb0*/  @P5 STG.E.U8 desc[UR32][R20.64], R0 ;  /* 0x0000000014005986 */ /* 0x0001e8000c101120 */
[----:B------:R1:W-:Y:S04]  /*cbdc0*/  @P6 STG.E.U8 desc[UR32][R22.64], R2 ;  /* 0x0000000216006986 */ /* 0x0003e8000c101120 */
[----:B------:R-:W4:Y:S01]  /*cbdd0*/  LDL.LU.64 R32, [R1+0x4c0] ;  /* 0x0004c00001207983 */ /* 0x000f220000300a00 */
[----:B0-----:R-:W-:-:S03]  /*cbde0*/  PRMT R0, R55, 0x7773, RZ ;  /* 0x0000777337007816 */ /* 0x001fc600000000ff */
[----:B------:R-:W4:Y:S01]  /*cbdf0*/  LDL.LU.64 R60, [R1+0x490] ;  /* 0x00049000013c7983 */ /* 0x000f220000300a00 */
[----:B-1----:R-:W-:-:S03]  /*cbe00*/  PRMT R2, R47, 0x7770, RZ ;  /* 0x000077702f027816 */ /* 0x002fc600000000ff */
[----:B------:R-:W4:Y:S01]  /*cbe10*/  LDL.LU.64 R22, [R1+0x4e0] ;  /* 0x0004e00001167983 */ /* 0x000f220000300a00 */
[----:B------:R-:W-:-:S03]  /*cbe20*/  PRMT R3, R47, 0x7771, RZ ;  /* 0x000077712f037816 */ /* 0x000fc600000000ff */
[----:B------:R-:W4:Y:S04]  /*cbe30*/  LDL.LU.64 R54, [R1+0x560] ;  /* 0x0005600001367983 */ /* 0x000f280000300a00 */
[----:B---3--:R0:W-:Y:S04]  /*cbe40*/  @P0 STG.E.U8 desc[UR32][R28.64], R0 ;  /* 0x000000001c000986 */ /* 0x0081e8000c101120 */
[----:B------:R1:W-:Y:S01]  /*cbe50*/  @P4 STG.E.U8 desc[UR32][R34.64], R2 ;  /* 0x0000000222004986 */ /* 0x0003e2000c101120 */
[----:B0-----:R-:W-:-:S03]  /*cbe60*/  VIADD R0, R18, 0x27 ;  /* 0x0000002712007836 */ /* 0x001fc60000000000 */
[----:B------:R-:W3:Y:S01]  /*cbe70*/  LDL.LU.64 R28, [R1+0x530] ;  /* 0x00053000011c7983 */ /* 0x000ee20000300a00 */
[C---:B-1----:R-:W-:Y:S02]  /*cbe80*/  PRMT R2, R47.reuse, 0x7773, RZ ;  /* 0x000077732f027816 */ /* 0x042fe400000000ff */
[----:B------:R-:W-:Y:S01]  /*cbe90*/  ISETP.GE.AND P0, PT, R0, UR4, PT ;  /* 0x0000000400007c0c */ /* 0x000fe2000bf06270 */
[----:B------:R-:W-:Y:S01]  /*cbea0*/  ULDC UR4, c[0x0][0x228] ;  /* 0x00008a0000047ab9 */ /* 0x000fe20000000800 */
[----:B------:R-:W-:Y:S02]  /*cbeb0*/  PRMT R0, R47, 0x7772, RZ ;  /* 0x000077722f007816 */ /* 0x000fe400000000ff */
[----:B------:R-:W3:Y:S01]  /*cbec0*/  LDL.LU R47, [R1+0x44d0] ;  /* 0x0044d000012f7983 */ /* 0x000ee20000300800 */
[----:B------:R-:W-:Y:S01]  /*cbed0*/  ISETP.LT.AND P6, PT, R48, UR6, !P3 ;  /* 0x0000000630007c0c */ /* 0x000fe2000dfc1270 */
[----:B------:R-:W-:Y:S02]  /*cbee0*/  ULDC UR6, c[0x0][0x228] ;  /* 0x00008a0000067ab9 */ /* 0x000fe40000000800 */
[----:B------:R-:W-:Y:S01]  /*cbef0*/  ISETP.LT.AND P5, PT, R49, UR6, !P3 ;  /* 0x0000000631007c0c */ /* 0x000fe2000dfa1270 */
[----:B------:R-:W-:Y:S01]  /*cbf00*/  ULDC UR6, c[0x0][0x228] ;  /* 0x00008a0000067ab9 */ /* 0x000fe20000000800 */
[----:B------:R-:W-:Y:S01]  /*cbf10*/  ISETP.LT.AND P3, PT, R56, UR8, !P3 ;  /* 0x0000000838007c0c */ /* 0x000fe2000df61270 */
[----:B------:R-:W-:-:S07]  /*cbf20*/  ULDC UR8, c[0x0][0x228] ;  /* 0x00008a0000087ab9 */ /* 0x000fce0000000800 */
[----:B--2---:R0:W-:Y:S01]  /*cbf30*/  @P6 STG.E.U8 desc[UR32][R36.64], R3 ;  /* 0x0000000324006986 */ /* 0x0041e2000c101120 */
[----:B------:R-:W-:Y:S01]  /*cbf40*/  ISETP.LT.AND P4, PT, R19, UR4, !P2 ;  /* 0x0000000413007c0c */ /* 0x000fe2000d781270 */
[----:B------:R-:W-:Y:S02]  /*cbf50*/  ULDC UR4, c[0x0][0x22c] ;  /* 0x00008b0000047ab9 */ /* 0x000fe40000000800 */
[----:B0-----:R-:W2:Y:S01]  /*cbf60*/  LDL.LU.64 R36, [R1+0x528] ;  /* 0x0005280001247983 */ /* 0x001ea20000300a00 */
[----:B------:R-:W-:Y:S01]  /*cbf70*/  ISETP.LT.AND P6, PT, R25, UR6, !P2 ;  /* 0x0000000619007c0c */ /* 0x000fe2000d7c1270 */
[----:B------:R-:W-:Y:S02]  /*cbf80*/  ULDC UR6, c[0x0][0x228] ;  /* 0x00008a0000067ab9 */ /* 0x000fe40000000800 */
[----:B----4-:R0:W-:Y:S04]  /*cbf90*/  @P5 STG.E.U8 desc[UR32][R32.64], R0 ;  /* 0x0000000020005986 */ /* 0x0101e8000c101120 */
[----:B------:R-:W4:Y:S04]  /*cbfa0*/  LDL.LU.64 R34, [R1+0x5d0] ;  /* 0x0005d00001227983 */ /* 0x000f280000300a00 */
[----:B------:R1:W-:Y:S04]  /*cbfb0*/  @P3 STG.E.U8 desc[UR32][R60.64], R2 ;  /* 0x000000023c003986 */ /* 0x0003e8000c101120 */
[----:B0-----:R-:W4:Y:S04]  /*cbfc0*/  LDL.LU.64 R32, [R1+0x5c8] ;  /* 0x0005c80001207983 */ /* 0x001f280000300a00 */
[----:B-1----:R-:W4:Y:S01]  /*cbfd0*/  LDL.LU.64 R60, [R1+0x5c0] ;  /* 0x0005c000013c7983 */ /* 0x002f220000300a00 */
[----:B------:R-:W-:Y:S01]  /*cbfe0*/  ISETP.LT.AND P5, PT, R11, UR6, !P2 ;  /* 0x000000060b007c0c */ /* 0x000fe2000d7a1270 */
[----:B------:R-:W-:Y:S01]  /*cbff0*/  VIADD R0, R18, 0x28 ;  /* 0x0000002812007836 */ /* 0x000fe20000000000 */
[----:B------:R-:W-:Y:S01]  /*cc000*/  ULDC UR6, c[0x0][0x228] ;  /* 0x00008a0000067ab9 */ /* 0x000fe20000000800 */
[----:B------:R-:W4:Y:S03]  /*cc010*/  LDL.LU R20, [R1+0x5c] ;  /* 0x00005c0001147983 */ /* 0x000f260000300800 */
[----:B------:R-:W-:Y:S01]  /*cc020*/  ISETP.GE.AND P3, PT, R0, UR4, PT ;  /* 0x0000000400007c0c */ /* 0x000fe2000bf66270 */
[----:B------:R-:W-:Y:S01]  /*cc030*/  ULDC UR4, c[0x0][0x228] ;  /* 0x00008a0000047ab9 */ /* 0x000fe20000000800 */
[----:B---3--:R-:W-:-:S05]  /*cc040*/  PRMT R2, R47, 0x7770, RZ ;  /* 0x000077702f027816 */ /* 0x008fca00000000ff */
[----:B------:R0:W-:Y:S01]  /*cc050*/  @P4 STG.E.U8 desc[UR32][R22.64], R2 ;  /* 0x0000000216004986 */ /* 0x0001e2000c101120 */
[C---:B------:R-:W-:Y:S02]  /*cc060*/  PRMT R0, R47.reuse, 0x7772, RZ ;  /* 0x000077722f007816 */ /* 0x040fe400000000ff */
[----:B0-----:R-:W-:Y:S01]  /*cc070*/  PRMT R2, R47, 0x7771, RZ ;  /* 0x000077712f027816 */ /* 0x001fe200000000ff */
[----:B------:R-:W3:Y:S04]  /*cc080*/  LDL.LU.64 R22, [R1+0x660] ;  /* 0x0006600001167983 */ /* 0x000ee80000300a00 */
[----:B------:R0:W-:Y:S04]  /*cc090*/  @P6 STG.E.U8 desc[UR32][R54.64], R2 ;  /* 0x0000000236006986 */ /* 0x0001e8000c101120 */
[----:B0-----:R-:W3:Y:S04]  /*cc0a0*/  LDL.LU.64 R54, [R1+0x658] ;  /* 0x0006580001367983 */ /* 0x001ee80000300a00 */
[----:B------:R0:W-:Y:S04]  /*cc0b0*/  @P5 STG.E.U8 desc[UR32][R28.64], R0 ;  /* 0x000000001c005986 */ /* 0x0001e8000c101120 */
[----:B0-----:R-:W3:Y:S01]  /*cc0c0*/  LDL.LU.64 R28, [R1+0x650] ;  /* 0x00065000011c7983 */ /* 0x001ee20000300a00 */
[----:B------:R-:W-:Y:S01]  /*cc0d0*/  ISETP.LT.AND P4, PT, R45, UR4, !P2 ;  /* 0x000000042d007c0c */ /* 0x000fe2000d781270 */
[----:B------:R-:W-:Y:S01]  /*cc0e0*/  ULDC UR4, c[0x0][0x228] ;  /* 0x00008a0000047ab9 */ /* 0x000fe20000000800 */
[----:B------:R-:W-:-:S02]  /*cc0f0*/  PRMT R47, R47, 0x7773, RZ ;  /* 0x000077732f2f7816 */ /* 0x000fc400000000ff */
[----:B------:R-:W-:Y:S01]  /*cc100*/  ISETP.LT.AND P6, PT, R44, UR4, !P2 ;  /* 0x000000042c007c0c */ /* 0x000fe2000d7c1270 */
[----:B------:R-:W-:Y:S02]  /*cc110*/  ULDC UR4, c[0x0][0x228] ;  /* 0x00008a0000047ab9 */ /* 0x000fe40000000800 */
[----:B------:R-:W-:Y:S01]  /*cc120*/  ISETP.LT.AND P5, PT, R48, UR4, !P2 ;  /* 0x0000000430007c0c */ /* 0x000fe2000d7a1270 */
[----:B------:R-:W-:-:S05]  /*cc130*/  ULDC UR4, c[0x0][0x228] ;  /* 0x00008a0000047ab9 */ /* 0x000fca0000000800 */
[----:B--2---:R0:W-:Y:S01]  /*cc140*/  @P4 STG.E.U8 desc[UR32][R36.64], R47 ;  /* 0x0000002f24004986 */ /* 0x0041e2000c101120 */
[----:B------:R-:W-:Y:S01]  /*cc150*/  ISETP.LT.AND P4, PT, R49, UR6, !P2 ;  /* 0x0000000631007c0c */ /* 0x000fe2000d781270 */
[----:B------:R-:W-:Y:S01]  /*cc160*/  ULDC UR6, c[0x0][0x228] ;  /* 0x00008a0000067ab9 */ /* 0x000fe20000000800 */
[C---:B------:R-:W-:Y:S01]  /*cc170*/  PRMT R3, R43.reuse, 0x7770, RZ ;  /* 0x000077702b037816 */ /* 0x040fe200000000ff */
[----:B0-----:R-:W2:Y:S04]  /*cc180*/  LDL.LU.64 R36, [R1+0x620] ;  /* 0x0006200001247983 */ /* 0x001ea80000300a00 */
[----:B------:R-:W2:Y:S04]  /*cc190*/  LDL.LU R21, [R1+0x4c] ;  /* 0x00004c0001157983 */ /* 0x000ea80000300800 */
[----:B------:R-:W2:Y:S01]  /*cc1a0*/  LDL.LU.64 R40, [R1+0x6d8] ;  /* 0x0006d80001287983 */ /* 0x000ea20000300a00 */
[----:B------:R-:W-:-:S02]  /*cc1b0*/  PRMT R2, R43, 0x7771, RZ ;  /* 0x000077712b027816 */ /* 0x000fc400000000ff */
[----:B------:R-:W-:Y:S01]  /*cc1c0*/  PRMT R0, R43, 0x7772, RZ ;  /* 0x000077722b007816 */ /* 0x000fe200000000ff */
[----:B----4-:R0:W-:Y:S01]  /*cc1d0*/  @P6 STG.E.U8 desc[UR32][R34.64], R3 ;  /* 0x0000000322006986 */ /* 0x0101e2000c101120 */
[----:B------:R-:W-:Y:S01]  /*cc1e0*/  ISETP.LT.AND P2, PT, R56, UR4, !P2 ;  /* 0x0000000438007c0c */ /* 0x000fe2000d741270 */
[----:B------:R-:W-:Y:S02]  /*cc1f0*/  ULDC UR4, c[0x0][0x228] ;  /* 0x00008a0000047ab9 */ /* 0x000fe40000000800 */
[----:B------:R1:W-:Y:S01]  /*cc200*/  @P5 STG.E.U8 desc[UR32][R32.64], R2 ;  /* 0x0000000220005986 */ /* 0x0003e2000c101120 */
[----:B------:R-:W-:Y:S01]  /*cc210*/  ISETP.LT.AND P5, PT, R19, UR6, !P0 ;  /* 0x0000000613007c0c */ /* 0x000fe2000c7a1270 */
[----:B------:R-:W-:Y:S02]  /*cc220*/  ULDC UR6, c[0x0][0x228] ;  /* 0x00008a0000067ab9 */ /* 0x000fe40000000800 */
[----:B------:R4:W-:Y:S04]  /*cc230*/  @P4 STG.E.U8 desc[UR32][R60.64], R0 ;  /* 0x000000003c004986 */ /* 0x0009e8000c101120 */
[----:B0-----:R-:W2:Y:S04]  /*cc240*/  LDL.LU.64 R34, [R1+0x6d0] ;  /* 0x0006d00001227983 */ /* 0x001ea80000300a00 */
[----:B-1----:R-:W2:Y:S04]  /*cc250*/  LDL.LU.64 R32, [R1+0x6c8] ;  /* 0x0006c80001207983 */ /* 0x002ea80000300a00 */
[----:B----4-:R-:W4:Y:S01]  /*cc260*/  LDL.LU.64 R60, [R1+0x6c0] ;  /* 0x0006c000013c7983 */ /* 0x010f220000300a00 */
[----:B------:R-:W-:-:S02]  /*cc270*/  PRMT R43, R43, 0x7773, RZ ;  /* 0x000077732b2b7816 */ /* 0x000fc400000000ff */
[C---:B------:R-:W-:Y:S02]  /*cc280*/  PRMT R3, R20.reuse, 0x7770, RZ ;  /* 0x0000777014037816 */ /* 0x040fe400000000ff */
[----:B------:R-:W-:Y:S01]  /*cc290*/  ISETP.LT.AND P6, PT, R25, UR4, !P0 ;  /* 0x0000000419007c0c */ /* 0x000fe2000c7c1270 */
[----:B------:R-:W-:Y:S01]  /*cc2a0*/  ULDC UR4, c[0x0][0x228] ;  /* 0x00008a0000047ab9 */ /* 0x000fe20000000800 */
[C---:B------:R-:W-:Y:S01]  /*cc2b0*/  PRMT R2, R20.reuse, 0x7771, RZ ;  /* 0x0000777114027816 */ /* 0x040fe200000000ff */
[----:B---3--:R0:W-:Y:S04]  /*cc2c0*/  @P2 STG.E.U8 desc[UR32][R22.64], R43 ;  /* 0x0000002b16002986 */ /* 0x0081e8000c101120 */
[----:B0-----:R-:W3:Y:S04]  /*cc2d0*/  LDL.LU.64 R22, [R1+0x710] ;  /* 0x0007100001167983 */ /* 0x001ee80000300a00 */
[----:B------:R0:W-:Y:S04]  /*cc2e0*/  @P5 STG.E.U8 desc[UR32][R54.64], R3 ;  /* 0x0000000336005986 */ /* 0x0001e8000c101120 */
[----:B0-----:R-:W3:Y:S04]  /*cc2f0*/  LDL.LU.64 R54, [R1+0x708] ;  /* 0x0007080001367983 */ /* 0x001ee80000300a00 */
[----:B------:R0:W-:Y:S04]  /*cc300*/  @P6 STG.E.U8 desc[UR32][R28.64], R2 ;  /* 0x000000021c006986 */ /* 0x0001e8000c101120 */
[----:B0-----:R-:W3:Y:S01]  /*cc310*/  LDL.LU.64 R28, [R1+0x760] ;  /* 0x00076000011c7983 */ /* 0x001ee20000300a00 */
[----:B------:R-:W-:Y:S01]  /*cc320*/  ISETP.LT.AND P4, PT, R11, UR6, !P0 ;  /* 0x000000060b007c0c */ /* 0x000fe2000c781270 */
[----:B------:R-:W-:Y:S01]  /*cc330*/  ULDC UR6, c[0x0][0x228] ;  /* 0x00008a0000067ab9 */ /* 0x000fe20000000800 */
[----:B------:R-:W-:Y:S01]  /*cc340*/  ISETP.LT.AND P5, PT, R45, UR4, !P0 ;  /* 0x000000042d007c0c */ /* 0x000fe2000c7a1270 */
[----:B------:R-:W-:Y:S01]  /*cc350*/  ULDC UR4, c[0x0][0x228] ;  /* 0x00008a0000047ab9 */ /* 0x000fe20000000800 */
[----:B------:R-:W-:-:S02]  /*cc360*/  PRMT R0, R20, 0x7772, RZ ;  /* 0x0000777214007816 */ /* 0x000fc400000000ff */
[----:B------:R-:W-:Y:S02]  /*cc370*/  PRMT R20, R20, 0x7773, RZ ;  /* 0x0000777314147816 */ /* 0x000fe400000000ff */
[----:B------:R-:W-:Y:S01]  /*cc380*/  ISETP.LT.AND P6, PT, R44, UR6, !P0 ;  /* 0x000000062c007c0c */ /* 0x000fe2000c7c1270 */
[----:B------:R-:W-:-:S04]  /*cc390*/  ULDC UR6, c[0x0][0x228] ;  /* 0x00008a0000067ab9 */ /* 0x000fc80000000800 */
[----:B--2---:R0:W-:Y:S01]  /*cc3a0*/  @P4 STG.E.U8 desc[UR32][R36.64], R0 ;  /* 0x0000000024004986 */ /* 0x0041e2000c101120 */
[----:B------:R-:W-:Y:S01]  /*cc3b0*/  ISETP.LT.AND P4, PT, R48, UR4, !P0 ;  /* 0x0000000430007c0c */ /* 0x000fe2000c781270 */
[----:B------:R-:W-:Y:S01]  /*cc3c0*/  ULDC UR4, c[0x0][0x228] ;  /* 0x00008a0000047ab9 */ /* 0x000fe20000000800 */
[----:B------:R-:W-:Y:S01]  /*cc3d0*/  ISETP.LT.AND P2, PT, R49, UR6, !P0 ;  /* 0x0000000631007c0c */ /* 0x000fe2000c741270 */
[----:B------:R-:W-:Y:S01]  /*cc3e0*/  ULDC UR6, c[0x0][0x228] ;  /* 0x00008a0000067ab9 */ /* 0x000fe20000000800 */
[----:B------:R1:W-:Y:S04]  /*cc3f0*/  @P5 STG.E.U8 desc[UR32][R40.64], R20 ;  /* 0x0000001428005986 */ /* 0x0003e8000c101120 */
[----:B0-----:R-:W2:Y:S01]  /*cc400*/  LDL.LU.64 R36, [R1+0x730] ;  /* 0x0007300001247983 */ /* 0x001ea20000300a00 */
[----:B------:R-:W-:-:S03]  /*cc410*/  PRMT R0, R21, 0x7770, RZ ;  /* 0x0000777015007816 */ /* 0x000fc600000000ff */
[----:B-1----:R-:W2:Y:S01]  /*cc420*/  LDL.LU.64 R40, [R1+0x780] ;  /* 0x0007800001287983 */ /* 0x002ea20000300a00 */
[C---:B------:R-:W-:Y:S02]  /*cc430*/  PRMT R2, R21.reuse, 0x7771, RZ ;  /* 0x0000777115027816 */ /* 0x040fe400000000ff */
[----:B------:R-:W-:Y:S01]  /*cc440*/  PRMT R3, R21, 0x7772, RZ ;  /* 0x0000777215037816 */ /* 0x000fe200000000ff */
[----:B------:R-:W-:Y:S01]  /*cc450*/  @P6 STG.E.U8 desc[UR32][R34.64], R0 ;  /* 0x0000000022006986 */ /* 0x000fe2000c101120 */
[----:B------:R-:W-:Y:S01]  /*cc460*/  ISETP.LT.AND P0, PT, R56, UR4, !P0 ;  /* 0x0000000438007c0c */ /* 0x000fe2000c701270 */
[----:B------:R-:W-:Y:S02]  /*cc470*/  ULDC UR4, c[0x0][0x228] ;  /* 0x00008a0000047ab9 */ /* 0x000fe40000000800 */
[----:B------:R-:W-:Y:S01]  /*cc480*/  @P4 STG.E.U8 desc[UR32][R32.64], R2 ;  /* 0x0000000220004986 */ /* 0x000fe2000c101120 */
[----:B------:R-:W-:Y:S01]  /*cc490*/  ISETP.LT.AND P4, PT, R19, UR6, !P3 ;  /* 0x0000000613007c0c */ /* 0x000fe2000df81270 */
[----:B------:R-:W-:-:S02]  /*cc4a0*/  ULDC UR6, c[0x0][0x228] ;  /* 0x00008a0000067ab9 */ /* 0x000fc40000000800 */
[----:B----4-:R0:W-:Y:S01]  /*cc4b0*/  @P2 STG.E.U8 desc[UR32][R60.64], R3 ;  /* 0x000000033c002986 */ /* 0x0101e2000c101120 */
[----:B------:R-:W-:Y:S01]  /*cc4c0*/  ISETP.LT.AND P5, PT, R25, UR4, !P3 ;  /* 0x0000000419007c0c */ /* 0x000fe2000dfa1270 */
[----:B------:R-:W-:Y:S01]  /*cc4d0*/  ULDC UR4, c[0x0][0x22c] ;  /* 0x00008b0000047ab9 */ /* 0x000fe20000000800 */
[----:B------:R-:W-:Y:S01]  /*cc4e0*/  PRMT R21, R21, 0x7773, RZ ;  /* 0x0000777315157816 */ /* 0x000fe200000000ff */
[----:B0-----:R-:W4:Y:S01]  /*cc4f0*/  LDL.LU R61, [R1+0xd0] ;  /* 0x0000d000013d7983 */ /* 0x001f220000300800 */
[----:B------:R-:W-:-:S03]  /*cc500*/  PRMT R2, R24, 0x7770, RZ ;  /* 0x0000777018027816 */ /* 0x000fc600000000ff */
[----:B------:R-:W4:Y:S04]  /*cc510*/  LDL.LU R25, [R1+0x44cc] ;  /* 0x0044cc0001197983 */ /* 0x000f280000300800 */
[----:B------:R-:W4:Y:S04]  /*cc520*/  LDL.LU.64 R32, [R1+0x7d8] ;  /* 0x0007d80001207983 */ /* 0x000f280000300a00 */
[----:B------:R-:W4:Y:S01]  /*cc530*/  LDL.LU.64 R34, [R1+0x7d0] ;  /* 0x0007d00001227983 */ /* 0x000f220000300a00 */
[----:B------:R-:W-:-:S05]  /*cc540*/  VIADD R0, R18, 0x29 ;  /* 0x0000002912007836 */ /* 0x000fca0000000000 */
[----:B------:R-:W-:Y:S01]  /*cc550*/  ISETP.GE.AND P2, PT, R0, UR4, PT ;  /* 0x0000000400007c0c */ /* 0x000fe2000bf46270 */
[----:B------:R-:W-:Y:S01]  /*cc560*/  ULDC UR4, c[0x0][0x228] ;  /* 0x00008a0000047ab9 */ /* 0x000fe20000000800 */
[----:B------:R-:W-:Y:S01]  /*cc570*/  PRMT R0, R24, 0x7771, RZ ;  /* 0x0000777118007816 */ /* 0x000fe200000000ff */
[----:B---3--:R0:W-:Y:S04]  /*cc580*/  @P0 STG.E.U8 desc[UR32][R22.64], R21 ;  /* 0x0000001516000986 */ /* 0x0081e8000c101120 */
[----:B0-----:R-:W3:Y:S04]  /*cc590*/  LDL.LU.64 R22, [R1+0x828] ;  /* 0x0008280001167983 */ /* 0x001ee80000300a00 */
[----:B------:R0:W-:Y:S04]  /*cc5a0*/  @P4 STG.E.U8 desc[UR32][R54.64], R2 ;  /* 0x0000000236004986 */ /* 0x0001e8000c101120 */
[----:B0-----:R-:W3:Y:S04]  /*cc5b0*/  LDL.LU.64 R54, [R1+0x808] ;  /* 0x0008080001367983 */ /* 0x001ee80000300a00 */
[----:B------:R0:W-:Y:S04]  /*cc5c0*/  @P5 STG.E.U8 desc[UR32][R28.64], R0 ;  /* 0x000000001c005986 */ /* 0x0001e8000c101120 */
[----:B0-----:R-:W3:Y:S01]  /*cc5d0*/  LDL.LU.64 R28, [R1+0x860] ;  /* 0x00086000011c7983 */ /* 0x001ee20000300a00 */
[----:B------:R-:W-:-:S02]  /*cc5e0*/  ISETP.LT.AND P6, PT, R11, UR6, !P3 ;  /* 0x000000060b007c0c */ /* 0x000fc4000dfc1270 */
[----:B------:R-:W-:Y:S01]  /*cc5f0*/  ISETP.LT.AND P4, PT, R45, UR4, !P3 ;  /* 0x000000042d007c0c */ /* 0x000fe2000df81270 */
[----:B------:R-:W-:Y:S01]  /*cc600*/  ULDC UR4, c[0x0][0x228] ;  /* 0x00008a0000047ab9 */ /* 0x000fe20000000800 */
[----:B------:R-:W-:Y:S01]  /*cc610*/  PRMT R2, R24, 0x7772, RZ ;  /* 0x0000777218027816 */ /* 0x000fe200000000ff */
[----:B------:R-:W-:Y:S01]  /*cc620*/  VIADD R0, R18, 0x2a ;  /* 0x0000002a12007836 */ /* 0x000fe20000000000 */
[----:B------:R-:W-:Y:S01]  /*cc630*/  PRMT R24, R24, 0x7773, RZ ;  /* 0x0000777318187816 */ /* 0x000fe200000000ff */
[----:B------:R-:W-:-:S06]  /*cc640*/  ULDC UR6, c[0x0][0x228] ;  /* 0x00008a0000067ab9 */ /* 0x000fcc0000000800 */
[----:B--2---:R0:W-:Y:S01]  /*cc650*/  @P6 STG.E.U8 desc[UR32][R36.64], R2 ;  /* 0x0000000224006986 */ /* 0x0041e2000c101120 */
[----:B------:R-:W-:Y:S01]  /*cc660*/  ISETP.LT.AND P6, PT, R44, UR4, !P3 ;  /* 0x000000042c007c0c */ /* 0x000fe2000dfc1270 */
[----:B------:R-:W-:Y:S02]  /*cc670*/  ULDC UR4, c[0x0][0x22c] ;  /* 0x00008b0000047ab9 */ /* 0x000fe40000000800 */
[----:B------:R1:W-:Y:S04]  /*cc680*/  @P4 STG.E.U8 desc[UR32][R40.64], R24 ;  /* 0x0000001828004986 */ /* 0x0003e8000c101120 */
[----:B0-----:R-:W2:Y:S04]  /*cc690*/  LDL.LU.64 R36, [R1+0x858] ;  /* 0x0008580001247983 */ /* 0x001ea80000300a00 */
[----:B-1----:R-:W2:Y:S01]  /*cc6a0*/  LDL.LU R24, [R1+0x1c78] ;  /* 0x001c780001187983 */ /* 0x002ea20000300800 */
[----:B------:R-:W-:Y:S01]  /*cc6b0*/  ISETP.LT.AND P5, PT, R48, UR6, !P3 ;  /* 0x0000000630007c0c */ /* 0x000fe2000dfa1270 */
[----:B------:R-:W-:Y:S01]  /*cc6c0*/  ULDC UR6, c[0x0][0x228] ;  /* 0x00008a0000067ab9 */ /* 0x000fe20000000800 */
[----:B------:R-:W-:Y:S01]  /*cc6d0*/  ISETP.GE.AND P0, PT, R0, UR4, PT ;  /* 0x0000000400007c0c */ /* 0x000fe2000bf06270 */
[----:B------:R-:W-:-:S02]  /*cc6e0*/  ULDC UR4, c[0x0][0x228] ;  /* 0x00008a0000047ab9 */ /* 0x000fc40000000800 */
[----:B------:R-:W-:Y:S01]  /*cc6f0*/  ISETP.LT.AND P4, PT, R49, UR4, !P3 ;  /* 0x0000000431007c0c */ /* 0x000fe2000df81270 */
[----:B------:R-:W-:Y:S01]  /*cc700*/  ULDC UR4, c[0x0][0x228] ;  /* 0x00008a0000047ab9 */ /* 0x000fe20000000800 */
[----:B------:R-:W-:Y:S01]  /*cc710*/  ISETP.LT.AND P3, PT, R56, UR6, !P3 ;  /* 0x0000000638007c0c */ /* 0x000fe2000df61270 */
[----:B------:R-:W-:Y:S01]  /*cc720*/  ULDC UR6, c[0x0][0x228] ;  /* 0x00008a0000067ab9 */ /* 0x000fe20000000800 */
[C---:B----4-:R-:W-:Y:S02]  /*cc730*/  PRMT R0, R61.reuse, 0x7770, RZ ;  /* 0x000077703d007816 */ /* 0x050fe400000000ff */
[----:B------:R-:W-:-:S03]  /*cc740*/  PRMT R2, R61, 0x7771, RZ ;  /* 0x000077713d027816 */ /* 0x000fc600000000ff */
[----:B------:R0:W-:Y:S04]  /*cc750*/  @P6 STG.E.U8 desc[UR32][R32.64], R0 ;  /* 0x0000000020006986 */ /* 0x0001e8000c101120 */
[----:B------:R1:W-:Y:S01]  /*cc760*/  @P5 STG.E.U8 desc[UR32][R34.64], R2 ;  /* 0x0000000222005986 */ /* 0x0003e2000c101120 */
[----:B------:R-:W-:Y:S01]  /*cc770*/  ISETP.LT.AND P6, PT, R19, UR4, !P2 ;  /* 0x0000000413007c0c */ /* 0x000fe2000d7c1270 */
[----:B------:R-:W-:Y:S02]  /*cc780*/  ULDC UR4, c[0x0][0x228] ;  /* 0x00008a0000047ab9 */ /* 0x000fe40000000800 */
[----:B0-----:R-:W4:Y:S01]  /*cc790*/  LDL.LU.64 R32, [R1+0x8b0] ;  /* 0x0008b00001207983 */ /* 0x001f220000300a00 */
[----:B------:R-:W-:-:S03]  /*cc7a0*/  PRMT R0, R61, 0x7772, RZ ;  /* 0x000077723d007816 */ /* 0x000fc600000000ff */
[----:B------:R-:W4:Y:S01]  /*cc7b0*/  LDL.LU.64 R40, [R1+0x8a8] ;  /* 0x0008a80001287983 */ /* 0x000f220000300a00 */
[----:B-1----:R-:W-:-:S03]  /*cc7c0*/  PRMT R2, R61, 0x7773, RZ ;  /* 0x000077733d027816 */ /* 0x002fc600000000ff */
[----:B------:R-:W4:Y:S04]  /*cc7d0*/  LDL.LU R60, [R1+0xb0] ;  /* 0x0000b000013c7983 */ /* 0x000f280000300800 */
[----:B------:R-:W4:Y:S04]  /*cc7e0*/  LDL.LU.64 R34, [R1+0x900] ;  /* 0x0009000001227983 */ /* 0x000f280000300a00 */
[----:B---3--:R0:W-:Y:S04]  /*cc7f0*/  @P4 STG.E.U8 desc[UR32][R22.64], R0 ;  /* 0x0000000016004986 */ /* 0x0081e8000c101120 */
[----:B------:R1:W-:Y:S01]  /*cc800*/  @P3 STG.E.U8 desc[UR32][R54.64], R2 ;  /* 0x0000000236003986 */ /* 0x0003e2000c101120 */
[----:B0-----:R-:W-:-:S03]  /*cc810*/  PRMT R0, R25, 0x7770, RZ ;  /* 0x0000777019007816 */ /* 0x001fc600000000ff */
[----:B-1----:R-:W3:Y:S04]  /*cc820*/  LDL.LU.64 R54, [R1+0x8f8] ;  /* 0x0008f80001367983 */ /* 0x002ee80000300a00 */
[----:B------:R0:W-:Y:S04]  /*cc830*/  @P6 STG.E.U8 desc[UR32][R28.64], R0 ;  /* 0x000000001c006986 */ /* 0x0001e8000c101120 */
[----:B0-----:R-:W3:Y:S01]  /*cc840*/  LDL.LU.64 R28, [R1+0x950] ;  /* 0x00095000011c7983 */ /* 0x001ee20000300a00 */
[----:B------:R-:W-:Y:S02]  /*cc850*/  PRMT R2, R25, 0x7771, RZ ;  /* 0x0000777119027816 */ /* 0x000fe400000000ff */
[----:B------:R-:W-:Y:S01]  /*cc860*/  ISETP.LT.AND P4, PT, R45, UR6, !P2 ;  /* 0x000000062d007c0c */ /* 0x000fe2000d781270 */
[----:B------:R-:W-:Y:S01]  /*cc870*/  ULDC UR6, c[0x0][0x228] ;  /* 0x00008a0000067ab9 */ /* 0x000fe20000000800 */
[----:B------:R-:W-:Y:S01]  /*cc880*/  PRMT R3, R25, 0x7773, RZ ;  /* 0x0000777319037816 */ /* 0x000fe200000000ff */
[----:B------:R-:W-:Y:S01]  /*cc890*/  VIADD R0, R18, 0x2b ;  /* 0x0000002b12007836 */ /* 0x000fe20000000000 */
[----:B------:R-:W-:Y:S01]  /*cc8a0*/  ISETP.LT.AND P6, PT, R48, UR8, !P2 ;  /* 0x0000000830007c0c */ /* 0x000fe2000d7c1270 */
[----:B------:R-:W-:Y:S01]  /*cc8b0*/  ULDC UR8, c[0x0][0x228] ;  /* 0x00008a0000087ab9 */ /* 0x000fe20000000800 */
[----:B--2---:R-:W-:Y:S01]  /*cc8c0*/  ISETP.LT.AND P5, PT, R24, UR4, !P2 ;  /* 0x0000000418007c0c */ /* 0x004fe2000d7a1270 */
[----:B------:R-:W-:-:S02]  /*cc8d0*/  ULDC UR4, c[0x0][0x228] ;  /* 0x00008a0000047ab9 */ /* 0x000fc40000000800 */
[----:B------:R-:W-:Y:S01]  /*cc8e0*/  ISETP.LT.AND P3, PT, R11, UR4, !P2 ;  /* 0x000000040b007c0c */ /* 0x000fe2000d761270 */
[----:B------:R-:W-:-:S09]  /*cc8f0*/  ULDC UR4, c[0x0][0x22c] ;  /* 0x00008b0000047ab9 */ /* 0x000fd20000000800 */
[----:B------:R0:W-:Y:S01]  /*cc900*/  @P5 STG.E.U8 desc[UR32][R36.64], R2 ;  /* 0x0000000224005986 */ /* 0x0001e2000c101120 */
[----:B------:R-:W-:Y:S01]  /*cc910*/  ISETP.LT.AND P5, PT, R44, UR6, !P2 ;  /* 0x000000062c007c0c */ /* 0x000fe2000d7a1270 */
[----:B------:R-:W-:Y:S02]  /*cc920*/  ULDC UR6, c[0x0][0x228] ;  /* 0x00008a0000067ab9 */ /* 0x000fe40000000800 */
[----:B0-----:R-:W2:Y:S01]  /*cc930*/  LDL.LU.64 R36, [R1+0x920] ;  /* 0x0009200001247983 */ /* 0x001ea20000300a00 */
[----:B------:R-:W-:-:S03]  /*cc940*/  PRMT R2, R25, 0x7772, RZ ;  /* 0x0000777219027816 */ /* 0x000fc600000000ff */
[----:B------:R-:W2:Y:S04]  /*cc950*/  LDL.LU R25, [R1+0x44c8] ;  /* 0x0044c80001197983 */ /* 0x000ea80000300800 */
[----:B----4-:R0:W-:Y:S01]  /*cc960*/  @P3 STG.E.U8 desc[UR32][R32.64], R2 ;  /* 0x0000000220003986 */ /* 0x0101e2000c101120 */
[----:B------:R-:W-:Y:S01]  /*cc970*/  ISETP.GE.AND P3, PT, R0, UR4, PT ;  /* 0x0000000400007c0c */ /* 0x000fe2000bf66270 */
[----:B------:R-:W-:Y:S02]  /*cc980*/  ULDC UR4, c[0x0][0x228] ;  /* 0x00008a0000047ab9 */ /* 0x000fe40000000800 */
[----:B------:R-:W4:Y:S01]  /*cc990*/  LDL.LU.64 R22, [R1+0x978] ;  /* 0x0009780001167983 */ /* 0x000f220000300a00 */
[----:B------:R-:W-:-:S03]  /*cc9a0*/  PRMT R0, R60, 0x7770, RZ ;  /* 0x000077703c007816 */ /* 0x000fc600000000ff */
[----:B------:R-:W-:Y:S04]  /*cc9b0*/  @P4 STG.E.U8 desc[UR32][R40.64], R3 ;  /* 0x0000000328004986 */ /* 0x000fe8000c101120 */
[----:B0-----:R-:W4:Y:S01]  /*cc9c0*/  LDL.LU.64 R32, [R1+0x970] ;  /* 0x0009700001207983 */ /* 0x001f220000300a00 */
[C---:B------:R-:W-:Y:S02]  /*cc9d0*/  PRMT R2, R60.reuse, 0x7771, RZ ;  /* 0x000077713c027816 */ /* 0x040fe400000000ff */
[----:B------:R-:W-:Y:S01]  /*cc9e0*/  ISETP.LT.AND P4, PT, R49, UR4, !P2 ;  /* 0x0000000431007c0c */ /* 0x000fe2000d781270 */
[----:B------:R-:W4:Y:S04]  /*cc9f0*/  LDL.LU.64 R42, [R1+0x9b0] ;  /* 0x0009b000012a7983 */ /* 0x000f280000300a00 */
[----:B------:R0:W-:Y:S01]  /*cca00*/  @P5 STG.E.U8 desc[UR32][R34.64], R0 ;  /* 0x0000000022005986 */ /* 0x0001e2000c101120 */
[----:B------:R-:W-:Y:S01]  /*cca10*/  ULDC UR4, c[0x0][0x228] ;  /* 0x00008a0000047ab9 */ /* 0x000fe20000000800 */
[----:B0-----:R-:W-:-:S02]  /*cca20*/  PRMT R0, R60, 0x7772, RZ ;  /* 0x000077723c007816 */ /* 0x001fc400000000ff */
[----:B---3--:R0:W-:Y:S04]  /*cca30*/  @P6 STG.E.U8 desc[UR32][R54.64], R2 ;  /* 0x0000000236006986 */ /* 0x0081e8000c101120 */
[----:B0-----:R-:W3:Y:S04]  /*cca40*/  LDL.LU.64 R54, [R1+0x9a8] ;  /* 0x0009a80001367983 */ /* 0x001ee80000300a00 */
[----:B------:R-:W3:Y:S01]  /*cca50*/  LDL.LU R46, [R1+0xd4] ;  /* 0x0000d400012e7983 */ /* 0x000ee20000300800 */
[----:B------:R-:W-:-:S03]  /*cca60*/  PRMT R2, R60, 0x7773, RZ ;  /* 0x000077733c027816 */ /* 0x000fc600000000ff */
[----:B------:R-:W3:Y:S04]  /*cca70*/  LDL.LU.64 R60, [R1+0xa00] ;  /* 0x000a0000013c7983 */ /* 0x000ee80000300a00 */
        /* <DEDUP_REMOVED lines=8> */
[----:B------:R-:W-:Y:S01]  /*ccb00*/  ISETP.LT.AND P4, PT, R11, UR4, !P0 ;  /* 0x000000040b007c0c */ /* 0x000fe2000c781270 */
[----:B------:R-:W-:-:S06]  /*ccb10*/  ULDC UR4, c[0x0][0x228] ;  /* 0x00008a0000047ab9 */ /* 0x000fcc0000000800 */
[----:B--2---:R0:W-:Y:S01]  /*ccb20*/  @P2 STG.E.U8 desc[UR32][R36.64], R2 ;  /* 0x0000000224002986 */ /* 0x0041e2000c101120 */
[----:B------:R-:W-:Y:S02]  /*ccb30*/  PRMT R0, R25, 0x7770, RZ ;  /* 0x0000777019007816 */ /* 0x000fe400000000ff */
[----:B------:R-:W-:Y:S01]  /*ccb40*/  ISETP.LT.AND P2, PT, R45, UR4, !P0 ;  /* 0x000000042d007c0c */ /* 0x000fe2000c741270 */
[----:B------:R-:W-:Y:S01]  /*ccb50*/  ULDC UR4, c[0x0][0x228] ;  /* 0x00008a0000047ab9 */ /* 0x000fe20000000800 */
[----:B0-----:R-:W-:Y:S01]  /*ccb60*/  PRMT R2, R25, 0x7771, RZ ;  /* 0x0000777119027816 */ /* 0x001fe200000000ff */
[----:B------:R-:W2:Y:S04]  /*ccb70*/  LDL.LU R36, [R1+0xc4] ;  /* 0x0000c40001247983 */ /* 0x000ea80000300800 */
[----:B------:R-:W2:Y:S04]  /*ccb80*/  LDL.LU.64 R40, [R1+0xa78] ;  /* 0x000a780001287983 */ /* 0x000ea80000300a00 */
[----:B----4-:R0:W-:Y:S04]  /*ccb90*/  @P6 STG.E.U8 desc[UR32][R22.64], R0 ;  /* 0x0000000016006986 */ /* 0x0101e8000c101120 */
[----:B------:R1:W-:Y:S01]  /*ccba0*/  @P5 STG.E.U8 desc[UR32][R32.64], R2 ;  /* 0x0000000220005986 */ /* 0x0003e2000c101120 */
[----:B------:R-:W-:Y:S01]  /*ccbb0*/  ISETP.LT.AND P5, PT, R44, UR4, !P0 ;  /* 0x000000042c007c0c */ /* 0x000fe2000c7a1270 */
[----:B------:R-:W-:-:S02]  /*ccbc0*/  ULDC UR4, c[0x0][0x228] ;  /* 0x00008a0000047ab9 */ /* 0x000fc40000000800 */
[----:B------:R-:W4:Y:S01]  /*ccbd0*/  LDL.LU.64 R34, [R1+0xa50] ;  /* 0x000a500001227983 */ /* 0x000f220000300a00 */
[----:B0-----:R-:W-:-:S03]  /*ccbe0*/  PRMT R0, R25, 0x7772, RZ ;  /* 0x0000777219007816 */ /* 0x001fc600000000ff */
[----:B------:R-:W4:Y:S04]  /*ccbf0*/  LDL.LU.64 R22, [R1+0xa48] ;  /* 0x000a480001167983 */ /* 0x000f280000300a00 */
[----:B-1----:R-:W4:Y:S01]  /*ccc00*/  LDL.LU.64 R32, [R1+0xa70] ;  /* 0x000a700001207983 */ /* 0x002f220000300a00 */
[----:B------:R-:W-:-:S03]  /*ccc10*/  PRMT R25, R25, 0x7773, RZ ;  /* 0x0000777319197816 */ /* 0x000fc600000000ff */
[----:B------:R0:W-:Y:S01]  /*ccc20*/  @P4 STG.E.U8 desc[UR32][R42.64], R0 ;  /* 0x000000002a004986 */ /* 0x0001e2000c101120 */
[----:B------:R-:W-:Y:S01]  /*ccc30*/  ISETP.LT.AND P4, PT, R48, UR6, !P0 ;  /* 0x0000000630007c0c */ /* 0x000fe2000c781270 */
[----:B------:R-:W-:Y:S02]  /*ccc40*/  ULDC UR6, c[0x0][0x228] ;  /* 0x00008a0000067ab9 */ /* 0x000fe40000000800 */
[----:B---3--:R1:W-:Y:S01]  /*ccc50*/  @P2 STG.E.U8 desc[UR32][R54.64], R25 ;  /* 0x0000001936002986 */ /* 0x0083e2000c101120 */
[C---:B0-----:R-:W-:Y:S02]  /*ccc60*/  PRMT R0, R46.reuse, 0x7770, RZ ;  /* 0x000077702e007816 */ /* 0x041fe400000000ff */
[----:B------:R-:W-:-:S03]  /*ccc70*/  PRMT R2, R46, 0x7771, RZ ;  /* 0x000077712e027816 */ /* 0x000fc600000000ff */
[----:B------:R0:W-:Y:S04]  /*ccc80*/  @P5 STG.E.U8 desc[UR32][R60.64], R0 ;  /* 0x000000003c005986 */ /* 0x0001e8000c101120 */
[----:B-1----:R-:W3:Y:S04]  /*ccc90*/  LDL.LU.64 R54, [R1+0xac0] ;  /* 0x000ac00001367983 */ /* 0x002ee80000300a00 */
[----:B------:R-:W3:Y:S04]  /*ccca0*/  LDL.LU R37, [R1+0xb4] ;  /* 0x0000b40001257983 */ /* 0x000ee80000300800 */
[----:B0-----:R-:W3:Y:S04]  /*cccb0*/  LDL.LU.64 R60, [R1+0xae8] ;  /* 0x000ae800013c7983 */ /* 0x001ee80000300a00 */
        /* <DEDUP_REMOVED lines=9> */
[----:B------:R-:W-:Y:S01]  /*ccd50*/  ULDC UR4, c[0x0][0x228] ;  /* 0x00008a0000047ab9 */ /* 0x000fe20000000800 */
[----:B------:R-:W-:-:S02]  /*ccd60*/  PRMT R0, R46, 0x7772, RZ ;  /* 0x000077722e007816 */ /* 0x000fc400000000ff */
[----:B------:R-:W-:Y:S02]  /*ccd70*/  PRMT R2, R46, 0x7773, RZ ;  /* 0x000077732e027816 */ /* 0x000fe400000000ff */
[----:B------:R-:W-:Y:S01]  /*ccd80*/  ISETP.LT.AND P5, PT, R11, UR4, !P3 ;  /* 0x000000040b007c0c */ /* 0x000fe2000dfa1270 */
[----:B------:R-:W-:Y:S01]  /*ccd90*/  ULDC UR4, c[0x0][0x22c] ;  /* 0x00008b0000047ab9 */ /* 0x000fe20000000800 */
[C---:B--2---:R-:W-:Y:S01]  /*ccda0*/  PRMT R3, R36.reuse, 0x7770, RZ ;  /* 0x0000777024037816 */ /* 0x044fe200000000ff */
[----:B------:R0:W-:Y:S01]  /*ccdb0*/  @P2 STG.E.U8 desc[UR32][R40.64], R0 ;  /* 0x0000000028002986 */ /* 0x0001e2000c101120 */
[----:B------:R-:W-:Y:S01]  /*ccdc0*/  ISETP.LT.AND P2, PT, R45, UR6, !P3 ;  /* 0x000000062d007c0c */ /* 0x000fe2000df41270 */
[----:B------:R-:W-:Y:S01]  /*ccdd0*/  ULDC UR6, c[0x0][0x228] ;  /* 0x00008a0000067ab9 */ /* 0x000fe20000000800 */
[----:B0-----:R-:W-:Y:S01]  /*ccde0*/  PRMT R0, R36, 0x7771, RZ ;  /* 0x0000777124007816 */ /* 0x001fe200000000ff */
[----:B----4-:R0:W-:Y:S04]  /*ccdf0*/  @P0 STG.E.U8 desc[UR32][R34.64], R2 ;  /* 0x0000000222000986 */ /* 0x0101e8000c101120 */
[----:B------:R-:W-:Y:S04]  /*cce00*/  @P6 STG.E.U8 desc[UR32][R22.64], R3 ;  /* 0x0000000316006986 */ /* 0x000fe8000c101120 */
[----:B------:R1:W-:Y:S01]  /*cce10*/  @P4 STG.E.U8 desc[UR32][R32.64], R0 ;  /* 0x0000000020004986 */ /* 0x0003e2000c101120 */
[----:B------:R-:W-:Y:S01]  /*cce20*/  ISETP.LT.AND P4, PT, R44, UR6, !P3 ;  /* 0x000000062c007c0c */ /* 0x000fe2000df81270 */
[----:B------:R-:W-:-:S02]  /*cce30*/  ULDC UR6, c[0x0][0x228] ;  /* 0x00008a0000067ab9 */ /* 0x000fc40000000800 */
[----:B------:R-:W-:Y:S01]  /*cce40*/  ISETP.LT.AND P6, PT, R48, UR6, !P3 ;  /* 0x0000000630007c0c */ /* 0x000fe2000dfc1270 */
[----:B------:R-:W2:Y:S01]  /*cce50*/  LDL.LU.64 R40, [R1+0xb00] ;  /* 0x000b000001287983 */ /* 0x000ea20000300a00 */
[----:B0-----:R-:W-:Y:S01]  /*cce60*/  PRMT R2, R36, 0x7772, RZ ;  /* 0x0000777224027816 */ /* 0x001fe200000000ff */
[----:B------:R-:W-:Y:S02]  /*cce70*/  ULDC UR6, c[0x0][0x228] ;  /* 0x00008a0000067ab9 */ /* 0x000fe40000000800 */
[----:B------:R-:W4:Y:S01]  /*cce80*/  LDL.LU.64 R46, [R1+0xb20] ;  /* 0x000b2000012e7983 */ /* 0x000f220000300a00 */
[----:B-1----:R-:W-:-:S03]  /*cce90*/  VIADD R0, R18, 0x2c ;  /* 0x0000002c12007836 */ /* 0x002fc60000000000 */
[----:B------:R-:W4:Y:S02]  /*ccea0*/  LDL.LU.64 R32, [R1+0xb18] ;  /* 0x000b180001207983 */ /* 0x000f240000300a00 */
[----:B------:R-:W-:Y:S02]  /*cceb0*/  ISETP.GE.AND P0, PT, R0, UR4, PT ;  /* 0x0000000400007c0c */ /* 0x000fe4000bf06270 */
[----:B------:R-:W4:Y:S01]  /*ccec0*/  LDL.LU.64 R34, [R1+0xb10] ;  /* 0x000b100001227983 */ /* 0x000f220000300a00 */
[----:B------:R-:W-:Y:S01]  /*cced0*/  PRMT R0, R36, 0x7773, RZ ;  /* 0x0000777324007816 */ /* 0x000fe200000000ff */
[----:B------:R-:W-:Y:S02]  /*ccee0*/  ULDC UR4, c[0x0][0x228] ;  /* 0x00008a0000047ab9 */ /* 0x000fe40000000800 */
[----:B---3--:R0:W-:Y:S04]  /*ccef0*/  @P5 STG.E.U8 desc[UR32][R54.64], R2 ;  /* 0x0000000236005986 */ /* 0x0081e8000c101120 */
[----:B------:R1:W-:Y:S01]  /*ccf00*/  @P2 STG.E.U8 desc[UR32][R60.64], R0 ;  /* 0x000000003c002986 */ /* 0x0003e2000c101120 */
[----:B0-----:R-:W-:-:S02]  /*ccf10*/  PRMT R2, R37, 0x7770, RZ ;  /* 0x0000777025027816 */ /* 0x001fc400000000ff */
[----:B-1----:R-:W-:-:S03]  /*ccf20*/  PRMT R0, R37, 0x7771, RZ ;  /* 0x0000777125007816 */ /* 0x002fc600000000ff */
[----:B------:R-:W-:Y:S04]  /*ccf30*/  @P4 STG.E.U8 desc[UR32][R28.64], R2 ;  /* 0x000000021c004986 */ /* 0x000fe8000c101120 */
[----:B------:R0:W-:Y:S04]  /*ccf40*/  @P6 STG.E.U8 desc[UR32][R26.64], R0 ;  /* 0x000000001a006986 */ /* 0x0001e8000c101120 */
[----:B0-----:R-:W3:Y:S04]  /*ccf50*/  LDL.LU.64 R26, [R1+0x44c0] ;  /* 0x0044c000011a7983 */ /* 0x001ee80000300a00 */
[----:B------:R-:W3:Y:S01]  /*ccf60*/  LDL.LU.64 R60, [R1+0xb08] ;  /* 0x000b0800013c7983 */ /* 0x000ee20000300a00 */
[----:B------:R-:W-:Y:S01]  /*ccf70*/  ISETP.LT.AND P4, PT, R49, UR4, !P3 ;  /* 0x0000000431007c0c */ /* 0x000fe2000df81270 */
[----:B------:R-:W-:Y:S01]  /*ccf80*/  ULDC UR4, c[0x0][0x228] ;  /* 0x00008a0000047ab9 */ /* 0x000fe20000000800 */
[----:B------:R-:W-:Y:S01]  /*ccf90*/  VIADD R0, R18, 0x2d ;  /* 0x0000002d12007836 */ /* 0x000fe20000000000 */
[----:B------:R-:W3:Y:S01]  /*ccfa0*/  LDL.LU.64 R54, [R1+0xb28] ;  /* 0x000b280001367983 */ /* 0x000ee20000300a00 */
[----:B------:R-:W-:Y:S01]  /*ccfb0*/  ISETP.LT.AND P3, PT, R56, UR4, !P3 ;  /* 0x0000000438007c0c */ /* 0x000fe2000df61270 */
[----:B------:R-:W-:Y:S01]  /*ccfc0*/  ULDC UR4, c[0x0][0x22c] ;  /* 0x00008b0000047ab9 */ /* 0x000fe20000000800 */
[----:B------:R-:W-:Y:S01]  /*ccfd0*/  ISETP.LT.AND P6, PT, R19, UR6, !P0 ;  /* 0x0000000613007c0c */ /* 0x000fe2000c7c1270 */
[----:B------:R-:W3:Y:S01]  /*ccfe0*/  LDL.LU.64 R28, [R1+0xb30] ;  /* 0x000b3000011c7983 */ /* 0x000ee20000300a00 */
[----:B------:R-:W-:Y:S01]  /*ccff0*/  PRMT R2, R37, 0x7772, RZ ;  /* 0x0000777225027816 */ /* 0x000fe200000000ff */
[----:B------:R-:W-:-:S02]  /*cd000*/  ULDC UR6, c[0x0][0x228] ;  /* 0x00008a0000067ab9 */ /* 0x000fc40000000800 */
[----:B------:R-:W3:Y:S01]  /*cd010*/  LDL.LU R23, [R1+0xd8] ;  /* 0x0000d80001177983 */ /* 0x000ee20000300800 */
[----:B------:R-:W-:Y:S01]  /*cd020*/  ISETP.GE.AND P2, PT, R0, UR4, PT ;  /* 0x0000000400007c0c */ /* 0x000fe2000bf46270 */
[----:B------:R-:W-:Y:S01]  /*cd030*/  ULDC UR4, c[0x0][0x228] ;  /* 0x00008a0000047ab9 */ /* 0x000fe20000000800 */
[----:B------:R-:W-:Y:S01]  /*cd040*/  ISETP.LT.AND P5, PT, R24, UR8, !P0 ;  /* 0x0000000818007c0c */ /* 0x000fe2000c7a1270 */
[----:B------:R-:W-:Y:S01]  /*cd050*/  ULDC UR8, c[0x0][0x228] ;  /* 0x00008a0000087ab9 */ /* 0x000fe20000000800 */
[----:B------:R-:W-:Y:S01]  /*cd060*/  PRMT R0, R37, 0x7773, RZ ;  /* 0x0000777325007816 */ /* 0x000fe200000000ff */
[----:B--2---:R0:W-:Y:S01]  /*cd070*/  @P4 STG.E.U8 desc[UR32][R40.64], R2 ;  /* 0x0000000228004986 */ /* 0x0041e2000c101120 */
[----:B------:R-:W-:Y:S01]  /*cd080*/  ISETP.LT.AND P4, PT, R11, UR4, !P0 ;  /* 0x000000040b007c0c */ /* 0x000fe2000c781270 */
[----:B------:R-:W-:Y:S02]  /*cd090*/  ULDC UR4, c[0x0][0x228] ;  /* 0x00008a0000047ab9 */ /* 0x000fe40000000800 */
[----:B----4-:R1:W-:Y:S04]  /*cd0a0*/  @P3 STG.E.U8 desc[UR32][R46.64], R0 ;  /* 0x000000002e003986 */ /* 0x0103e8000c101120 */
[----:B0-----:R-:W2:Y:S04]  /*cd0b0*/  LDL.LU.64 R40, [R1+0xb40] ;  /* 0x000b400001287983 */ /* 0x001ea80000300a00 */
[----:B------:R-:W4:Y:S01]  /*cd0c0*/  LDL.LU.64 R36, [R1+0xb48] ;  /* 0x000b480001247983 */ /* 0x000f220000300a00 */
[----:B---3--:R-:W-:-:S02]  /*cd0d0*/  PRMT R2, R26, 0x7770, RZ ;  /* 0x000077701a027816 */ /* 0x008fc400000000ff */
[C---:B------:R-:W-:Y:S02]  /*cd0e0*/  PRMT R3, R26.reuse, 0x7771, RZ ;  /* 0x000077711a037816 */ /* 0x040fe400000000ff */
[----:B-1----:R-:W-:Y:S01]  /*cd0f0*/  PRMT R0, R26, 0x7772, RZ ;  /* 0x000077721a007816 */ /* 0x002fe200000000ff */
[----:B------:R0:W-:Y:S04]  /*cd100*/  @P6 STG.E.U8 desc[UR32][R32.64], R2 ;  /* 0x0000000220006986 */ /* 0x0001e8000c101120 */
[----:B------:R-:W-:Y:S04]  /*cd110*/  @P5 STG.E.U8 desc[UR32][R34.64], R3 ;  /* 0x0000000322005986 */ /* 0x000fe8000c101120 */
        /* <DEDUP_REMOVED lines=10> */
[----:B------:R-:W3:Y:S01]  /*cd1c0*/  LDL.LU.64 R46, [R1+0xb70] ;  /* 0x000b7000012e7983 */ /* 0x000ee20000300a00 */
[----:B------:R-:W-:Y:S01]  /*cd1d0*/  ISETP.LT.AND P4, PT, R49, UR4, !P0 ;  /* 0x0000000431007c0c */ /* 0x000fe2000c781270 */
[----:B------:R-:W-:Y:S01]  /*cd1e0*/  ULDC UR4, c[0x0][0x228] ;  /* 0x00008a0000047ab9 */ /* 0x000fe20000000800 */
[----:B------:R-:W-:-:S02]  /*cd1f0*/  PRMT R2, R23, 0x7770, RZ ;  /* 0x0000777017027816 */ /* 0x000fc400000000ff */
[----:B------:R-:W-:Y:S01]  /*cd200*/  ISETP.LT.AND P0, PT, R56, UR6, !P0 ;  /* 0x0000000638007c0c */ /* 0x000fe2000c701270 */
[----:B------:R0:W-:Y:S01]  /*cd210*/  @P3 STG.E.U8 desc[UR32][R54.64], R26 ;  /* 0x0000001a36003986 */ /* 0x0001e2000c101120 */
[----:B------:R-:W-:Y:S01]  /*cd220*/  PRMT R0, R23, 0x7771, RZ ;  /* 0x0000777117007816 */ /* 0x000fe200000000ff */
[----:B------:R-:W-:Y:S02]  /*cd230*/  ULDC UR6, c[0x0][0x228] ;  /* 0x00008a0000067ab9 */ /* 0x000fe40000000800 */
[----:B------:R1:W-:Y:S01]  /*cd240*/  @P6 STG.E.U8 desc[UR32][R28.64], R2 ;  /* 0x000000021c006986 */ /* 0x0003e2000c101120 */
[----:B------:R-:W-:Y:S01]  /*cd250*/  ISETP.LT.AND P3, PT, R19, UR4, !P2 ;  /* 0x0000000413007c0c */ /* 0x000fe2000d761270 */
[----:B------:R-:W-:Y:S02]  /*cd260*/  ULDC UR4, c[0x0][0x228] ;  /* 0x00008a0000047ab9 */ /* 0x000fe40000000800 */
[----:B--2---:R2:W-:Y:S04]  /*cd270*/  @P5 STG.E.U8 desc[UR32][R40.64], R0 ;  /* 0x0000000028005986 */ /* 0x0045e8000c101120 */
[----:B0-----:R-:W3:Y:S04]  /*cd280*/  LDL.LU.64 R54, [R1+0xb60] ;  /* 0x000b600001367983 */ /* 0x001ee80000300a00 */
[----:B-1----:R-:W3:Y:S01]  /*cd290*/  LDL.LU.64 R28, [R1+0xb58] ;  /* 0x000b5800011c7983 */ /* 0x002ee20000300a00 */
[----:B------:R-:W-:-:S03]  /*cd2a0*/  PRMT R2, R23, 0x7772, RZ ;  /* 0x0000777217027816 */ /* 0x000fc600000000ff */
[----:B------:R-:W3:Y:S01]  /*cd2b0*/  LDL.LU R34, [R1+0xb8] ;  /* 0x0000b80001227983 */ /* 0x000ee20000300800 */
[----:B--2---:R-:W-:-:S03]  /*cd2c0*/  PRMT R0, R23, 0x7773, RZ ;  /* 0x0000777317007816 */ /* 0x004fc600000000ff */
[----:B----4-:R0:W-:Y:S01]  /*cd2d0*/  @P4 STG.E.U8 desc[UR32][R36.64], R2 ;  /* 0x0000000224004986 */ /* 0x0101e2000c101120 */
[----:B------:R-:W-:Y:S01]  /*cd2e0*/  ISETP.LT.AND P6, PT, R24, UR4, !P2 ;  /* 0x0000000418007c0c */ /* 0x000fe2000d7c1270 */
[----:B------:R-:W-:Y:S01]  /*cd2f0*/  ULDC UR4, c[0x0][0x22c] ;  /* 0x00008b0000047ab9 */ /* 0x000fe20000000800 */
[C---:B------:R-:W-:Y:S01]  /*cd300*/  PRMT R3, R27.reuse, 0x7773, RZ ;  /* 0x000077731b037816 */ /* 0x040fe200000000ff */
[----:B0-----:R-:W2:Y:S01]  /*cd310*/  LDL.LU.64 R36, [R1+0xb68] ;  /* 0x000b680001247983 */ /* 0x001ea20000300a00 */
[----:B------:R-:W-:-:S03]  /*cd320*/  PRMT R2, R27, 0x7770, RZ ;  /* 0x000077701b027816 */ /* 0x000fc600000000ff */
[----:B------:R-:W4:Y:S04]  /*cd330*/  LDL.LU.64 R40, [R1+0xb78] ;  /* 0x000b780001287983 */ /* 0x000f280000300a00 */
[----:B------:R-:W4:Y:S04]  /*cd340*/  LDL.LU.64 R22, [R1+0xb90] ;  /* 0x000b900001167983 */ /* 0x000f280000300a00 */
[----:B---3--:R0:W-:Y:S02]  /*cd350*/  @P0 STG.E.U8 desc[UR32][R32.64], R0 ;  /* 0x0000000020000986 */ /* 0x0081e4000c101120 */
[----:B0-----:R-:W-:-:S02]  /*cd360*/  VIADD R0, R18, 0x2e ;  /* 0x0000002e12007836 */ /* 0x001fc40000000000 */
[----:B------:R-:W3:Y:S03]  /*cd370*/  LDL.LU.64 R32, [R1+0xb88] ;  /* 0x000b880001207983 */ /* 0x000ee60000300a00 */
[----:B------:R-:W-:Y:S01]  /*cd380*/  ISETP.GE.AND P0, PT, R0, UR4, PT ;  /* 0x0000000400007c0c */ /* 0x000fe2000bf06270 */
[----:B------:R0:W-:Y:S01]  /*cd390*/  @P3 STG.E.U8 desc[UR32][R60.64], R2 ;  /* 0x000000023c003986 */ /* 0x0001e2000c101120 */
[C---:B------:R-:W-:Y:S01]  /*cd3a0*/  PRMT R0, R27.reuse, 0x7771, RZ ;  /* 0x000077711b007816 */ /* 0x040fe200000000ff */
[----:B------:R-:W-:Y:S02]  /*cd3b0*/  ULDC UR4, c[0x0][0x228] ;  /* 0x00008a0000047ab9 */ /* 0x000fe40000000800 */
[----:B0-----:R-:W3:Y:S01]  /*cd3c0*/  LDL.LU.64 R60, [R1+0xb80] ;  /* 0x000b8000013c7983 */ /* 0x001ee20000300a00 */
[----:B------:R-:W-:-:S03]  /*cd3d0*/  PRMT R2, R27, 0x7772, RZ ;  /* 0x000077721b027816 */ /* 0x000fc600000000ff */
[----:B------:R-:W3:Y:S01]  /*cd3e0*/  LDL.LU R27, [R1+0x44b8] ;  /* 0x0044b800011b7983 */ /* 0x000ee20000300800 */
[----:B------:R-:W-:Y:S01]  /*cd3f0*/  ISETP.LT.AND P5, PT, R11, UR6, !P2 ;  /* 0x000000060b007c0c */ /* 0x000fe2000d7a1270 */
[----:B------:R-:W-:Y:S01]  /*cd400*/  ULDC UR6, c[0x0][0x228] ;  /* 0x00008a0000067ab9 */ /* 0x000fe20000000800 */
[----:B------:R-:W-:Y:S01]  /*cd410*/  ISETP.LT.AND P4, PT, R45, UR8, !P2 ;  /* 0x000000082d007c0c */ /* 0x000fe2000d781270 */
[----:B------:R0:W-:Y:S01]  /*cd420*/  @P6 STG.E.U8 desc[UR32][R46.64], R0 ;  /* 0x000000002e006986 */ /* 0x0001e2000c101120 */
[----:B------:R-:W-:Y:S01]  /*cd430*/  ISETP.LT.AND P3, PT, R44, UR4, !P2 ;  /* 0x000000042c007c0c */ /* 0x000fe2000d761270 */
[----:B------:R-:W-:Y:S01]  /*cd440*/  ULDC UR4, c[0x0][0x228] ;  /* 0x00008a0000047ab9 */ /* 0x000fe20000000800 */
[----:B------:R-:W-:-:S07]  /*cd450*/  ULDC UR8, c[0x0][0x228] ;  /* 0x00008a0000087ab9 */ /* 0x000fce0000000800 */
[----:B------:R1:W-:Y:S01]  /*cd460*/  @P5 STG.E.U8 desc[UR32][R54.64], R2 ;  /* 0x0000000236005986 */ /* 0x0003e2000c101120 */
[----:B------:R-:W-:Y:S01]  /*cd470*/  ISETP.LT.AND P5, PT, R49, UR6, !P2 ;  /* 0x0000000631007c0c */ /* 0x000fe2000d7a1270 */
[----:B------:R-:W-:Y:S02]  /*cd480*/  ULDC UR6, c[0x0][0x228] ;  /* 0x00008a0000067ab9 */ /* 0x000fe40000000800 */
[----:B------:R2:W-:Y:S01]  /*cd490*/  @P4 STG.E.U8 desc[UR32][R28.64], R3 ;  /* 0x000000031c004986 */ /* 0x0005e2000c101120 */
[----:B------:R-:W-:Y:S01]  /*cd4a0*/  ISETP.LT.AND P4, PT, R48, UR4, !P2 ;  /* 0x0000000430007c0c */ /* 0x000fe2000d781270 */
[----:B------:R-:W-:Y:S01]  /*cd4b0*/  ULDC UR4, c[0x0][0x22c] ;  /* 0x00008b0000047ab9 */ /* 0x000fe20000000800 */
[----:B0-----:R-:W-:Y:S02]  /*cd4c0*/  PRMT R0, R34, 0x7770, RZ ;  /* 0x0000777022007816 */ /* 0x001fe400000000ff */
[----:B------:R-:W-:Y:S01]  /*cd4d0*/  ISETP.LT.AND P6, PT, R56, UR6, !P2 ;  /* 0x0000000638007c0c */ /* 0x000fe2000d7c1270 */
[----:B------:R-:W-:Y:S01]  /*cd4e0*/  ULDC UR6, c[0x0][0x228] ;  /* 0x00008a0000067ab9 */ /* 0x000fe20000000800 */
[----:B-1----:R-:W-:Y:S01]  /*cd4f0*/  VIADD R2, R18, 0x2f ;  /* 0x0000002f12027836 */ /* 0x002fe20000000000 */
[----:B------:R-:W3:Y:S04]  /*cd500*/  LDL.LU.64 R54, [R1+0xba8] ;  /* 0x000ba80001367983 */ /* 0x000ee80000300a00 */
[----:B--2---:R0:W-:Y:S01]  /*cd510*/  @P3 STG.E.U8 desc[UR32][R36.64], R0 ;  /* 0x0000000024003986 */ /* 0x0041e2000c101120 */
[----:B------:R-:W-:Y:S01]  /*cd520*/  ISETP.LT.AND P3, PT, R19, UR6, !P0 ;  /* 0x0000000613007c0c */ /* 0x000fe2000c761270 */
[----:B------:R-:W-:Y:S01]  /*cd530*/  ULDC UR6, c[0x0][0x228] ;  /* 0x00008a0000067ab9 */ /* 0x000fe20000000800 */
[----:B------:R-:W-:Y:S01]  /*cd540*/  ISETP.GE.AND P2, PT, R2, UR4, PT ;  /* 0x0000000402007c0c */ /* 0x000fe2000bf46270 */
[----:B------:R-:W2:Y:S01]  /*cd550*/  LDL.LU.64 R28, [R1+0xba0] ;  /* 0x000ba000011c7983 */ /* 0x000ea20000300a00 */
[C---:B------:R-:W-:Y:S01]  /*cd560*/  PRMT R2, R34.reuse, 0x7772, RZ ;  /* 0x0000777222027816 */ /* 0x040fe200000000ff */
[----:B------:R-:W-:Y:S01]  /*cd570*/  ULDC UR4, c[0x0][0x228] ;  /* 0x00008a0000047ab9 */ /* 0x000fe20000000800 */
[C---:B0-----:R-:W-:Y:S01]  /*cd580*/  PRMT R0, R34.reuse, 0x7771, RZ ;  /* 0x0000777122007816 */ /* 0x041fe200000000ff */
[----:B------:R-:W2:Y:S04]  /*cd590*/  LDL.LU.64 R36, [R1+0xb98] ;  /* 0x000b980001247983 */ /* 0x000ea80000300a00 */
[----:B----4-:R0:W-:Y:S04]  /*cd5a0*/  @P4 STG.E.U8 desc[UR32][R40.64], R0 ;  /* 0x0000000028004986 */ /* 0x0101e8000c101120 */
[----:B------:R1:W-:Y:S01]  /*cd5b0*/  @P5 STG.E.U8 desc[UR32][R22.64], R2 ;  /* 0x0000000216005986 */ /* 0x0003e2000c101120 */
[----:B0-----:R-:W-:-:S03]  /*cd5c0*/  PRMT R0, R34, 0x7773, RZ ;  /* 0x0000777322007816 */ /* 0x001fc600000000ff */
[----:B------:R-:W4:Y:S04]  /*cd5d0*/  LDL.LU R34, [R1+0xdc] ;  /* 0x0000dc0001227983 */ /* 0x000f280000300800 */
[----:B---3--:R-:W-:Y:S01]  /*cd5e0*/  @P6 STG.E.U8 desc[UR32][R32.64], R0 ;  /* 0x0000000020006986 */ /* 0x008fe2000c101120 */
[----:B-1----:R-:W-:-:S05]  /*cd5f0*/  PRMT R2, R27, 0x7770, RZ ;  /* 0x000077701b027816 */ /* 0x002fca00000000ff */
[----:B------:R0:W-:Y:S04]  /*cd600*/  @P3 STG.E.U8 desc[UR32][R60.64], R2 ;  /* 0x000000023c003986 */ /* 0x0001e8000c101120 */
[----:B0-----:R-:W3:Y:S01]  /*cd610*/  LDL.LU.64 R60, [R1+0xbd0] ;  /* 0x000bd000013c7983 */ /* 0x001ee20000300a00 */
[----:B------:R-:W-:Y:S01]  /*cd620*/  ISETP.LT.AND P6, PT, R24, UR4, !P0 ;  /* 0x0000000418007c0c */ /* 0x000fe2000c7c1270 */
[----:B------:R-:W-:Y:S01]  /*cd630*/  ULDC UR4, c[0x0][0x228] ;  /* 0x00008a0000047ab9 */ /* 0x000fe20000000800 */
[----:B------:R-:W-:Y:S01]  /*cd640*/  VIADD R2, R18, 0x30 ;  /* 0x0000003012027836 */ /* 0x000fe20000000000 */
[----:B------:R-:W-:Y:S01]  /*cd650*/  ISETP.LT.AND P5, PT, R11, UR4, !P0 ;  /* 0x000000040b007c0c */ /* 0x000fe2000c7a1270 */
[----:B------:R-:W-:Y:S01]  /*cd660*/  ULDC UR4, c[0x0][0x22c] ;  /* 0x00008b0000047ab9 */ /* 0x000fe20000000800 */
[----:B------:R-:W-:Y:S01]  /*cd670*/  PRMT R0, R27, 0x7771, RZ ;  /* 0x000077711b007816 */ /* 0x000fe200000000ff */
[----:B------:R-:W3:Y:S01]  /*cd680*/  LDL.LU.64 R22, [R1+0xbc8] ;  /* 0x000bc80001167983 */ /* 0x000ee20000300a00 */
[----:B------:R-:W-:Y:S01]  /*cd690*/  ISETP.GE.AND P3, PT, R2, UR4, PT ;  /* 0x0000000402007c0c */ /* 0x000fe2000bf66270 */
[----:B------:R-:W-:Y:S01]  /*cd6a0*/  ULDC UR4, c[0x0][0x228] ;  /* 0x00008a0000047ab9 */ /* 0x000fe20000000800 */
[----:B------:R-:W-:Y:S01]  /*cd6b0*/  ISETP.LT.AND P4, PT, R45, UR6, !P0 ;  /* 0x000000062d007c0c */ /* 0x000fe2000c781270 */
[----:B------:R-:W3:Y:S04]  /*cd6c0*/  LDL.LU.64 R32, [R1+0xbc0] ;  /* 0x000bc00001207983 */ /* 0x000ee80000300a00 */
[----:B------:R0:W-:Y:S01]  /*cd6d0*/  @P6 STG.E.U8 desc[UR32][R54.64], R0 ;  /* 0x0000000036006986 */ /* 0x0001e2000c101120 */
[----:B------:R-:W-:Y:S01]  /*cd6e0*/  ISETP.LT.AND P6, PT, R44, UR4, !P0 ;  /* 0x000000042c007c0c */ /* 0x000fe2000c7c1270 */
[----:B------:R-:W-:Y:S01]  /*cd6f0*/  ULDC UR6, c[0x0][0x228] ;  /* 0x00008a0000067ab9 */ /* 0x000fe20000000800 */
[C---:B------:R-:W-:Y:S01]  /*cd700*/  PRMT R2, R27.reuse, 0x7772, RZ ;  /* 0x000077721b027816 */ /* 0x040fe200000000ff */
[----:B------:R-:W-:Y:S01]  /*cd710*/  ULDC UR4, c[0x0][0x228] ;  /* 0x00008a0000047ab9 */ /* 0x000fe20000000800 */
[----:B------:R-:W-:Y:S01]  /*cd720*/  PRMT R27, R27, 0x7773, RZ ;  /* 0x000077731b1b7816 */ /* 0x000fe200000000ff */
[----:B0-----:R-:W3:Y:S04]  /*cd730*/  LDL.LU.64 R54, [R1+0xbb8] ;  /* 0x000bb80001367983 */ /* 0x001ee80000300a00 */
[----:B------:R-:W3:Y:S04]  /*cd740*/  LDL.LU R40, [R1+0xcc] ;  /* 0x0000cc0001287983 */ /* 0x000ee80000300800 */
[----:B--2---:R0:W-:Y:S04]  /*cd750*/  @P5 STG.E.U8 desc[UR32][R28.64], R2 ;  /* 0x000000021c005986 */ /* 0x0041e8000c101120 */
[----:B------:R1:W-:Y:S01]  /*cd760*/  @P4 STG.E.U8 desc[UR32][R36.64], R27 ;  /* 0x0000001b24004986 */ /* 0x0003e2000c101120 */
[----:B----4-:R-:W-:-:S03]  /*cd770*/  PRMT R3, R34, 0x7770, RZ ;  /* 0x0000777022037816 */ /* 0x010fc600000000ff */
[----:B0-----:R-:W2:Y:S04]  /*cd780*/  LDL.LU.64 R28, [R1+0xbf0] ;  /* 0x000bf000011c7983 */ /* 0x001ea80000300a00 */
[----:B-1----:R-:W4:Y:S04]  /*cd790*/  LDL.LU.64 R36, [R1+0xbe8] ;  /* 0x000be80001247983 */ /* 0x002f280000300a00 */
[----:B------:R-:W4:Y:S04]  /*cd7a0*/  LDL.LU.64 R42, [R1+0xbe0] ;  /* 0x000be000012a7983 */ /* 0x000f280000300a00 */
[----:B---3--:R0:W-:Y:S04]  /*cd7b0*/  @P6 STG.E.U8 desc[UR32][R60.64], R3 ;  /* 0x000000033c006986 */ /* 0x0081e8000c101120 */
[----:B0-----:R-:W3:Y:S04]  /*cd7c0*/  LDL.LU.64 R60, [R1+0xbd8] ;  /* 0x000bd800013c7983 */ /* 0x001ee80000300a00 */
[----:B------:R-:W3:Y:S01]  /*cd7d0*/  LDL.LU R46, [R1+0xbc] ;  /* 0x0000bc00012e7983 */ /* 0x000ee20000300800 */
[----:B------:R-:W-:Y:S01]  /*cd7e0*/  ISETP.LT.AND P5, PT, R48, UR6, !P0 ;  /* 0x0000000630007c0c */ /* 0x000fe2000c7a1270 */
[----:B------:R-:W-:Y:S01]  /*cd7f0*/  ULDC UR6, c[0x0][0x228] ;  /* 0x00008a0000067ab9 */ /* 0x000fe20000000800 */
[----:B------:R-:W-:Y:S01]  /*cd800*/  ISETP.LT.AND P4, PT, R49, UR4, !P0 ;  /* 0x0000000431007c0c */ /* 0x000fe2000c781270 */
[----:B------:R-:W-:Y:S01]  /*cd810*/  ULDC UR4, c[0x0][0x228] ;  /* 0x00008a0000047ab9 */ /* 0x000fe20000000800 */
[----:B------:R-:W-:Y:S01]  /*cd820*/  ISETP.LT.AND P0, PT, R56, UR6, !P0 ;  /* 0x0000000638007c0c */ /* 0x000fe2000c701270 */
[----:B------:R-:W-:Y:S01]  /*cd830*/  ULDC UR6, c[0x0][0x228] ;  /* 0x00008a0000067ab9 */ /* 0x000fe20000000800 */
[C---:B------:R-:W-:Y:S01]  /*cd840*/  PRMT R2, R34.reuse, 0x7771, RZ ;  /* 0x0000777122027816 */ /* 0x040fe200000000ff */
[----:B------:R-:W3:Y:S01]  /*cd850*/  LDL.LU.64 R26, [R1+0xc18] ;  /* 0x000c1800011a7983 */ /* 0x000ee20000300a00 */
[----:B------:R-:W-:-:S02]  /*cd860*/  PRMT R0, R34, 0x7772, RZ ;  /* 0x0000777222007816 */ /* 0x000fc400000000ff */
[----:B------:R-:W-:Y:S02]  /*cd870*/  PRMT R20, R34, 0x7773, RZ ;  /* 0x0000777322147816 */ /* 0x000fe400000000ff */
[----:B------:R-:W-:Y:S01]  /*cd880*/  ISETP.LT.AND P6, PT, R24, UR6, !P2 ;  /* 0x0000000618007c0c */ /* 0x000fe2000d7c1270 */
[----:B------:R0:W-:Y:S01]  /*cd890*/  @P5 STG.E.U8 desc[UR32][R22.64], R2 ;  /* 0x0000000216005986 */ /* 0x0001e2000c101120 */
[----:B------:R-:W-:Y:S01]  /*cd8a0*/  ISETP.LT.AND P5, PT, R19, UR4, !P2 ;  /* 0x0000000413007c0c */ /* 0x000fe2000d7a1270 */
[----:B------:R-:W-:Y:S01]  /*cd8b0*/  ULDC UR4, c[0x0][0x228] ;  /* 0x00008a0000047ab9 */ /* 0x000fe20000000800 */
[----:B------:R-:W-:Y:S01]  /*cd8c0*/  PRMT R3, R40, 0x7770, RZ ;  /* 0x0000777028037816 */ /* 0x000fe200000000ff */
[----:B------:R1:W-:Y:S01]  /*cd8d0*/  @P4 STG.E.U8 desc[UR32][R32.64], R0 ;  /* 0x0000000020004986 */ /* 0x0003e2000c101120 */
[----:B------:R-:W-:Y:S01]  /*cd8e0*/  ISETP.LT.AND P4, PT, R11, UR8, !P2 ;  /* 0x000000080b007c0c */ /* 0x000fe2000d781270 */
[----:B------:R-:W-:Y:S01]  /*cd8f0*/  ULDC UR6, c[0x0][0x228] ;  /* 0x00008a0000067ab9 */ /* 0x000fe20000000800 */
[----:B------:R-:W-:Y:S01]  /*cd900*/  ULDC UR8, c[0x0][0x228] ;  /* 0x00008a0000087ab9 */ /* 0x000fe20000000800 */
[----:B------:R-:W3:Y:S04]  /*cd910*/  LDL.LU.64 R34, [R1+0xc10] ;  /* 0x000c100001227983 */ /* 0x000ee80000300a00 */
[----:B------:R2:W-:Y:S01]  /*cd920*/  @P0 STG.E.U8 desc[UR32][R54.64], R20 ;  /* 0x0000001436000986 */ /* 0x0005e2000c101120 */
[----:B------:R-:W-:Y:S01]  /*cd930*/  ISETP.LT.AND P0, PT, R45, UR4, !P2 ;  /* 0x000000042d007c0c */ /* 0x000fe2000d701270 */
[----:B------:R-:W-:-:S02]  /*cd940*/  ULDC UR4, c[0x0][0x228] ;  /* 0x00008a0000047ab9 */ /* 0x000fc40000000800 */
[----:B0-----:R-:W3:Y:S04]  /*cd950*/  LDL.LU.64 R22, [R1+0xc08] ;  /* 0x000c080001167983 */ /* 0x001ee80000300a00 */
[----:B-1----:R-:W3:Y:S04]  /*cd960*/  LDL.LU.64 R32, [R1+0xc00] ;  /* 0x000c000001207983 */ /* 0x002ee80000300a00 */
[----:B--2---:R-:W2:Y:S04]  /*cd970*/  LDL.LU.64 R54, [R1+0xbf8] ;  /* 0x000bf80001367983 */ /* 0x004ea80000300a00 */
[----:B------:R-:W2:Y:S01]  /*cd980*/  LDL.LU R41, [R1+0xa0] ;  /* 0x0000a00001297983 */ /* 0x000ea20000300800 */
[----:B------:R-:W-:-:S02]  /*cd990*/  PRMT R2, R40, 0x7771, RZ ;  /* 0x0000777128027816 */ /* 0x000fc400000000ff */
[C---:B------:R-:W-:Y:S02]  /*cd9a0*/  PRMT R0, R40.reuse, 0x7772, RZ ;  /* 0x0000777228007816 */ /* 0x040fe400000000ff */
[----:B------:R-:W-:Y:S01]  /*cd9b0*/  PRMT R20, R40, 0x7773, RZ ;  /* 0x0000777328147816 */ /* 0x000fe200000000ff */
[----:B------:R0:W-:Y:S04]  /*cd9c0*/  @P5 STG.E.U8 desc[UR32][R28.64], R3 ;  /* 0x000000031c005986 */ /* 0x0001e8000c101120 */
[----:B----4-:R1:W-:Y:S04]  /*cd9d0*/  @P6 STG.E.U8 desc[UR32][R36.64], R2 ;  /* 0x0000000224006986 */ /* 0x0103e8000c101120 */
[----:B------:R-:W-:Y:S04]  /*cd9e0*/  @P4 STG.E.U8 desc[UR32][R42.64], R0 ;  /* 0x000000002a004986 */ /* 0x000fe8000c101120 */
[----:B0-----:R-:W4:Y:S04]  /*cd9f0*/  LDL.LU.64 R28, [R1+0x44b0] ;  /* 0x0044b000011c7983 */ /* 0x001f280000300a00 */
[----:B-1----:R-:W4:Y:S04]  /*cda00*/  LDL.LU.64 R36, [R1+0x44a8] ;  /* 0x0044a80001247983 */ /* 0x002f280000300a00 */
[----:B---3--:R0:W-:Y:S01]  /*cda10*/  @P0 STG.E.U8 desc[UR32][R60.64], R20 ;  /* 0x000000143c000986 */ /* 0x0081e2000c101120 */
[----:B------:R-:W-:-:S02]  /*cda20*/  PRMT R3, R46, 0x7770, RZ ;  /* 0x000077702e037816 */ /* 0x000fc400000000ff */
[C---:B------:R-:W-:Y:S01]  /*cda30*/  PRMT R2, R46.reuse, 0x7771, RZ ;  /* 0x000077712e027816 */ /* 0x040fe200000000ff */
[----:B0-----:R-:W3:Y:S01]  /*cda40*/  LDL.LU.64 R60, [R1+0xc20] ;  /* 0x000c2000013c7983 */ /* 0x001ee20000300a00 */
[----:B------:R-:W-:-:S03]  /*cda50*/  PRMT R0, R46, 0x7772, RZ ;  /* 0x000077722e007816 */ /* 0x000fc600000000ff */
[----:B------:R-:W4:Y:S01]  /*cda60*/  LDL.LU R40, [R1+0x30] ;  /* 0x0000300001287983 */ /* 0x000f220000300800 */
[----:B------:R-:W-:-:S03]  /*cda70*/  PRMT R20, R46, 0x7773, RZ ;  /* 0x000077732e147816 */ /* 0x000fc600000000ff */
[----:B------:R-:W4:Y:S04]  /*cda80*/  LDL.LU.64 R42, [R1+0xc38] ;  /* 0x000c3800012a7983 */ /* 0x000f280000300a00 */
[----:B------:R-:W4:Y:S01]  /*cda90*/  LDL.LU.64 R46, [R1+0xc30] ;  /* 0x000c3000012e7983 */ /* 0x000f220000300a00 */
        /* <DEDUP_REMOVED lines=8> */
[----:B------:R-:W-:Y:S01]  /*cdb20*/  ISETP.LT.AND P6, PT, R19, UR6, !P3 ;  /* 0x0000000613007c0c */ /* 0x000fe2000dfc1270 */
[----:B------:R-:W-:-:S04]  /*cdb30*/  ULDC UR6, c[0x0][0x228] ;  /* 0x00008a0000067ab9 */ /* 0x000fc80000000800 */
[----:B------:R-:W-:Y:S04]  /*cdb40*/  @P5 STG.E.U8 desc[UR32][R26.64], R3 ;  /* 0x000000031a005986 */ /* 0x000fe8000c101120 */
[----:B------:R-:W-:Y:S04]  /*cdb50*/  @P4 STG.E.U8 desc[UR32][R34.64], R2 ;  /* 0x0000000222004986 */ /* 0x000fe8000c101120 */
[----:B------:R2:W-:Y:S04]  /*cdb60*/  @P0 STG.E.U8 desc[UR32][R22.64], R0 ;  /* 0x0000000016000986 */ /* 0x0005e8000c101120 */
[----:B------:R0:W-:Y:S01]  /*cdb70*/  @P2 STG.E.U8 desc[UR32][R32.64], R20 ;  /* 0x0000001420002986 */ /* 0x0001e2000c101120 */
[----:B------:R-:W-:Y:S01]  /*cdb80*/  ISETP.LT.AND P2, PT, R24, UR4, !P3 ;  /* 0x0000000418007c0c */ /* 0x000fe2000df41270 */
[----:B------:R-:W-:Y:S01]  /*cdb90*/  ULDC UR4, c[0x0][0x228] ;  /* 0x00008a0000047ab9 */ /* 0x000fe20000000800 */
[----:B------:R-:W-:Y:S01]  /*cdba0*/  ISETP.LT.AND P5, PT, R45, UR6, !P3 ;  /* 0x000000062d007c0c */ /* 0x000fe2000dfa1270 */
[----:B------:R-:W-:Y:S01]  /*cdbb0*/  ULDC UR6, c[0x0][0x228] ;  /* 0x00008a0000067ab9 */ /* 0x000fe20000000800 */
[----:B--2---:R-:W-:Y:S01]  /*cdbc0*/  PRMT R0, R41, 0x7770, RZ ;  /* 0x0000777029007816 */ /* 0x004fe200000000ff */
[----:B------:R-:W2:Y:S01]  /*cdbd0*/  LDL.LU.64 R22, [R1+0xc40] ;  /* 0x000c400001167983 */ /* 0x000ea20000300a00 */
[----:B------:R-:W-:Y:S01]  /*cdbe0*/  ISETP.LT.AND P4, PT, R11, UR4, !P3 ;  /* 0x000000040b007c0c */ /* 0x000fe2000df81270 */
[----:B------:R-:W-:-:S02]  /*cdbf0*/  ULDC UR4, c[0x0][0x22c] ;  /* 0x00008b0000047ab9 */ /* 0x000fc40000000800 */
[----:B------:R1:W-:Y:S01]  /*cdc00*/  @P6 STG.E.U8 desc[UR32][R54.64], R0 ;  /* 0x0000000036006986 */ /* 0x0003e2000c101120 */
[----:B------:R-:W-:Y:S01]  /*cdc10*/  ISETP.LT.AND P6, PT, R44, UR8, !P3 ;  /* 0x000000082c007c0c */ /* 0x000fe2000dfc1270 */
[----:B------:R-:W-:Y:S01]  /*cdc20*/  ULDC UR8, c[0x0][0x228] ;  /* 0x00008a0000087ab9 */ /* 0x000fe20000000800 */
[----:B------:R-:W-:Y:S01]  /*cdc30*/  PRMT R2, R41, 0x7771, RZ ;  /* 0x0000777129027816 */ /* 0x000fe200000000ff */
[----:B0-----:R-:W2:Y:S01]  /*cdc40*/  LDL.LU.64 R32, [R1+0xc58] ;  /* 0x000c580001207983 */ /* 0x001ea20000300a00 */
[----:B-1----:R-:W-:-:S03]  /*cdc50*/  VIADD R0, R18, 0x31 ;  /* 0x0000003112007836 */ /* 0x002fc60000000000 */
[----:B------:R-:W2:Y:S02]  /*cdc60*/  LDL.LU.64 R54, [R1+0xc50] ;  /* 0x000c500001367983 */ /* 0x000ea40000300a00 */
[----:B------:R-:W-:Y:S02]  /*cdc70*/  ISETP.GE.AND P0, PT, R0, UR4, PT ;  /* 0x0000000400007c0c */ /* 0x000fe4000bf06270 */
[----:B------:R-:W2:Y:S01]  /*cdc80*/  LDL.LU.64 R34, [R1+0xc68] ;  /* 0x000c680001227983 */ /* 0x000ea20000300a00 */
[----:B------:R-:W-:Y:S01]  /*cdc90*/  PRMT R0, R41, 0x7772, RZ ;  /* 0x0000777229007816 */ /* 0x000fe200000000ff */
[----:B------:R-:W-:Y:S02]  /*cdca0*/  ULDC UR4, c[0x0][0x228] ;  /* 0x00008a0000047ab9 */ /* 0x000fe40000000800 */
[----:B---3--:R0:W-:Y:S01]  /*cdcb0*/  @P2 STG.E.U8 desc[UR32][R60.64], R2 ;  /* 0x000000023c002986 */ /* 0x0081e2000c101120 */
[----:B----4-:R-:W-:-:S03]  /*cdcc0*/  PRMT R3, R40, 0x7770, RZ ;  /* 0x0000777028037816 */ /* 0x010fc600000000ff */
[----:B------:R-:W-:Y:S01]  /*cdcd0*/  @P4 STG.E.U8 desc[UR32][R42.64], R0 ;  /* 0x000000002a004986 */ /* 0x000fe2000c101120 */
[----:B0-----:R-:W-:-:S03]  /*cdce0*/  PRMT R2, R41, 0x7773, RZ ;  /* 0x0000777329027816 */ /* 0x001fc600000000ff */
[----:B------:R-:W3:Y:S04]  /*cdcf0*/  LDL.LU.64 R60, [R1+0xc70] ;  /* 0x000c7000013c7983 */ /* 0x000ee80000300a00 */
[----:B------:R-:W-:Y:S04]  /*cdd00*/  @P5 STG.E.U8 desc[UR32][R46.64], R2 ;  /* 0x000000022e005986 */ /* 0x000fe8000c101120 */
[----:B------:R0:W-:Y:S04]  /*cdd10*/  @P6 STG.E.U8 desc[UR32][R36.64], R3 ;  /* 0x0000000324006986 */ /* 0x0001e8000c101120 */
[----:B0-----:R-:W4:Y:S01]  /*cdd20*/  LDL.LU.64 R36, [R1+0x44a0] ;  /* 0x0044a00001247983 */ /* 0x001f220000300a00 */
[----:B------:R-:W-:Y:S01]  /*cdd30*/  ISETP.LT.AND P2, PT, R48, UR4, !P3 ;  /* 0x0000000430007c0c */ /* 0x000fe2000df41270 */
[----:B------:R-:W-:-:S02]  /*cdd40*/  ULDC UR4, c[0x0][0x228] ;  /* 0x00008a0000047ab9 */ /* 0x000fc40000000800 */
[----:B------:R-:W-:Y:S01]  /*cdd50*/  ISETP.LT.AND P4, PT, R49, UR4, !P3 ;  /* 0x0000000431007c0c */ /* 0x000fe2000df81270 */
[----:B------:R-:W-:Y:S01]  /*cdd60*/  ULDC UR4, c[0x0][0x228] ;  /* 0x00008a0000047ab9 */ /* 0x000fe20000000800 */
[----:B------:R-:W-:Y:S02]  /*cdd70*/  PRMT R0, R40, 0x7771, RZ ;  /* 0x0000777128007816 */ /* 0x000fe400000000ff */
[----:B------:R-:W-:Y:S01]  /*cdd80*/  ISETP.LT.AND P3, PT, R56, UR6, !P3 ;  /* 0x0000000638007c0c */ /* 0x000fe2000df61270 */
[----:B------:R-:W-:Y:S01]  /*cdd90*/  ULDC UR6, c[0x0][0x228] ;  /* 0x00008a0000067ab9 */ /* 0x000fe20000000800 */
[----:B------:R-:W-:Y:S01]  /*cdda0*/  ISETP.LT.AND P5, PT, R19, UR4, !P0 ;  /* 0x0000000413007c0c */ /* 0x000fe2000c7a1270 */
[----:B------:R-:W-:-:S03]  /*cddb0*/  ULDC UR4, c[0x0][0x228] ;  /* 0x00008a0000047ab9 */ /* 0x000fc60000000800 */
[----:B--2---:R0:W-:Y:S01]  /*cddc0*/  @P2 STG.E.U8 desc[UR32][R22.64], R0 ;  /* 0x0000000016002986 */ /* 0x0041e2000c101120 */
[----:B------:R-:W-:Y:S01]  /*cddd0*/  ISETP.LT.AND P6, PT, R24, UR4, !P0 ;  /* 0x0000000418007c0c */ /* 0x000fe2000c7c1270 */
[----:B------:R-:W-:Y:S01]  /*cdde0*/  ULDC UR4, c[0x0][0x228] ;  /* 0x00008a0000047ab9 */ /* 0x000fe20000000800 */
[----:B------:R-:W-:Y:S01]  /*cddf0*/  ISETP.LT.AND P2, PT, R11, UR6, !P0 ;  /* 0x000000060b007c0c */ /* 0x000fe2000c741270 */
[----:B------:R-:W-:Y:S01]  /*cde00*/  ULDC UR6, c[0x0][0x228] ;  /* 0x00008a0000067ab9 */ /* 0x000fe20000000800 */
[C---:B------:R-:W-:Y:S02]  /*cde10*/  PRMT R2, R40.reuse, 0x7773, RZ ;  /* 0x0000777328027816 */ /* 0x040fe400000000ff */
[----:B0-----:R-:W-:Y:S01]  /*cde20*/  PRMT R0, R40, 0x7772, RZ ;  /* 0x0000777228007816 */ /* 0x001fe200000000ff */
[----:B------:R-:W2:Y:S04]  /*cde30*/  LDL.LU.64 R22, [R1+0xc78] ;  /* 0x000c780001167983 */ /* 0x000ea80000300a00 */
[----:B------:R0:W-:Y:S04]  /*cde40*/  @P4 STG.E.U8 desc[UR32][R32.64], R0 ;  /* 0x0000000020004986 */ /* 0x0001e8000c101120 */
[----:B------:R1:W-:Y:S04]  /*cde50*/  @P3 STG.E.U8 desc[UR32][R54.64], R2 ;  /* 0x0000000236003986 */ /* 0x0003e8000c101120 */
[----:B0-----:R-:W2:Y:S04]  /*cde60*/  LDL.LU.64 R32, [R1+0xca0] ;  /* 0x000ca00001207983 */ /* 0x001ea80000300a00 */
[----:B------:R-:W2:Y:S04]  /*cde70*/  LDL.LU.64 R46, [R1+0xc98] ;  /* 0x000c9800012e7983 */ /* 0x000ea80000300a00 */
[----:B-1----:R-:W2:Y:S01]  /*cde80*/  LDL.LU.64 R54, [R1+0xc90] ;  /* 0x000c900001367983 */ /* 0x002ea20000300a00 */
[----:B----4-:R-:W-:-:S02]  /*cde90*/  PRMT R0, R36, 0x7770, RZ ;  /* 0x0000777024007816 */ /* 0x010fc400000000ff */
[----:B------:R-:W-:-:S03]  /*cdea0*/  PRMT R2, R36, 0x7771, RZ ;  /* 0x0000777124027816 */ /* 0x000fc600000000ff */
[----:B------:R0:W-:Y:S04]  /*cdeb0*/  @P5 STG.E.U8 desc[UR32][R34.64], R0 ;  /* 0x0000000022005986 */ /* 0x0001e8000c101120 */
[----:B---3--:R-:W-:Y:S01]  /*cdec0*/  @P6 STG.E.U8 desc[UR32][R60.64], R2 ;  /* 0x000000023c006986 */ /* 0x008fe2000c101120 */
[----:B0-----:R-:W-:-:S05]  /*cded0*/  PRMT R0, R36, 0x7772, RZ ;  /* 0x0000777224007816 */ /* 0x001fca00000000ff */
[----:B------:R0:W-:Y:S04]  /*cdee0*/  @P2 STG.E.U8 desc[UR32][R28.64], R0 ;  /* 0x000000001c002986 */ /* 0x0001e8000c101120 */
[----:B0-----:R-:W3:Y:S04]  /*cdef0*/  LDL.LU.64 R28, [R1+0x4498] ;  /* 0x00449800011c7983 */ /* 0x001ee80000300a00 */
[----:B------:R-:W4:Y:S01]  /*cdf00*/  LDL.LU.64 R60, [R1+0xc88] ;  /* 0x000c8800013c7983 */ /* 0x000f220000300a00 */
[----:B------:R-:W-:Y:S01]  /*cdf10*/  ISETP.LT.AND P6, PT, R45, UR4, !P0 ;  /* 0x000000042d007c0c */ /* 0x000fe2000c7c1270 */
[----:B------:R-:W-:-:S02]  /*cdf20*/  ULDC UR4, c[0x0][0x228] ;  /* 0x00008a0000047ab9 */ /* 0x000fc40000000800 */
[----:B------:R-:W-:Y:S01]  /*cdf30*/  ISETP.LT.AND P2, PT, R44, UR4, !P0 ;  /* 0x000000042c007c0c */ /* 0x000fe2000c741270 */
[----:B------:R-:W-:Y:S01]  /*cdf40*/  VIADD R0, R18, 0x32 ;  /* 0x0000003212007836 */ /* 0x000fe20000000000 */
[----:B------:R-:W4:Y:S01]  /*cdf50*/  LDL.LU R34, [R1+0xa4] ;  /* 0x0000a40001227983 */ /* 0x000f220000300800 */
[----:B------:R-:W-:Y:S01]  /*cdf60*/  ISETP.LT.AND P4, PT, R48, UR6, !P0 ;  /* 0x0000000630007c0c */ /* 0x000fe2000c781270 */
[----:B------:R-:W-:Y:S01]  /*cdf70*/  ULDC UR4, c[0x0][0x22c] ;  /* 0x00008b0000047ab9 */ /* 0x000fe20000000800 */
[----:B------:R-:W-:Y:S01]  /*cdf80*/  PRMT R36, R36, 0x7773, RZ ;  /* 0x0000777324247816 */ /* 0x000fe200000000ff */
[----:B------:R-:W4:Y:S01]  /*cdf90*/  LDL.LU.64 R26, [R1+0xcb0] ;  /* 0x000cb000011a7983 */ /* 0x000f220000300a00 */
[----:B------:R-:W-:Y:S01]  /*cdfa0*/  ISETP.GE.AND P3, PT, R0, UR4, PT ;  /* 0x0000000400007c0c */ /* 0x000fe2000bf66270 */
[----:B------:R-:W-:Y:S01]  /*cdfb0*/  ULDC UR4, c[0x0][0x228] ;  /* 0x00008a0000047ab9 */ /* 0x000fe20000000800 */
[----:B------:R-:W-:Y:S01]  /*cdfc0*/  ISETP.LT.AND P5, PT, R49, UR8, !P0 ;  /* 0x0000000831007c0c */ /* 0x000fe2000c7a1270 */
[----:B------:R-:W4:Y:S01]  /*cdfd0*/  LDL.LU.64 R40, [R1+0xca8] ;  /* 0x000ca80001287983 */ /* 0x000f220000300a00 */
[----:B------:R-:W-:Y:S01]  /*cdfe0*/  ISETP.LT.AND P0, PT, R56, UR4, !P0 ;  /* 0x0000000438007c0c */ /* 0x000fe2000c701270 */
[----:B------:R-:W-:Y:S01]  /*cdff0*/  ULDC UR4, c[0x0][0x228] ;  /* 0x00008a0000047ab9 */ /* 0x000fe20000000800 */
[----:B------:R-:W-:Y:S01]  /*ce000*/  ULDC UR6, c[0x0][0x228] ;  /* 0x00008a0000067ab9 */ /* 0x000fe20000000800 */
[----:B--2---:R0:W-:Y:S01]  /*ce010*/  @P6 STG.E.U8 desc[UR32][R22.64], R36 ;  /* 0x0000002416006986 */ /* 0x0041e2000c101120 */
[----:B------:R-:W-:-:S03]  /*ce020*/  ULDC UR8, c[0x0][0x228] ;  /* 0x00008a0000087ab9 */ /* 0x000fc60000000800 */
[----:B0-----:R-:W2:Y:S01]  /*ce030*/  LDL.LU.64 R22, [R1+0xcc0] ;  /* 0x000cc00001167983 */ /* 0x001ea20000300a00 */
[C---:B---3--:R-:W-:Y:S02]  /*ce040*/  PRMT R0, R28.reuse, 0x7770, RZ ;  /* 0x000077701c007816 */ /* 0x048fe400000000ff */
[----:B------:R-:W-:-:S03]  /*ce050*/  PRMT R2, R28, 0x7771, RZ ;  /* 0x000077711c027816 */ /* 0x000fc600000000ff */
[----:B------:R0:W-:Y:S01]  /*ce060*/  @P2 STG.E.U8 desc[UR32][R32.64], R0 ;  /* 0x0000000020002986 */ /* 0x0001e2000c101120 */
[----:B------:R-:W-:-:S03]  /*ce070*/  PRMT R3, R28, 0x7772, RZ ;  /* 0x000077721c037816 */ /* 0x000fc600000000ff */
[----:B------:R1:W-:Y:S04]  /*ce080*/  @P4 STG.E.U8 desc[UR32][R46.64], R2 ;  /* 0x000000022e004986 */ /* 0x0003e8000c101120 */
[----:B0-----:R-:W3:Y:S01]  /*ce090*/  LDL.LU.64 R32, [R1+0xcb8] ;  /* 0x000cb80001207983 */ /* 0x001ee20000300a00 */
[----:B------:R-:W-:-:S03]  /*ce0a0*/  PRMT R28, R28, 0x7773, RZ ;  /* 0x000077731c1c7816 */ /* 0x000fc600000000ff */
[----:B-1----:R-:W3:Y:S04]  /*ce0b0*/  LDL.LU R46, [R1+0x34] ;  /* 0x00003400012e7983 */ /* 0x002ee80000300800 */
[----:B------:R-:W3:Y:S04]  /*ce0c0*/  LDL.LU.64 R42, [R1+0xcc8] ;  /* 0x000cc800012a7983 */ /* 0x000ee80000300a00 */
[----:B------:R-:W-:Y:S04]  /*ce0d0*/  @P5 STG.E.U8 desc[UR32][R54.64], R3 ;  /* 0x0000000336005986 */ /* 0x000fe8000c101120 */
[----:B----4-:R0:W-:Y:S04]  /*ce0e0*/  @P0 STG.E.U8 desc[UR32][R60.64], R28 ;  /* 0x0000001c3c000986 */ /* 0x0101e8000c101120 */
[----:B0-----:R-:W4:Y:S04]  /*ce0f0*/  LDL.LU.64 R60, [R1+0xce0] ;  /* 0x000ce000013c7983 */ /* 0x001f280000300a00 */
[----:B------:R-:W4:Y:S01]  /*ce100*/  LDL.LU.64 R54, [R1+0xcd8] ;  /* 0x000cd80001367983 */ /* 0x000f220000300a00 */
[----:B------:R-:W-:-:S02]  /*ce110*/  ISETP.LT.AND P5, PT, R19, UR4, !P3 ;  /* 0x0000000413007c0c */ /* 0x000fc4000dfa1270 */
        /* <DEDUP_REMOVED lines=8> */
[----:B------:R-:W-:Y:S01]  /*ce1a0*/  PRMT R3, R34, 0x7771, RZ ;  /* 0x0000777122037816 */ /* 0x000fe200000000ff */
[----:B------:R-:W-:Y:S01]  /*ce1b0*/  ULDC UR8, c[0x0][0x228] ;  /* 0x00008a0000087ab9 */ /* 0x000fe20000000800 */
[----:B------:R-:W-:Y:S01]  /*ce1c0*/  ISETP.GE.AND P2, PT, R0, UR4, PT ;  /* 0x0000000400007c0c */ /* 0x000fe2000bf46270 */
[----:B------:R0:W-:Y:S01]  /*ce1d0*/  @P5 STG.E.U8 desc[UR32][R26.64], R2 ;  /* 0x000000021a005986 */ /* 0x0001e2000c101120 */
[----:B------:R-:W-:Y:S01]  /*ce1e0*/  PRMT R0, R34, 0x7772, RZ ;  /* 0x0000777222007816 */ /* 0x000fe200000000ff */
[----:B------:R-:W-:-:S02]  /*ce1f0*/  ULDC UR4, c[0x0][0x228] ;  /* 0x00008a0000047ab9 */ /* 0x000fc40000000800 */
[----:B------:R1:W-:Y:S01]  /*ce200*/  @P6 STG.E.U8 desc[UR32][R40.64], R3 ;  /* 0x0000000328006986 */ /* 0x0003e2000c101120 */
[----:B------:R-:W-:Y:S01]  /*ce210*/  ISETP.LT.AND P6, PT, R44, UR4, !P3 ;  /* 0x000000042c007c0c */ /* 0x000fe2000dfc1270 */
[----:B------:R-:W-:Y:S02]  /*ce220*/  ULDC UR4, c[0x0][0x228] ;  /* 0x00008a0000047ab9 */ /* 0x000fe40000000800 */
[----:B--2---:R2:W-:Y:S01]  /*ce230*/  @P0 STG.E.U8 desc[UR32][R22.64], R0 ;  /* 0x0000000016000986 */ /* 0x0045e2000c101120 */
[----:B0-----:R-:W-:-:S03]  /*ce240*/  PRMT R2, R34, 0x7773, RZ ;  /* 0x0000777322027816 */ /* 0x001fc600000000ff */
[----:B-1----:R-:W4:Y:S01]  /*ce250*/  LDL.LU.64 R40, [R1+0xcf0] ;  /* 0x000cf00001287983 */ /* 0x002f220000300a00 */
[----:B------:R-:W-:Y:S01]  /*ce260*/  ISETP.LT.AND P5, PT, R49, UR6, !P3 ;  /* 0x0000000631007c0c */ /* 0x000fe2000dfa1270 */
[----:B------:R-:W-:Y:S02]  /*ce270*/  ULDC UR6, c[0x0][0x228] ;  /* 0x00008a0000067ab9 */ /* 0x000fe40000000800 */
[----:B------:R-:W4:Y:S01]  /*ce280*/  LDL.LU.64 R34, [R1+0xce8] ;  /* 0x000ce80001227983 */ /* 0x000f220000300a00 */
[----:B--2---:R-:W-:-:S03]  /*ce290*/  VIADD R0, R18, 0x34 ;  /* 0x0000003412007836 */ /* 0x004fc60000000000 */
[----:B------:R-:W2:Y:S04]  /*ce2a0*/  LDL.LU.64 R22, [R1+0xd00] ;  /* 0x000d000001167983 */ /* 0x000ea80000300a00 */
[----:B---3--:R0:W-:Y:S01]  /*ce2b0*/  @P4 STG.E.U8 desc[UR32][R32.64], R2 ;  /* 0x0000000220004986 */ /* 0x0081e2000c101120 */
[----:B------:R-:W-:Y:S01]  /*ce2c0*/  ISETP.LT.AND P4, PT, R48, UR4, !P3 ;  /* 0x0000000430007c0c */ /* 0x000fe2000df81270 */
[----:B------:R-:W-:Y:S02]  /*ce2d0*/  ULDC UR4, c[0x0][0x22c] ;  /* 0x00008b0000047ab9 */ /* 0x000fe40000000800 */
[----:B------:R-:W-:Y:S01]  /*ce2e0*/  ISETP.GE.AND P0, PT, R0, UR4, PT ;  /* 0x0000000400007c0c */ /* 0x000fe2000bf06270 */
[----:B------:R-:W-:Y:S01]  /*ce2f0*/  ULDC UR4, c[0x0][0x228] ;  /* 0x00008a0000047ab9 */ /* 0x000fe20000000800 */
[----:B------:R-:W-:-:S02]  /*ce300*/  PRMT R0, R46, 0x7771, RZ ;  /* 0x000077712e007816 */ /* 0x000fc400000000ff */
[C---:B0-----:R-:W-:Y:S01]  /*ce310*/  PRMT R2, R46.reuse, 0x7770, RZ ;  /* 0x000077702e027816 */ /* 0x041fe200000000ff */
[----:B------:R-:W3:Y:S04]  /*ce320*/  LDL.LU.64 R32, [R1+0xcf8] ;  /* 0x000cf80001207983 */ /* 0x000ee80000300a00 */
[----:B------:R0:W-:Y:S02]  /*ce330*/  @P6 STG.E.U8 desc[UR32][R42.64], R2 ;  /* 0x000000022a006986 */ /* 0x0001e4000c101120 */
[----:B0-----:R-:W-:Y:S02]  /*ce340*/  PRMT R2, R46, 0x7772, RZ ;  /* 0x000077722e027816 */ /* 0x001fe400000000ff */
[----:B----4-:R0:W-:Y:S04]  /*ce350*/  @P4 STG.E.U8 desc[UR32][R60.64], R0 ;  /* 0x000000003c004986 */ /* 0x0101e8000c101120 */
[----:B------:R1:W-:Y:S04]  /*ce360*/  @P5 STG.E.U8 desc[UR32][R54.64], R2 ;  /* 0x0000000236005986 */ /* 0x0003e8000c101120 */
[----:B0-----:R-:W4:Y:S04]  /*ce370*/  LDL.LU.64 R60, [R1+0xd10] ;  /* 0x000d1000013c7983 */ /* 0x001f280000300a00 */
[----:B-1----:R-:W4:Y:S01]  /*ce380*/  LDL.LU.64 R54, [R1+0xd08] ;  /* 0x000d080001367983 */ /* 0x002f220000300a00 */
        /* <DEDUP_REMOVED lines=8> */
[----:B------:R-:W4:Y:S01]  /*ce410*/  LDL.LU.64 R46, [R1+0xd20] ;  /* 0x000d2000012e7983 */ /* 0x000f220000300a00 */
[----:B------:R-:W-:Y:S01]  /*ce420*/  PRMT R2, R37, 0x7770, RZ ;  /* 0x0000777025027816 */ /* 0x000fe200000000ff */
[----:B------:R-:W-:Y:S02]  /*ce430*/  ULDC UR4, c[0x0][0x228] ;  /* 0x00008a0000047ab9 */ /* 0x000fe40000000800 */
[----:B------:R0:W-:Y:S01]  /*ce440*/  @P3 STG.E.U8 desc[UR32][R40.64], R0 ;  /* 0x0000000028003986 */ /* 0x0001e2000c101120 */
[----:B------:R-:W-:Y:S01]  /*ce450*/  ISETP.LT.AND P3, PT, R45, UR4, !P2 ;  /* 0x000000042d007c0c */ /* 0x000fe2000d761270 */
[----:B------:R-:W-:Y:S02]  /*ce460*/  ULDC UR4, c[0x0][0x22c] ;  /* 0x00008b0000047ab9 */ /* 0x000fe40000000800 */
[----:B------:R1:W-:Y:S01]  /*ce470*/  @P6 STG.E.U8 desc[UR32][R34.64], R2 ;  /* 0x0000000222006986 */ /* 0x0003e2000c101120 */
[----:B0-----:R-:W-:-:S03]  /*ce480*/  PRMT R0, R37, 0x7771, RZ ;  /* 0x0000777125007816 */ /* 0x001fc600000000ff */
[----:B------:R-:W4:Y:S01]  /*ce490*/  LDL.LU.64 R40, [R1+0xd18] ;  /* 0x000d180001287983 */ /* 0x000f220000300a00 */
[----:B-1----:R-:W-:-:S03]  /*ce4a0*/  PRMT R2, R37, 0x7772, RZ ;  /* 0x0000777225027816 */ /* 0x002fc600000000ff */
[----:B------:R-:W4:Y:S04]  /*ce4b0*/  LDL.LU R35, [R1+0xa8] ;  /* 0x0000a80001237983 */ /* 0x000f280000300800 */
[----:B--2---:R0:W-:Y:S01]  /*ce4c0*/  @P4 STG.E.U8 desc[UR32][R22.64], R0 ;  /* 0x0000000016004986 */ /* 0x0041e2000c101120 */
[----:B------:R-:W-:Y:S01]  /*ce4d0*/  ISETP.LT.AND P4, PT, R44, UR6, !P2 ;  /* 0x000000062c007c0c */ /* 0x000fe2000d781270 */
[----:B------:R-:W-:Y:S01]  /*ce4e0*/  ULDC UR6, c[0x0][0x228] ;  /* 0x00008a0000067ab9 */ /* 0x000fe20000000800 */
[----:B------:R-:W-:Y:S01]  /*ce4f0*/  PRMT R37, R37, 0x7773, RZ ;  /* 0x0000777325257816 */ /* 0x000fe200000000ff */
[----:B0-----:R-:W2:Y:S04]  /*ce500*/  LDL.LU.64 R22, [R1+0xd30] ;  /* 0x000d300001167983 */ /* 0x001ea80000300a00 */
[----:B---3--:R0:W-:Y:S04]  /*ce510*/  @P5 STG.E.U8 desc[UR32][R32.64], R2 ;  /* 0x0000000220005986 */ /* 0x0081e8000c101120 */
[----:B0-----:R-:W3:Y:S01]  /*ce520*/  LDL.LU.64 R32, [R1+0xd28] ;  /* 0x000d280001207983 */ /* 0x001ee20000300a00 */
[----:B------:R-:W-:-:S03]  /*ce530*/  PRMT R2, R29, 0x7770, RZ ;  /* 0x000077701d027816 */ /* 0x000fc600000000ff */
[----:B----4-:R0:W-:Y:S04]  /*ce540*/  @P3 STG.E.U8 desc[UR32][R60.64], R37 ;  /* 0x000000253c003986 */ /* 0x0101e8000c101120 */
[----:B------:R1:W-:Y:S04]  /*ce550*/  @P4 STG.E.U8 desc[UR32][R54.64], R2 ;  /* 0x0000000236004986 */ /* 0x0003e8000c101120 */
[----:B0-----:R-:W4:Y:S04]  /*ce560*/  LDL.LU.64 R60, [R1+0xd40] ;  /* 0x000d4000013c7983 */ /* 0x001f280000300a00 */
[----:B------:R-:W4:Y:S04]  /*ce570*/  LDL.LU.64 R42, [R1+0xd38] ;  /* 0x000d3800012a7983 */ /* 0x000f280000300a00 */
[----:B-1----:R-:W4:Y:S04]  /*ce580*/  LDL.LU.64 R54, [R1+0xd50] ;  /* 0x000d500001367983 */ /* 0x002f280000300a00 */
[----:B------:R-:W4:Y:S01]  /*ce590*/  LDL.LU R34, [R1+0x38] ;  /* 0x0000380001227983 */ /* 0x000f220000300800 */
        /* <DEDUP_REMOVED lines=14> */
[----:B------:R0:W-:Y:S01]  /*ce680*/  @P5 STG.E.U8 desc[UR32][R46.64], R0 ;  /* 0x000000002e005986 */ /* 0x0001e2000c101120 */
[----:B------:R-:W-:Y:S01]  /*ce690*/  ISETP.LT.AND P5, PT, R11, UR6, !P0 ;  /* 0x000000060b007c0c */ /* 0x000fe2000c7a1270 */
[----:B------:R-:W-:Y:S02]  /*ce6a0*/  ULDC UR6, c[0x0][0x228] ;  /* 0x00008a0000067ab9 */ /* 0x000fe40000000800 */
[----:B------:R1:W-:Y:S01]  /*ce6b0*/  @P6 STG.E.U8 desc[UR32][R40.64], R2 ;  /* 0x0000000228006986 */ /* 0x0003e2000c101120 */
[----:B------:R-:W-:Y:S01]  /*ce6c0*/  ISETP.LT.AND P6, PT, R24, UR4, !P0 ;  /* 0x0000000418007c0c */ /* 0x000fe2000c7c1270 */
[----:B------:R-:W-:Y:S01]  /*ce6d0*/  ULDC UR4, c[0x0][0x228] ;  /* 0x00008a0000047ab9 */ /* 0x000fe20000000800 */
[C---:B0-----:R-:W-:Y:S01]  /*ce6e0*/  PRMT R0, R35.reuse, 0x7770, RZ ;  /* 0x0000777023007816 */ /* 0x041fe200000000ff */
[----:B--2---:R0:W-:Y:S01]  /*ce6f0*/  @P2 STG.E.U8 desc[UR32][R22.64], R29 ;  /* 0x0000001d16002986 */ /* 0x0041e2000c101120 */
[----:B-1----:R-:W-:-:S03]  /*ce700*/  PRMT R2, R35, 0x7772, RZ ;  /* 0x0000777223027816 */ /* 0x002fc600000000ff */
[----:B------:R-:W2:Y:S04]  /*ce710*/  LDL.LU.64 R46, [R1+0xd60] ;  /* 0x000d6000012e7983 */ /* 0x000ea80000300a00 */
[----:B------:R-:W2:Y:S04]  /*ce720*/  LDL.LU.64 R40, [R1+0xd58] ;  /* 0x000d580001287983 */ /* 0x000ea80000300a00 */
[----:B0-----:R-:W2:Y:S04]  /*ce730*/  LDL.LU.64 R22, [R1+0xd88] ;  /* 0x000d880001167983 */ /* 0x001ea80000300a00 */
[----:B---3--:R0:W-:Y:S01]  /*ce740*/  @P4 STG.E.U8 desc[UR32][R32.64], R0 ;  /* 0x0000000020004986 */ /* 0x0081e2000c101120 */
[----:B------:R-:W-:Y:S01]  /*ce750*/  ISETP.LT.AND P4, PT, R45, UR4, !P0 ;  /* 0x000000042d007c0c */ /* 0x000fe2000c781270 */
[----:B------:R-:W-:-:S02]  /*ce760*/  ULDC UR4, c[0x0][0x228] ;  /* 0x00008a0000047ab9 */ /* 0x000fc40000000800 */
[----:B------:R-:W-:Y:S01]  /*ce770*/  ISETP.LT.AND P2, PT, R44, UR4, !P0 ;  /* 0x000000042c007c0c */ /* 0x000fe2000c741270 */
[----:B------:R-:W-:Y:S01]  /*ce780*/  ULDC UR4, c[0x0][0x228] ;  /* 0x00008a0000047ab9 */ /* 0x000fe20000000800 */
[C---:B0-----:R-:W-:Y:S01]  /*ce790*/  PRMT R0, R35.reuse, 0x7771, RZ ;  /* 0x0000777123007816 */ /* 0x041fe200000000ff */
[----:B------:R-:W3:Y:S04]  /*ce7a0*/  LDL.LU.64 R32, [R1+0xd80] ;  /* 0x000d800001207983 */ /* 0x000ee80000300a00 */
[----:B----4-:R0:W-:Y:S04]  /*ce7b0*/  @P6 STG.E.U8 desc[UR32][R60.64], R0 ;  /* 0x000000003c006986 */ /* 0x0101e8000c101120 */
[----:B------:R1:W-:Y:S01]  /*ce7c0*/  @P5 STG.E.U8 desc[UR32][R42.64], R2 ;  /* 0x000000022a005986 */ /* 0x0003e2000c101120 */
[----:B0-----:R-:W-:-:S03]  /*ce7d0*/  PRMT R0, R35, 0x7773, RZ ;  /* 0x0000777323007816 */ /* 0x001fc600000000ff */
[----:B------:R-:W4:Y:S01]  /*ce7e0*/  LDL.LU.64 R60, [R1+0xd78] ;  /* 0x000d7800013c7983 */ /* 0x000f220000300a00 */
[----:B-1----:R-:W-:-:S03]  /*ce7f0*/  PRMT R2, R34, 0x7770, RZ ;  /* 0x0000777022027816 */ /* 0x002fc600000000ff */
[----:B------:R-:W-:Y:S04]  /*ce800*/  @P4 STG.E.U8 desc[UR32][R54.64], R0 ;  /* 0x0000000036004986 */ /* 0x000fe8000c101120 */
[----:B------:R0:W-:Y:S04]  /*ce810*/  @P2 STG.E.U8 desc[UR32][R38.64], R2 ;  /* 0x0000000226002986 */ /* 0x0001e8000c101120 */
[----:B0-----:R-:W3:Y:S04]  /*ce820*/  LDL.LU.64 R38, [R1+0x4490] ;  /* 0x0044900001267983 */ /* 0x001ee80000300a00 */
[----:B------:R-:W4:Y:S01]  /*ce830*/  LDL.LU.64 R54, [R1+0xd90] ;  /* 0x000d900001367983 */ /* 0x000f220000300a00 */
        /* <DEDUP_REMOVED lines=10> */
[----:B------:R-:W-:Y:S01]  /*ce8e0*/  ULDC UR6, c[0x0][0x228] ;  /* 0x00008a0000067ab9 */ /* 0x000fe20000000800 */
[----:B------:R-:W-:Y:S01]  /*ce8f0*/  ISETP.LT.AND P2, PT, R24, UR8, !P3 ;  /* 0x0000000818007c0c */ /* 0x000fe2000df41270 */
[----:B--2---:R0:W-:Y:S01]  /*ce900*/  @P5 STG.E.U8 desc[UR32][R46.64], R0 ;  /* 0x000000002e005986 */ /* 0x0041e2000c101120 */
[----:B------:R-:W-:-:S03]  /*ce910*/  ULDC UR8, c[0x0][0x228] ;  /* 0x00008a0000087ab9 */ /* 0x000fc60000000800 */
[----:B------:R1:W-:Y:S01]  /*ce920*/  @P4 STG.E.U8 desc[UR32][R40.64], R2 ;  /* 0x0000000228004986 */ /* 0x0003e2000c101120 */
[----:B------:R-:W-:Y:S01]  /*ce930*/  ISETP.LT.AND P4, PT, R11, UR4, !P3 ;  /* 0x000000040b007c0c */ /* 0x000fe2000df81270 */
[----:B------:R-:W-:Y:S01]  /*ce940*/  ULDC UR4, c[0x0][0x228] ;  /* 0x00008a0000047ab9 */ /* 0x000fe20000000800 */
[----:B0-----:R-:W-:Y:S01]  /*ce950*/  PRMT R0, R34, 0x7773, RZ ;  /* 0x0000777322007816 */ /* 0x001fe200000000ff */
[----:B------:R-:W2:Y:S04]  /*ce960*/  LDL.LU.64 R46, [R1+0xda8] ;  /* 0x000da800012e7983 */ /* 0x000ea80000300a00 */
[----:B------:R0:W-:Y:S04]  /*ce970*/  @P0 STG.E.U8 desc[UR32][R22.64], R0 ;  /* 0x0000000016000986 */ /* 0x0001e8000c101120 */
[----:B-1----:R-:W2:Y:S01]  /*ce980*/  LDL.LU.64 R40, [R1+0xda0] ;  /* 0x000da00001287983 */ /* 0x002ea20000300a00 */
[----:B---3--:R-:W-:-:S02]  /*ce990*/  PRMT R2, R38, 0x7770, RZ ;  /* 0x0000777026027816 */ /* 0x008fc400000000ff */
[C---:B------:R-:W-:Y:S02]  /*ce9a0*/  PRMT R3, R38.reuse, 0x7771, RZ ;  /* 0x0000777126037816 */ /* 0x040fe400000000ff */
[----:B0-----:R-:W-:Y:S01]  /*ce9b0*/  PRMT R0, R38, 0x7772, RZ ;  /* 0x0000777226007816 */ /* 0x001fe200000000ff */
[----:B------:R-:W-:Y:S04]  /*ce9c0*/  @P6 STG.E.U8 desc[UR32][R32.64], R2 ;  /* 0x0000000220006986 */ /* 0x000fe8000c101120 */
[----:B----4-:R-:W-:Y:S04]  /*ce9d0*/  @P2 STG.E.U8 desc[UR32][R60.64], R3 ;  /* 0x000000033c002986 */ /* 0x010fe8000c101120 */
[----:B------:R0:W-:Y:S04]  /*ce9e0*/  @P4 STG.E.U8 desc[UR32][R30.64], R0 ;  /* 0x000000001e004986 */ /* 0x0001e8000c101120 */
[----:B0-----:R-:W3:Y:S01]  /*ce9f0*/  LDL.LU.64 R30, [R1+0x4488] ;  /* 0x00448800011e7983 */ /* 0x001ee20000300a00 */
[----:B------:R-:W-:-:S02]  /*cea00*/  ISETP.LT.AND P2, PT, R45, UR4, !P3 ;  /* 0x000000042d007c0c */ /* 0x000fc4000df41270 */
[----:B------:R-:W-:Y:S01]  /*cea10*/  PRMT R38, R38, 0x7773, RZ ;  /* 0x0000777326267816 */ /* 0x000fe200000000ff */
[----:B------:R-:W4:Y:S01]  /*cea20*/  LDL.LU.64 R34, [R1+0xdb0] ;  /* 0x000db00001227983 */ /* 0x000f220000300a00 */
[----:B------:R-:W-:Y:S01]  /*cea30*/  ISETP.LT.AND P0, PT, R44, UR6, !P3 ;  /* 0x000000062c007c0c */ /* 0x000fe2000df01270 */
[----:B------:R-:W-:Y:S01]  /*cea40*/  ULDC UR6, c[0x0][0x228] ;  /* 0x00008a0000067ab9 */ /* 0x000fe20000000800 */
[----:B------:R-:W-:Y:S01]  /*cea50*/  VIADD R0, R18, 0x36 ;  /* 0x0000003612007836 */ /* 0x000fe20000000000 */
[----:B------:R-:W4:Y:S01]  /*cea60*/  LDL.LU R60, [R1+0xac] ;  /* 0x0000ac00013c7983 */ /* 0x000f220000300800 */
[----:B------:R-:W-:-:S03]  /*cea70*/  ULDC UR4, c[0x0][0x22c] ;  /* 0x00008b0000047ab9 */ /* 0x000fc60000000800 */
[----:B------:R-:W4:Y:S04]  /*cea80*/  LDL.LU.64 R26, [R1+0xdd0] ;  /* 0x000dd000011a7983 */ /* 0x000f280000300a00 */
[----:B------:R-:W4:Y:S04]  /*cea90*/  LDL.LU.64 R22, [R1+0xdc8] ;  /* 0x000dc80001167983 */ /* 0x000f280000300a00 */
[----:B------:R0:W-:Y:S04]  /*ceaa0*/  @P2 STG.E.U8 desc[UR32][R54.64], R38 ;  /* 0x0000002636002986 */ /* 0x0001e8000c101120 */
[----:B------:R-:W4:Y:S04]  /*ceab0*/  LDL.LU.64 R32, [R1+0xdc0] ;  /* 0x000dc00001207983 */ /* 0x000f280000300a00 */
[----:B0-----:R-:W4:Y:S01]  /*ceac0*/  LDL.LU.64 R54, [R1+0xdb8] ;  /* 0x000db80001367983 */ /* 0x001f220000300a00 */
        /* <DEDUP_REMOVED lines=8> */
[----:B------:R-:W-:Y:S01]  /*ceb50*/  ISETP.LT.AND P2, PT, R24, UR6, !P5 ;  /* 0x0000000618007c0c */ /* 0x000fe2000ef41270 */
[----:B------:R-:W-:Y:S01]  /*ceb60*/  ULDC UR6, c[0x0][0x228] ;  /* 0x00008a0000067ab9 */ /* 0x000fe20000000800 */
[----:B---3--:R-:W-:-:S02]  /*ceb70*/  PRMT R0, R30, 0x7770, RZ ;  /* 0x000077701e007816 */ /* 0x008fc400000000ff */
[----:B------:R-:W-:-:S03]  /*ceb80*/  PRMT R2, R30, 0x7771, RZ ;  /* 0x000077711e027816 */ /* 0x000fc600000000ff */
[----:B------:R0:W-:Y:S01]  /*ceb90*/  @P0 STG.E.U8 desc[UR32][R42.64], R0 ;  /* 0x000000002a000986 */ /* 0x0001e2000c101120 */
[----:B------:R-:W-:Y:S01]  /*ceba0*/  ISETP.LT.AND P0, PT, R19, UR4, !P5 ;  /* 0x0000000413007c0c */ /* 0x000fe2000ef01270 */
[----:B------:R-:W-:Y:S02]  /*cebb0*/  ULDC UR4, c[0x0][0x22c] ;  /* 0x00008b0000047ab9 */ /* 0x000fe40000000800 */
[----:B--2---:R1:W-:Y:S01]  /*cebc0*/  @P6 STG.E.U8 desc[UR32][R46.64], R2 ;  /* 0x000000022e006986 */ /* 0x0043e2000c101120 */
[----:B0-----:R-:W-:-:S03]  /*cebd0*/  PRMT R0, R30, 0x7772, RZ ;  /* 0x000077721e007816 */ /* 0x001fc600000000ff */
[----:B------:R-:W2:Y:S01]  /*cebe0*/  LDL.LU R42, [R1+0x3c] ;  /* 0x00003c00012a7983 */ /* 0x000ea20000300800 */
[----:B------:R-:W-:-:S03]  /*cebf0*/  PRMT R30, R30, 0x7773, RZ ;  /* 0x000077731e1e7816 */ /* 0x000fc600000000ff */
[----:B------:R0:W-:Y:S04]  /*cec00*/  @P4 STG.E.U8 desc[UR32][R40.64], R0 ;  /* 0x0000000028004986 */ /* 0x0001e8000c101120 */
[----:B-1----:R-:W3:Y:S01]  /*cec10*/  LDL.LU.64 R46, [R1+0xdf8] ;  /* 0x000df800012e7983 */ /* 0x002ee20000300a00 */
[----:B------:R-:W-:Y:S01]  /*cec20*/  ISETP.LT.AND P4, PT, R11, UR8, !P5 ;  /* 0x000000080b007c0c */ /* 0x000fe2000ef81270 */
[----:B------:R-:W-:Y:S02]  /*cec30*/  ULDC UR8, c[0x0][0x228] ;  /* 0x00008a0000087ab9 */ /* 0x000fe40000000800 */
[----:B----4-:R1:W-:Y:S01]  /*cec40*/  @P3 STG.E.U8 desc[UR32][R34.64], R30 ;  /* 0x0000001e22003986 */ /* 0x0103e2000c101120 */
[----:B0-----:R-:W-:-:S03]  /*cec50*/  VIADD R0, R18, 0x38 ;  /* 0x0000003812007836 */ /* 0x001fc60000000000 */
[----:B------:R-:W4:Y:S01]  /*cec60*/  LDL.LU.64 R40, [R1+0xdf0] ;  /* 0x000df00001287983 */ /* 0x000f220000300a00 */
[----:B------:R-:W-:Y:S02]  /*cec70*/  ISETP.LT.AND P6, PT, R45, UR10, !P5 ;  /* 0x0000000a2d007c0c */ /* 0x000fe4000efc1270 */
[----:B------:R-:W-:Y:S02]  /*cec80*/  PRMT R3, R60, 0x7770, RZ ;  /* 0x000077703c037816 */ /* 0x000fe400000000ff */
[----:B------:R-:W-:Y:S01]  /*cec90*/  ISETP.GE.AND P3, PT, R0, UR17, PT ;  /* 0x0000001100007c0c */ /* 0x000fe2000bf66270 */
[----:B-1----:R-:W4:Y:S01]  /*ceca0*/  LDL.LU.64 R34, [R1+0xde8] ;  /* 0x000de80001227983 */ /* 0x002f220000300a00 */
[C---:B------:R-:W-:Y:S02]  /*cecb0*/  PRMT R2, R60.reuse, 0x7771, RZ ;  /* 0x000077713c027816 */ /* 0x040fe400000000ff */
[C---:B------:R-:W-:Y:S02]  /*cecc0*/  PRMT R0, R60.reuse, 0x7772, RZ ;  /* 0x000077723c007816 */ /* 0x040fe400000000ff */
[----:B------:R-:W-:-:S02]  /*cecd0*/  PRMT R20, R60, 0x7773, RZ ;  /* 0x000077733c147816 */ /* 0x000fc400000000ff */
[----:B------:R-:W4:Y:S04]  /*cece0*/  LDL.LU.64 R60, [R1+0xde0] ;  /* 0x000de000013c7983 */ /* 0x000f280000300a00 */
[----:B------:R-:W-:Y:S04]  /*cecf0*/  @P0 STG.E.U8 desc[UR32][R26.64], R3 ;  /* 0x000000031a000986 */ /* 0x000fe8000c101120 */
[----:B------:R0:W-:Y:S04]  /*ced00*/  @P2 STG.E.U8 desc[UR32][R22.64], R2 ;  /* 0x0000000216002986 */ /* 0x0001e8000c101120 */
[----:B------:R1:W-:Y:S04]  /*ced10*/  @P4 STG.E.U8 desc[UR32][R32.64], R0 ;  /* 0x0000000020004986 */ /* 0x0003e8000c101120 */
[----:B0-----:R-:W4:Y:S04]  /*ced20*/  LDL.LU.64 R22, [R1+0xe00] ;  /* 0x000e000001167983 */ /* 0x001f280000300a00 */
[----:B------:R0:W-:Y:S04]  /*ced30*/  @P6 STG.E.U8 desc[UR32][R54.64], R20 ;  /* 0x0000001436006986 */ /* 0x0001e8000c101120 */
[----:B-1----:R-:W4:Y:S04]  /*ced40*/  LDL.LU.64 R32, [R1+0xe20] ;  /* 0x000e200001207983 */ /* 0x002f280000300a00 */
[----:B0-----:R-:W4:Y:S01]  /*ced50*/  LDL.LU.64 R54, [R1+0xe18] ;  /* 0x000e180001367983 */ /* 0x001f220000300a00 */
[----:B------:R-:W-:Y:S01]  /*ced60*/  ISETP.LT.AND P0, PT, R44, UR6, !P5 ;  /* 0x000000062c007c0c */ /* 0x000fe2000ef01270 */
[----:B------:R-:W-:Y:S01]  /*ced70*/  ULDC UR6, c[0x0][0x228] ;  /* 0x00008a0000067ab9 */ /* 0x000fe20000000800 */
[----:B------:R-:W-:Y:S01]  /*ced80*/  VIADD R0, R18, 0x37 ;  /* 0x0000003712007836 */ /* 0x000fe20000000000 */
[----:B------:R-:W-:Y:S01]  /*ced90*/  ISETP.LT.AND P6, PT, R48, UR6, !P5 ;  /* 0x0000000630007c0c */ /* 0x000fe2000efc1270 */
[----:B------:R-:W-:-:S02]  /*ceda0*/  ULDC UR6, c[0x0][0x228] ;  /* 0x00008a0000067ab9 */ /* 0x000fc40000000800 */
[----:B------:R-:W-:Y:S01]  /*cedb0*/  ISETP.LT.AND P4, PT, R49, UR6, !P5 ;  /* 0x0000000631007c0c */ /* 0x000fe2000ef81270 */
[----:B------:R-:W-:Y:S01]  /*cedc0*/  ULDC UR6, c[0x0][0x228] ;  /* 0x00008a0000067ab9 */ /* 0x000fe20000000800 */
[----:B------:R-:W-:Y:S01]  /*cedd0*/  ISETP.GE.AND P2, PT, R0, UR4, PT ;  /* 0x0000000400007c0c */ /* 0x000fe2000bf46270 */
[----:B------:R-:W-:Y:S01]  /*cede0*/  ULDC UR4, c[0x0][0x228] ;  /* 0x00008a0000047ab9 */ /* 0x000fe20000000800 */
[----:B------:R-:W-:Y:S02]  /*cedf0*/  ISETP.LT.AND P5, PT, R56, UR8, !P5 ;  /* 0x0000000838007c0c */ /* 0x000fe4000efa1270 */
[C---:B--2---:R-:W-:Y:S02]  /*cee00*/  PRMT R0, R42.reuse, 0x7770, RZ ;  /* 0x000077702a007816 */ /* 0x044fe400000000ff */
[C---:B------:R-:W-:Y:S02]  /*cee10*/  PRMT R2, R42.reuse, 0x7771, RZ ;  /* 0x000077712a027816 */ /* 0x040fe400000000ff */
[C---:B------:R-:W-:Y:S01]  /*cee20*/  PRMT R3, R42.reuse, 0x7772, RZ ;  /* 0x000077722a037816 */ /* 0x040fe200000000ff */
[----:B---3--:R0:W-:Y:S01]  /*cee30*/  @P0 STG.E.U8 desc[UR32][R46.64], R0 ;  /* 0x000000002e000986 */ /* 0x0081e2000c101120 */
[----:B------:R-:W-:Y:S01]  /*cee40*/  ISETP.LT.AND P0, PT, R19, UR4, !P2 ;  /* 0x0000000413007c0c */ /* 0x000fe2000d701270 */
[----:B------:R-:W-:Y:S01]  /*cee50*/  ULDC UR4, c[0x0][0x228] ;  /* 0x00008a0000047ab9 */ /* 0x000fe20000000800 */
[----:B------:R-:W-:Y:S01]  /*cee60*/  PRMT R20, R42, 0x7773, RZ ;  /* 0x000077732a147816 */ /* 0x000fe200000000ff */
[----:B----4-:R1:W-:Y:S01]  /*cee70*/  @P6 STG.E.U8 desc[UR32][R40.64], R2 ;  /* 0x0000000228006986 */ /* 0x0103e2000c101120 */
[----:B------:R-:W-:Y:S01]  /*cee80*/  ISETP.LT.AND P6, PT, R11, UR6, !P2 ;  /* 0x000000060b007c0c */ /* 0x000fe2000d7c1270 */
[----:B------:R-:W-:Y:S01]  /*cee90*/  ULDC UR6, c[0x0][0x228] ;  /* 0x00008a0000067ab9 */ /* 0x000fe20000000800 */
[----:B0-----:R-:W-:Y:S01]  /*ceea0*/  PRMT R0, R39, 0x7770, RZ ;  /* 0x0000777027007816 */ /* 0x001fe200000000ff */
[----:B------:R-:W2:Y:S04]  /*ceeb0*/  LDL.LU.64 R46, [R1+0xe40] ;  /* 0x000e4000012e7983 */ /* 0x000ea80000300a00 */
[----:B------:R-:W-:Y:S01]  /*ceec0*/  @P4 STG.E.U8 desc[UR32][R34.64], R3 ;  /* 0x0000000322004986 */ /* 0x000fe2000c101120 */
[----:B------:R-:W-:Y:S01]  /*ceed0*/  ISETP.LT.AND P4, PT, R24, UR4, !P2 ;  /* 0x0000000418007c0c */ /* 0x000fe2000d781270 */
[----:B------:R-:W-:Y:S01]  /*ceee0*/  ULDC UR4, c[0x0][0x228] ;  /* 0x00008a0000047ab9 */ /* 0x000fe20000000800 */
[----:B-1----:R-:W-:Y:S01]  /*ceef0*/  VIADD R2, R18, 0x39 ;  /* 0x0000003912027836 */ /* 0x002fe20000000000 */
[----:B------:R0:W-:Y:S01]  /*cef00*/  @P5 STG.E.U8 desc[UR32][R60.64], R20 ;  /* 0x000000143c005986 */ /* 0x0001e2000c101120 */
[----:B------:R-:W-:Y:S01]  /*cef10*/  ISETP.LT.AND P5, PT, R45, UR4, !P2 ;  /* 0x000000042d007c0c */ /* 0x000fe2000d7a1270 */
[----:B------:R-:W-:-:S02]  /*cef20*/  ULDC UR4, c[0x0][0x228] ;  /* 0x00008a0000047ab9 */ /* 0x000fc40000000800 */
[----:B0-----:R-:W3:Y:S04]  /*cef30*/  LDL.LU.64 R60, [R1+0xe38] ;  /* 0x000e3800013c7983 */ /* 0x001ee80000300a00 */
[----:B------:R-:W4:Y:S04]  /*cef40*/  LDL.LU.64 R40, [R1+0xe30] ;  /* 0x000e300001287983 */ /* 0x000f280000300a00 */
[----:B------:R0:W-:Y:S01]  /*cef50*/  @P0 STG.E.U8 desc[UR32][R22.64], R0 ;  /* 0x0000000016000986 */ /* 0x0001e2000c101120 */
[----:B------:R-:W-:Y:S02]  /*cef60*/  ISETP.GE.AND P0, PT, R2, UR15, PT ;  /* 0x0000000f02007c0c */ /* 0x000fe4000bf06270 */
[C---:B------:R-:W-:Y:S01]  /*cef70*/  PRMT R2, R39.reuse, 0x7772, RZ ;  /* 0x0000777227027816 */ /* 0x040fe200000000ff */
[----:B------:R-:W4:Y:S01]  /*cef80*/  LDL.LU.64 R34, [R1+0xe28] ;  /* 0x000e280001227983 */ /* 0x000f220000300a00 */
[----:B0-----:R-:W-:-:S02]  /*cef90*/  PRMT R0, R39, 0x7771, RZ ;  /* 0x0000777127007816 */ /* 0x001fc400000000ff */
[----:B------:R-:W-:-:S03]  /*cefa0*/  PRMT R39, R39, 0x7773, RZ ;  /* 0x0000777327277816 */ /* 0x000fc600000000ff */
[----:B------:R0:W-:Y:S04]  /*cefb0*/  @P4 STG.E.U8 desc[UR32][R32.64], R0 ;  /* 0x0000000020004986 */ /* 0x0001e8000c101120 */
[----:B------:R-:W-:Y:S04]  /*cefc0*/  @P6 STG.E.U8 desc[UR32][R54.64], R2 ;  /* 0x0000000236006986 */ /* 0x000fe8000c101120 */
[----:B------:R1:W-:Y:S04]  /*cefd0*/  @P5 STG.E.U8 desc[UR32][R16.64], R39 ;  /* 0x0000002710005986 */ /* 0x0003e8000c101120 */
[----:B0-----:R-:W4:Y:S04]  /*cefe0*/  LDL.LU.64 R32, [R1+0xe50] ;  /* 0x000e500001207983 */ /* 0x001f280000300a00 */
[----:B-1----:R-:W4:Y:S01]  /*ceff0*/  LDL.LU.64 R16, [R1+0x4480] ;  /* 0x0044800001107983 */ /* 0x002f220000300a00 */
[----:B------:R-:W-:Y:S01]  /*cf000*/  ISETP.LT.AND P4, PT, R44, UR4, !P2 ;  /* 0x000000042c007c0c */ /* 0x000fe2000d781270 */
[----:B------:R-:W-:-:S02]  /*cf010*/  ULDC UR4, c[0x0][0x228] ;  /* 0x00008a0000047ab9 */ /* 0x000fc40000000800 */
[----:B------:R-:W-:Y:S01]  /*cf020*/  ISETP.LT.AND P5, PT, R48, UR4, !P2 ;  /* 0x0000000430007c0c */ /* 0x000fe2000d7a1270 */
[----:B------:R-:W-:Y:S01]  /*cf030*/  ULDC UR4, c[0x0][0x228] ;  /* 0x00008a0000047ab9 */ /* 0x000fe20000000800 */
[C---:B------:R-:W-:Y:S01]  /*cf040*/  PRMT R0, R31.reuse, 0x7770, RZ ;  /* 0x000077701f007816 */ /* 0x040fe200000000ff */
[----:B------:R-:W4:Y:S01]  /*cf050*/  LDL.LU.64 R22, [R1+0xe60] ;  /* 0x000e600001167983 */ /* 0x000f220000300a00 */
[----:B------:R-:W-:Y:S02]  /*cf060*/  PRMT R2, R31, 0x7771, RZ ;  /* 0x000077711f027816 */ /* 0x000fe400000000ff */
[----:B------:R-:W-:Y:S01]  /*cf070*/  ISETP.LT.AND P6, PT, R49, UR6, !P2 ;  /* 0x0000000631007c0c */ /* 0x000fe2000d7c1270 */
[----:B------:R-:W-:Y:S01]  /*cf080*/  ULDC UR6, c[0x0][0x228] ;  /* 0x00008a0000067ab9 */ /* 0x000fe20000000800 */
[----:B------:R-:W-:Y:S01]  /*cf090*/  ISETP.LT.AND P2, PT, R56, UR4, !P2 ;  /* 0x0000000438007c0c */ /* 0x000fe2000d741270 */
[----:B------:R-:W-:Y:S01]  /*cf0a0*/  ULDC UR4, c[0x0][0x228] ;  /* 0x00008a0000047ab9 */ /* 0x000fe20000000800 */
[C---:B------:R-:W-:Y:S01]  /*cf0b0*/  PRMT R3, R31.reuse, 0x7772, RZ ;  /* 0x000077721f037816 */ /* 0x040fe200000000ff */
[----:B------:R-:W4:Y:S01]  /*cf0c0*/  LDL.LU.64 R54, [R1+0xe58] ;  /* 0x000e580001367983 */ /* 0x000f220000300a00 */
[----:B------:R-:W-:-:S03]  /*cf0d0*/  PRMT R31, R31, 0x7773, RZ ;  /* 0x000077731f1f7816 */ /* 0x000fc600000000ff */
[----:B--2---:R-:W-:Y:S01]  /*cf0e0*/  @P4 STG.E.U8 desc[UR32][R46.64], R0 ;  /* 0x000000002e004986 */ /* 0x004fe2000c101120 */
[----:B------:R-:W-:Y:S01]  /*cf0f0*/  ISETP.LT.AND P4, PT, R19, UR4, !P3 ;  /* 0x0000000413007c0c */ /* 0x000fe2000df81270 */
[----:B------:R-:W-:Y:S02]  /*cf100*/  ULDC UR4, c[0x0][0x228] ;  /* 0x00008a0000047ab9 */ /* 0x000fe40000000800 */
[----:B---3--:R0:W-:Y:S01]  /*cf110*/  @P5 STG.E.U8 desc[UR32][R60.64], R2 ;  /* 0x000000023c005986 */ /* 0x0081e2000c101120 */
[----:B------:R-:W-:Y:S01]  /*cf120*/  ISETP.LT.AND P5, PT, R24, UR6, !P3 ;  /* 0x0000000618007c0c */ /* 0x000fe2000dfa1270 */
[----:B------:R-:W-:Y:S02]  /*cf130*/  ULDC UR6, c[0x0][0x228] ;  /* 0x00008a0000067ab9 */ /* 0x000fe40000000800 */
[----:B----4-:R-:W-:Y:S04]  /*cf140*/  @P6 STG.E.U8 desc[UR32][R40.64], R3 ;  /* 0x0000000328006986 */ /* 0x010fe8000c101120 */
[----:B------:R-:W-:Y:S04]  /*cf150*/  @P2 STG.E.U8 desc[UR32][R34.64], R31 ;  /* 0x0000001f22002986 */ /* 0x000fe8000c101120 */
[----:B0-----:R-:W2:Y:S01]  /*cf160*/  LDL.LU.64 R60, [R1+0xe70] ;  /* 0x000e7000013c7983 */ /* 0x001ea20000300a00 */
[----:B------:R-:W-:-:S02]  /*cf170*/  PRMT R0, R16, 0x7770, RZ ;  /* 0x0000777010007816 */ /* 0x000fc400000000ff */
[----:B------:R-:W-:-:S03]  /*cf180*/  PRMT R2, R16, 0x7771, RZ ;  /* 0x0000777110027816 */ /* 0x000fc600000000ff */
[----:B------:R-:W-:Y:S04]  /*cf190*/  @P4 STG.E.U8 desc[UR32][R32.64], R0 ;  /* 0x0000000020004986 */ /* 0x000fe8000c101120 */
[----:B------:R0:W-:Y:S04]  /*cf1a0*/  @P5 STG.E.U8 desc[UR32][R12.64], R2 ;  /* 0x000000020c005986 */ /* 0x0001e8000c101120 */
[----:B0-----:R-:W3:Y:S01]  /*cf1b0*/  LDL.LU.64 R12, [R1+0x4478] ;  /* 0x00447800010c7983 */ /* 0x001ee20000300a00 */
[----:B------:R-:W-:Y:S01]  /*cf1c0*/  ISETP.LT.AND P2, PT, R11, UR4, !P3 ;  /* 0x000000040b007c0c */ /* 0x000fe2000df41270 */
[----:B------:R-:W-:Y:S01]  /*cf1d0*/  ULDC UR4, c[0x0][0x228] ;  /* 0x00008a0000047ab9 */ /* 0x000fe20000000800 */
[----:B------:R-:W-:Y:S01]  /*cf1e0*/  ISETP.LT.AND P4, PT, R45, UR6, !P3 ;  /* 0x000000062d007c0c */ /* 0x000fe2000df81270 */
[----:B------:R-:W-:Y:S01]  /*cf1f0*/  ULDC UR6, c[0x0][0x228] ;  /* 0x00008a0000067ab9 */ /* 0x000fe20000000800 */
[----:B------:R-:W-:Y:S01]  /*cf200*/  ISETP.LT.AND P6, PT, R44, UR4, !P3 ;  /* 0x000000042c007c0c */ /* 0x000fe2000dfc1270 */
[----:B------:R-:W-:Y:S01]  /*cf210*/  VIADD R0, R18, 0x3a ;  /* 0x0000003a12007836 */ /* 0x000fe20000000000 */
[----:B------:R-:W-:Y:S01]  /*cf220*/  PRMT R2, R16, 0x7772, RZ ;  /* 0x0000777210027816 */ /* 0x000fe200000000ff */
[----:B------:R-:W4:Y:S01]  /*cf230*/  LDL.LU.64 R34, [R1+0xe80] ;  /* 0x000e800001227983 */ /* 0x000f220000300a00 */
[----:B------:R-:W-:Y:S01]  /*cf240*/  ISETP.LT.AND P5, PT, R48, UR6, !P3 ;  /* 0x0000000630007c0c */ /* 0x000fe2000dfa1270 */
[----:B------:R-:W-:Y:S01]  /*cf250*/  ULDC UR4, c[0x0][0x228] ;  /* 0x00008a0000047ab9 */ /* 0x000fe20000000800 */
[----:B------:R-:W-:Y:S01]  /*cf260*/  PRMT R16, R16, 0x7773, RZ ;  /* 0x0000777310107816 */ /* 0x000fe200000000ff */
[----:B------:R-:W4:Y:S01]  /*cf270*/  LDL.LU.64 R32, [R1+0xe78] ;  /* 0x000e780001207983 */ /* 0x000f220000300a00 */
[----:B------:R-:W-:-:S03]  /*cf280*/  ULDC UR6, c[0x0][0x228] ;  /* 0x00008a0000067ab9 */ /* 0x000fc60000000800 */
[----:B------:R0:W-:Y:S01]  /*cf290*/  @P2 STG.E.U8 desc[UR32][R22.64], R2 ;  /* 0x0000000216002986 */ /* 0x0001e2000c101120 */
[----:B------:R-:W-:-:S03]  /*cf2a0*/  ISETP.GE.AND P2, PT, R0, UR13, PT ;  /* 0x0000000d00007c0c */ /* 0x000fc6000bf46270 */
[----:B------:R-:W4:Y:S04]  /*cf2b0*/  LDL.LU.64 R46, [R1+0xe98] ;  /* 0x000e9800012e7983 */ /* 0x000f280000300a00 */
[----:B------:R1:W-:Y:S04]  /*cf2c0*/  @P4 STG.E.U8 desc[UR32][R54.64], R16 ;  /* 0x0000001036004986 */ /* 0x0003e8000c101120 */
[----:B0-----:R-:W4:Y:S04]  /*cf2d0*/  LDL.LU.64 R22, [R1+0xe90] ;  /* 0x000e900001167983 */ /* 0x001f280000300a00 */
[----:B-1----:R-:W4:Y:S01]  /*cf2e0*/  LDL.LU.64 R54, [R1+0xea0] ;  /* 0x000ea00001367983 */ /* 0x002f220000300a00 */
[----:B---3--:R-:W-:-:S02]  /*cf2f0*/  PRMT R0, R12, 0x7770, RZ ;  /* 0x000077700c007816 */ /* 0x008fc400000000ff */
[----:B------:R-:W-:-:S03]  /*cf300*/  PRMT R2, R12, 0x7771, RZ ;  /* 0x000077710c027816 */ /* 0x000fc600000000ff */
[----:B--2---:R-:W-:Y:S04]  /*cf310*/  @P6 STG.E.U8 desc[UR32][R60.64], R0 ;  /* 0x000000003c006986 */ /* 0x004fe8000c101120 */
[----:B------:R0:W-:Y:S04]  /*cf320*/  @P5 STG.E.U8 desc[UR32][R8.64], R2 ;  /* 0x0000000208005986 */ /* 0x0001e8000c101120 */
[----:B0-----:R-:W2:Y:S04]  /*cf330*/  LDL.LU.64 R8, [R1+0x4470] ;  /* 0x0044700001087983 */ /* 0x001ea80000300a00 */
[----:B------:R-:W3:Y:S04]  /*cf340*/  LDL.LU.64 R40, [R1+0xea8] ;  /* 0x000ea80001287983 */ /* 0x000ee80000300a00 */
[----:B------:R-:W3:Y:S01]  /*cf350*/  LDL.LU.64 R60, [R1+0xeb0] ;  /* 0x000eb000013c7983 */ /* 0x000ee20000300a00 */
[----:B------:R-:W-:Y:S01]  /*cf360*/  ISETP.LT.AND P4, PT, R49, UR4, !P3 ;  /* 0x0000000431007c0c */ /* 0x000fe2000df81270 */
[----:B------:R-:W-:Y:S01]  /*cf370*/  ULDC UR4, c[0x0][0x228] ;  /* 0x00008a0000047ab9 */ /* 0x000fe20000000800 */
[----:B------:R-:W-:-:S02]  /*cf380*/  PRMT R2, R12, 0x7772, RZ ;  /* 0x000077720c027816 */ /* 0x000fc400000000ff */
[----:B------:R-:W-:Y:S01]  /*cf390*/  ISETP.LT.AND P3, PT, R56, UR6, !P3 ;  /* 0x0000000638007c0c */ /* 0x000fe2000df61270 */
[----:B------:R-:W-:Y:S01]  /*cf3a0*/  ULDC UR6, c[0x0][0x228] ;  /* 0x00008a0000067ab9 */ /* 0x000fe20000000800 */
[----:B------:R-:W-:Y:S01]  /*cf3b0*/  ISETP.LT.AND P5, PT, R19, UR4, !P0 ;  /* 0x0000000413007c0c */ /* 0x000fe2000c7a1270 */
[----:B------:R-:W-:Y:S01]  /*cf3c0*/  VIADD R0, R18, 0x3b ;  /* 0x0000003b12007836 */ /* 0x000fe20000000000 */
[----:B------:R-:W-:Y:S01]  /*cf3d0*/  ISETP.LT.AND P6, PT, R24, UR6, !P0 ;  /* 0x0000000618007c0c */ /* 0x000fe2000c7c1270 */
[----:B------:R-:W-:Y:S01]  /*cf3e0*/  ULDC UR4, c[0x0][0x228] ;  /* 0x00008a0000047ab9 */ /* 0x000fe20000000800 */
[----:B------:R-:W-:Y:S01]  /*cf3f0*/  PRMT R12, R12, 0x7773, RZ ;  /* 0x000077730c0c7816 */ /* 0x000fe200000000ff */
[----:B------:R-:W-:Y:S02]  /*cf400*/  ULDC UR6, c[0x0][0x228] ;  /* 0x00008a0000067ab9 */ /* 0x000fe40000000800 */
[----:B----4-:R0:W-:Y:S04]  /*cf410*/  @P4 STG.E.U8 desc[UR32][R34.64], R2 ;  /* 0x0000000222004986 */ /* 0x0101e8000c101120 */
[----:B0-----:R-:W4:Y:S01]  /*cf420*/  LDL.LU.64 R34, [R1+0xeb8] ;  /* 0x000eb80001227983 */ /* 0x001f220000300a00 */
[----:B------:R-:W-:-:S03]  /*cf430*/  ISETP.GE.AND P4, PT, R0, UR11, PT ;  /* 0x0000000b00007c0c */ /* 0x000fc6000bf86270 */
[----:B------:R0:W-:Y:S01]  /*cf440*/  @P3 STG.E.U8 desc[UR32][R32.64], R12 ;  /* 0x0000000c20003986 */ /* 0x0001e2000c101120 */
[----:B------:R-:W-:-:S05]  /*cf450*/  VIADD R0, R18, 0x3c ;  /* 0x0000003c12007836 */ /* 0x000fca0000000000 */
[----:B------:R-:W-:Y:S01]  /*cf460*/  ISETP.GE.AND P3, PT, R0, UR9, PT ;  /* 0x0000000900007c0c */ /* 0x000fe2000bf66270 */
[----:B------:R-:W-:Y:S01]  /*cf470*/  VIADD R0, R18, 0x3d ;  /* 0x0000003d12007836 */ /* 0x000fe20000000000 */
[----:B0-----:R-:W4:Y:S04]  /*cf480*/  LDL.LU.64 R32, [R1+0xed0] ;  /* 0x000ed00001207983 */ /* 0x001f280000300a00 */
[----:B------:R-:W4:Y:S01]  /*cf490*/  LDL.LU.64 R42, [R1+0xec8] ;  /* 0x000ec800012a7983 */ /* 0x000f220000300a00 */
[C---:B--2---:R-:W-:Y:S02]  /*cf4a0*/  PRMT R2, R8.reuse, 0x7770, RZ ;  /* 0x0000777008027816 */ /* 0x044fe400000000ff */
[----:B------:R-:W-:-:S03]  /*cf4b0*/  PRMT R3, R8, 0x7771, RZ ;  /* 0x0000777108037816 */ /* 0x000fc600000000ff */
[----:B------:R-:W-:Y:S04]  /*cf4c0*/  @P5 STG.E.U8 desc[UR32][R46.64], R2 ;  /* 0x000000022e005986 */ /* 0x000fe8000c101120 */
[----:B------:R-:W-:Y:S04]  /*cf4d0*/  @P6 STG.E.U8 desc[UR32][R22.64], R3 ;  /* 0x0000000316006986 */ /* 0x000fe8000c101120 */
[----:B------:R-:W0:Y:S01]  /*cf4e0*/  LDS.128 R20, [R57] ;  /* 0x0000000039147984 */ /* 0x000e220000000c00 */
[----:B------:R-:W-:Y:S01]  /*cf4f0*/  ISETP.LT.AND P6, PT, R11, UR4, !P0 ;  /* 0x000000040b007c0c */ /* 0x000fe2000c7c1270 */
[----:B------:R-:W-:Y:S01]  /*cf500*/  ULDC UR4, c[0x0][0x228] ;  /* 0x00008a0000047ab9 */ /* 0x000fe20000000800 */
[----:B------:R-:W-:-:S02]  /*cf510*/  ISETP.GE.AND P5, PT, R0, UR7, PT ;  /* 0x0000000700007c0c */ /* 0x000fc4000bfa6270 */
[----:B------:R-:W-:-:S09]  /*cf520*/  PRMT R0, R8, 0x7772, RZ ;  /* 0x0000777208007816 */ /* 0x000fd200000000ff */
[----:B------:R1:W-:Y:S01]  /*cf530*/  @P6 STG.E.U8 desc[UR32][R54.64], R0 ;  /* 0x0000000036006986 */ /* 0x0003e2000c101120 */
[----:B------:R-:W-:Y:S01]  /*cf540*/  ISETP.LT.AND P6, PT, R45, UR4, !P0 ;  /* 0x000000042d007c0c */ /* 0x000fe2000c7c1270 */
[----:B------:R-:W-:Y:S01]  /*cf550*/  ULDC UR4, c[0x0][0x228] ;  /* 0x00008a0000047ab9 */ /* 0x000fe20000000800 */
[----:B------:R-:W-:Y:S01]  /*cf560*/  PRMT R8, R8, 0x7773, RZ ;  /* 0x0000777308087816 */ /* 0x000fe200000000ff */
[----:B-1----:R-:W2:Y:S10]  /*cf570*/  LDL.LU.64 R54, [R1+0xed8] ;  /* 0x000ed80001367983 */ /* 0x002eb40000300a00 */
[----:B---3--:R-:W-:Y:S01]  /*cf580*/  @P6 STG.E.U8 desc[UR32][R40.64], R8 ;  /* 0x0000000828006986 */ /* 0x008fe2000c101120 */
[----:B------:R-:W-:Y:S01]  /*cf590*/  ISETP.LT.AND P6, PT, R44, UR4, !P0 ;  /* 0x000000042c007c0c */ /* 0x000fe2000c7c1270 */
[----:B------:R-:W-:-:S02]  /*cf5a0*/  ULDC UR4, c[0x0][0x228] ;  /* 0x00008a0000047ab9 */ /* 0x000fc40000000800 */
[----:B------:R-:W3:Y:S01]  /*cf5b0*/  LDL.LU.64 R46, [R1+0xee8] ;  /* 0x000ee800012e7983 */ /* 0x000ee20000300a00 */
[----:B0-----:R-:W-:-:S09]  /*cf5c0*/  PRMT R0, R20, 0x7770, RZ ;  /* 0x0000777014007816 */ /* 0x001fd200000000ff */
[----:B------:R0:W-:Y:S04]  /*cf5d0*/  @P6 STG.E.U8 desc[UR32][R60.64], R0 ;  /* 0x000000003c006986 */ /* 0x0001e8000c101120 */
[----:B0-----:R-:W3:Y:S04]  /*cf5e0*/  LDL.LU.64 R60, [R1+0xee0] ;  /* 0x000ee000013c7983 */ /* 0x001ee80000300a00 */
[----:B------:R-:W3:Y:S01]  /*cf5f0*/  LDL.LU.64 R40, [R1+0xef0] ;  /* 0x000ef00001287983 */ /* 0x000ee20000300a00 */
[----:B------:R-:W-:Y:S01]  /*cf600*/  ISETP.LT.AND P6, PT, R48, UR4, !P0 ;  /* 0x0000000430007c0c */ /* 0x000fe2000c7c1270 */
[----:B------:R-:W-:Y:S01]  /*cf610*/  ULDC UR4, c[0x0][0x228] ;  /* 0x00008a0000047ab9 */ /* 0x000fe20000000800 */
[----:B------:R-:W-:-:S11]  /*cf620*/  PRMT R0, R20, 0x7771, RZ ;  /* 0x0000777114007816 */ /* 0x000fd600000000ff */
[----:B----4-:R0:W-:Y:S01]  /*cf630*/  @P6 STG.E.U8 desc[UR32][R34.64], R0 ;  /* 0x0000000022006986 */ /* 0x0101e2000c101120 */
[----:B------:R-:W-:Y:S01]  /*cf640*/  ISETP.LT.AND P6, PT, R49, UR4, !P0 ;  /* 0x0000000431007c0c */ /* 0x000fe2000c7c1270 */
[----:B------:R-:W-:Y:S02]  /*cf650*/  ULDC UR4, c[0x0][0x228] ;  /* 0x00008a0000047ab9 */ /* 0x000fe40000000800 */
[----:B------:R-:W-:Y:S01]  /*cf660*/  ISETP.LT.AND P0, PT, R56, UR4, !P0 ;  /* 0x0000000438007c0c */ /* 0x000fe2000c701270 */
[----:B------:R-:W-:Y:S01]  /*cf670*/  VIADD R2, R18, 0x3e ;  /* 0x0000003e12027836 */ /* 0x000fe20000000000 */
[----:B------:R-:W-:Y:S01]  /*cf680*/  ULDC UR4, c[0x0][0x228] ;  /* 0x00008a0000047ab9 */ /* 0x000fe20000000800 */
[----:B------:R-:W4:Y:S01]  /*cf690*/  LDL.LU R18, [R1+0x4468] ;  /* 0x0044680001127983 */ /* 0x000f220000300800 */
[----:B0-----:R-:W-:-:S03]  /*cf6a0*/  PRMT R0, R20, 0x7772, RZ ;  /* 0x0000777214007816 */ /* 0x001fc600000000ff */
[----:B------:R-:W4:Y:S01]  /*cf6b0*/  LDL.LU.64 R34, [R1+0xef8] ;  /* 0x000ef80001227983 */ /* 0x000f220000300a00 */
[----:B------:R-:W-:-:S03]  /*cf6c0*/  PRMT R20, R20, 0x7773, RZ ;  /* 0x0000777314147816 */ /* 0x000fc600000000ff */
[----:B------:R0:W-:Y:S04]  /*cf6d0*/  @P6 STG.E.U8 desc[UR32][R32.64], R0 ;  /* 0x0000000020006986 */ /* 0x0001e8000c101120 */
[----:B------:R-:W-:Y:S01]  /*cf6e0*/  @P0 STG.E.U8 desc[UR32][R42.64], R20 ;  /* 0x000000142a000986 */ /* 0x000fe2000c101120 */
[----:B------:R-:W-:Y:S01]  /*cf6f0*/  ISETP.LT.AND P0, PT, R19, UR4, !P2 ;  /* 0x0000000413007c0c */ /* 0x000fe2000d701270 */
[----:B------:R-:W-:Y:S01]  /*cf700*/  ULDC UR4, c[0x0][0x228] ;  /* 0x00008a0000047ab9 */ /* 0x000fe20000000800 */
[C---:B0-----:R-:W-:Y:S01]  /*cf710*/  PRMT R0, R17.reuse, 0x7770, RZ ;  /* 0x0000777011007816 */ /* 0x041fe200000000ff */
[----:B------:R-:W4:Y:S10]  /*cf720*/  LDL.LU.64 R32, [R1+0xf00] ;  /* 0x000f000001207983 */ /* 0x000f340000300a00 */
[----:B--2---:R0:W-:Y:S01]  /*cf730*/  @P0 STG.E.U8 desc[UR32][R54.64], R0 ;  /* 0x0000000036000986 */ /* 0x0041e2000c101120 */
[----:B------:R-:W-:Y:S01]  /*cf740*/  ISETP.LT.AND P0, PT, R24, UR4, !P2 ;  /* 0x0000000418007c0c */ /* 0x000fe2000d701270 */
[----:B------:R-:W-:Y:S01]  /*cf750*/  ULDC UR4, c[0x0][0x228] ;  /* 0x00008a0000047ab9 */ /* 0x000fe20000000800 */
[----:B0-----:R-:W-:Y:S01]  /*cf760*/  PRMT R0, R17, 0x7771, RZ ;  /* 0x0000777111007816 */ /* 0x001fe200000000ff */
[----:B------:R-:W2:Y:S10]  /*cf770*/  LDL.LU.64 R54, [R1+0xf10] ;  /* 0x000f100001367983 */ /* 0x000eb40000300a00 */
[----:B---3--:R0:W-:Y:S01]  /*cf780*/  @P0 STG.E.U8 desc[UR32][R46.64], R0 ;  /* 0x000000002e000986 */ /* 0x0081e2000c101120 */
[----:B------:R-:W-:Y:S01]  /*cf790*/  ISETP.LT.AND P0, PT, R11, UR4, !P2 ;  /* 0x000000040b007c0c */ /* 0x000fe2000d701270 */
[----:B------:R-:W-:-:S02]  /*cf7a0*/  ULDC UR4, c[0x0][0x228] ;  /* 0x00008a0000047ab9 */ /* 0x000fc40000000800 */
[----:B------:R-:W3:Y:S01]  /*cf7b0*/  LDL.LU.64 R42, [R1+0xf08] ;  /* 0x000f0800012a7983 */ /* 0x000ee20000300a00 */
[----:B0-----:R-:W-:-:S09]  /*cf7c0*/  PRMT R0, R17, 0x7772, RZ ;  /* 0x0000777211007816 */ /* 0x001fd200000000ff */
[----:B------:R0:W-:Y:S01]  /*cf7d0*/  @P0 STG.E.U8 desc[UR32][R60.64], R0 ;  /* 0x000000003c000986 */ /* 0x0001e2000c101120 */
[----:B------:R-:W-:Y:S01]  /*cf7e0*/  ISETP.LT.AND P0, PT, R45, UR4, !P2 ;  /* 0x000000042d007c0c */ /* 0x000fe2000d701270 */
[----:B------:R-:W-:Y:S01]  /*cf7f0*/  ULDC UR4, c[0x0][0x228] ;  /* 0x00008a0000047ab9 */ /* 0x000fe20000000800 */
[----:B------:R-:W-:Y:S01]  /*cf800*/  PRMT R17, R17, 0x7773, RZ ;  /* 0x0000777311117816 */ /* 0x000fe200000000ff */
[----:B0-----:R-:W3:Y:S04]  /*cf810*/  LDL.LU.64 R60, [R1+0xf18] ;  /* 0x000f1800013c7983 */ /* 0x001ee80000300a00 */
[----:B------:R-:W3:Y:S06]  /*cf820*/  LDL.LU.64 R46, [R1+0xf28] ;  /* 0x000f2800012e7983 */ /* 0x000eec0000300a00 */
[----:B------:R0:W-:Y:S04]  /*cf830*/  @P0 STG.E.U8 desc[UR32][R40.64], R17 ;  /* 0x0000001128000986 */ /* 0x0001e8000c101120 */
[----:B0-----:R-:W3:Y:S01]  /*cf840*/  LDL.LU.64 R40, [R1+0xf20] ;  /* 0x000f200001287983 */ /* 0x001ee20000300a00 */
[----:B------:R-:W-:Y:S01]  /*cf850*/  ISETP.LT.AND P0, PT, R44, UR4, !P2 ;  /* 0x000000042c007c0c */ /* 0x000fe2000d701270 */
[----:B------:R-:W-:Y:S01]  /*cf860*/  ULDC UR4, c[0x0][0x228] ;  /* 0x00008a0000047ab9 */ /* 0x000fe20000000800 */
[----:B------:R-:W-:-:S11]  /*cf870*/  PRMT R0, R13, 0x7770, RZ ;  /* 0x000077700d007816 */ /* 0x000fd600000000ff */
[----:B----4-:R0:W-:Y:S01]  /*cf880*/  @P0 STG.E.U8 desc[UR32][R34.64], R0 ;  /* 0x0000000022000986 */ /* 0x0101e2000c101120 */
[----:B------:R-:W-:Y:S01]  /*cf890*/  ISETP.LT.AND P0, PT, R48, UR4, !P2 ;  /* 0x0000000430007c0c */ /* 0x000fe2000d701270 */
[----:B------:R-:W-:Y:S01]  /*cf8a0*/  ULDC UR4, c[0x0][0x228] ;  /* 0x00008a0000047ab9 */ /* 0x000fe20000000800 */
[----:B0-----:R-:W-:Y:S01]  /*cf8b0*/  PRMT R0, R13, 0x7771, RZ ;  /* 0x000077710d007816 */ /* 0x001fe200000000ff */
[----:B------:R-:W4:Y:S10]  /*cf8c0*/  LDL.LU.64 R34, [R1+0xf38] ;  /* 0x000f380001227983 */ /* 0x000f340000300a00 */
[----:B------:R0:W-:Y:S01]  /*cf8d0*/  @P0 STG.E.U8 desc[UR32][R32.64], R0 ;  /* 0x0000000020000986 */ /* 0x0001e2000c101120 */
[----:B------:R-:W-:Y:S01]  /*cf8e0*/  ISETP.LT.AND P0, PT, R49, UR4, !P2 ;  /* 0x0000000431007c0c */ /* 0x000fe2000d701270 */
[----:B------:R-:W-:-:S02]  /*cf8f0*/  ULDC UR4, c[0x0][0x228] ;  /* 0x00008a0000047ab9 */ /* 0x000fc40000000800 */
[----:B------:R-:W-:Y:S01]  /*cf900*/  ISETP.LT.AND P2, PT, R56, UR4, !P2 ;  /* 0x0000000438007c0c */ /* 0x000fe2000d741270 */
[----:B------:R-:W-:Y:S01]  /*cf910*/  ULDC UR4, c[0x0][0x228] ;  /* 0x00008a0000047ab9 */ /* 0x000fe20000000800 */
[C---:B0-----:R-:W-:Y:S01]  /*cf920*/  PRMT R0, R13.reuse, 0x7772, RZ ;  /* 0x000077720d007816 */ /* 0x041fe200000000ff */
[----:B------:R-:W4:Y:S01]  /*cf930*/  LDL.LU.64 R32, [R1+0xf30] ;  /* 0x000f300001207983 */ /* 0x000f220000300a00 */
[----:B------:R-:W-:-:S06]  /*cf940*/  PRMT R13, R13, 0x7773, RZ ;  /* 0x000077730d0d7816 */ /* 0x000fcc00000000ff */
[----:B--2---:R0:W-:Y:S01]  /*cf950*/  @P0 STG.E.U8 desc[UR32][R54.64], R0 ;  /* 0x0000000036000986 */ /* 0x0041e2000c101120 */
[----:B------:R-:W-:Y:S01]  /*cf960*/  ISETP.LT.AND P0, PT, R19, UR4, !P4 ;  /* 0x0000000413007c0c */ /* 0x000fe2000e701270 */
[----:B------:R-:W-:Y:S02]  /*cf970*/  ULDC UR4, c[0x0][0x228] ;  /* 0x00008a0000047ab9 */ /* 0x000fe40000000800 */
[----:B---3--:R-:W-:Y:S01]  /*cf980*/  @P2 STG.E.U8 desc[UR32][R42.64], R13 ;  /* 0x0000000d2a002986 */ /* 0x008fe2000c101120 */
[----:B------:R-:W-:Y:S01]  /*cf990*/  ISETP.LT.AND P2, PT, R24, UR4, !P4 ;  /* 0x0000000418007c0c */ /* 0x000fe2000e741270 */
[----:B------:R-:W-:Y:S02]  /*cf9a0*/  ULDC UR4, c[0x0][0x228] ;  /* 0x00008a0000047ab9 */ /* 0x000fe40000000800 */
[----:B0-----:R-:W2:Y:S01]  /*cf9b0*/  LDL.LU.64 R54, [R1+0xf40] ;  /* 0x000f400001367983 */ /* 0x001ea20000300a00 */
[----:B------:R-:W-:-:S05]  /*cf9c0*/  PRMT R0, R9, 0x7770, RZ ;  /* 0x0000777009007816 */ /* 0x000fca00000000ff */
[----:B------:R0:W-:Y:S01]  /*cf9d0*/  @P0 STG.E.U8 desc[UR32][R60.64], R0 ;  /* 0x000000003c000986 */ /* 0x0001e2000c101120 */
[----:B------:R-:W-:Y:S01]  /*cf9e0*/  ISETP.LT.AND P0, PT, R11, UR4, !P4 ;  /* 0x000000040b007c0c */ /* 0x000fe2000e701270 */
[----:B------:R-:W-:Y:S02]  /*cf9f0*/  ULDC UR4, c[0x0][0x228] ;  /* 0x00008a0000047ab9 */ /* 0x000fe40000000800 */
[----:B0-----:R-:W3:Y:S01]  /*cfa00*/  LDL.LU.64 R60, [R1+0xf58] ;  /* 0x000f5800013c7983 */ /* 0x001ee20000300a00 */
[----:B------:R-:W-:-:S03]  /*cfa10*/  PRMT R0, R9, 0x7771, RZ ;  /* 0x0000777109007816 */ /* 0x000fc600000000ff */
[----:B------:R-:W3:Y:S04]  /*cfa20*/  LDL.LU.64 R42, [R1+0xf50] ;  /* 0x000f5000012a7983 */ /* 0x000ee80000300a00 */
[----:B------:R0:W-:Y:S04]  /*cfa30*/  @P2 STG.E.U8 desc[UR32][R46.64], R0 ;  /* 0x000000002e002986 */ /* 0x0001e8000c101120 */
[----:B0-----:R-:W3:Y:S01]  /*cfa40*/  LDL.LU.64 R46, [R1+0xf48] ;  /* 0x000f4800012e7983 */ /* 0x001ee20000300a00 */
[----:B------:R-:W-:-:S05]  /*cfa50*/  PRMT R0, R9, 0x7772, RZ ;  /* 0x0000777209007816 */ /* 0x000fca00000000ff */
[----:B------:R0:W-:Y:S04]  /*cfa60*/  @P0 STG.E.U8 desc[UR32][R40.64], R0 ;  /* 0x0000000028000986 */ /* 0x0001e8000c101120 */
[----:B0-----:R-:W3:Y:S01]  /*cfa70*/  LDL.LU.64 R40, [R1+0xf70] ;  /* 0x000f700001287983 */ /* 0x001ee20000300a00 */
[----:B------:R-:W-:Y:S01]  /*cfa80*/  ISETP.LT.AND P2, PT, R45, UR4, !P4 ;  /* 0x000000042d007c0c */ /* 0x000fe2000e741270 */
[----:B------:R-:W-:Y:S02]  /*cfa90*/  ULDC UR4, c[0x0][0x228] ;  /* 0x00008a0000047ab9 */ /* 0x000fe40000000800 */
[----:B------:R-:W-:Y:S01]  /*cfaa0*/  ISETP.LT.AND P0, PT, R44, UR4, !P4 ;  /* 0x000000042c007c0c */ /* 0x000fe2000e701270 */
[----:B------:R-:W-:Y:S01]  /*cfab0*/  ULDC UR4, c[0x0][0x228] ;  /* 0x00008a0000047ab9 */ /* 0x000fe20000000800 */
[----:B------:R-:W-:-:S02]  /*cfac0*/  PRMT R9, R9, 0x7773, RZ ;  /* 0x0000777309097816 */ /* 0x000fc400000000ff */
[----:B------:R-:W-:-:S06]  /*cfad0*/  PRMT R0, R21, 0x7770, RZ ;  /* 0x0000777015007816 */ /* 0x000fcc00000000ff */
[----:B----4-:R0:W-:Y:S01]  /*cfae0*/  @P2 STG.E.U8 desc[UR32][R34.64], R9 ;  /* 0x0000000922002986 */ /* 0x0101e2000c101120 */
[----:B------:R-:W-:Y:S01]  /*cfaf0*/  ISETP.LT.AND P2, PT, R48, UR4, !P4 ;  /* 0x0000000430007c0c */ /* 0x000fe2000e741270 */
[----:B------:R-:W-:Y:S01]  /*cfb00*/  ULDC UR4, c[0x0][0x228] ;  /* 0x00008a0000047ab9 */ /* 0x000fe20000000800 */
[----:B------:R-:W-:Y:S01]  /*cfb10*/  ISETP.GE.AND P6, PT, R2, UR5, PT ;  /* 0x0000000502007c0c */ /* 0x000fe2000bfc6270 */
[----:B------:R1:W-:Y:S01]  /*cfb20*/  @P0 STG.E.U8 desc[UR32][R32.64], R0 ;  /* 0x0000000020000986 */ /* 0x0003e2000c101120 */
[----:B------:R-:W-:Y:S01]  /*cfb30*/  ULDC UR5, c[0x0][0x228] ;  /* 0x00008a0000057ab9 */ /* 0x000fe20000000800 */
[----:B------:R-:W-:Y:S01]  /*cfb40*/  ISETP.LT.AND P0, PT, R49, UR4, !P4 ;  /* 0x0000000431007c0c */ /* 0x000fe2000e701270 */
[----:B------:R-:W-:Y:S01]  /*cfb50*/  ULDC UR4, c[0x0][0x228] ;  /* 0x00008a0000047ab9 */ /* 0x000fe20000000800 */
[----:B------:R-:W-:Y:S01]  /*cfb60*/  ISETP.LT.AND P4, PT, R56, UR5, !P4 ;  /* 0x0000000538007c0c */ /* 0x000fe2000e781270 */
[----:B------:R-:W-:Y:S01]  /*cfb70*/  ULDC UR5, c[0x0][0x228] ;  /* 0x00008a0000057ab9 */ /* 0x000fe20000000800 */
[----:B0-----:R-:W4:Y:S01]  /*cfb80*/  LDL.LU.64 R34, [R1+0xf60] ;  /* 0x000f600001227983 */ /* 0x001f220000300a00 */
[----:B-1----:R-:W-:-:S03]  /*cfb90*/  PRMT R0, R21, 0x7771, RZ ;  /* 0x0000777115007816 */ /* 0x002fc600000000ff */
[----:B------:R-:W4:Y:S01]  /*cfba0*/  LDL.LU.64 R32, [R1+0xfa0] ;  /* 0x000fa00001207983 */ /* 0x000f220000300a00 */
[----:B------:R-:W-:-:S03]  /*cfbb0*/  PRMT R2, R18, 0x7772, RZ ;  /* 0x0000777212027816 */ /* 0x000fc600000000ff */
[----:B--2---:R0:W-:Y:S01]  /*cfbc0*/  @P2 STG.E.U8 desc[UR32][R54.64], R0 ;  /* 0x0000000036002986 */ /* 0x0041e2000c101120 */
[----:B------:R-:W-:Y:S01]  /*cfbd0*/  ISETP.LT.AND P2, PT, R19, UR4, !P3 ;  /* 0x0000000413007c0c */ /* 0x000fe2000df41270 */
[----:B------:R-:W-:Y:S01]  /*cfbe0*/  ULDC UR4, c[0x0][0x228] ;  /* 0x00008a0000047ab9 */ /* 0x000fe20000000800 */
[C---:B0-----:R-:W-:Y:S01]  /*cfbf0*/  PRMT R0, R21.reuse, 0x7772, RZ ;  /* 0x0000777215007816 */ /* 0x041fe200000000ff */
[----:B------:R-:W2:Y:S01]  /*cfc00*/  LDL.LU.64 R54, [R1+0xf98] ;  /* 0x000f980001367983 */ /* 0x000ea20000300a00 */
[----:B------:R-:W-:-:S03]  /*cfc10*/  PRMT R21, R21, 0x7773, RZ ;  /* 0x0000777315157816 */ /* 0x000fc600000000ff */
[----:B---3--:R0:W-:Y:S01]  /*cfc20*/  @P0 STG.E.U8 desc[UR32][R60.64], R0 ;  /* 0x000000003c000986 */ /* 0x0081e2000c101120 */
[----:B------:R-:W-:Y:S01]  /*cfc30*/  ISETP.LT.AND P0, PT, R11, UR5, !P3 ;  /* 0x000000050b007c0c */ /* 0x000fe2000df01270 */
[----:B------:R-:W-:Y:S02]  /*cfc40*/  ULDC UR5, c[0x0][0x228] ;  /* 0x00008a0000057ab9 */ /* 0x000fe40000000800 */
[----:B------:R-:W-:Y:S01]  /*cfc50*/  @P4 STG.E.U8 desc[UR32][R42.64], R21 ;  /* 0x000000152a004986 */ /* 0x000fe2000c101120 */
[----:B------:R-:W-:Y:S01]  /*cfc60*/  ISETP.LT.AND P4, PT, R24, UR4, !P3 ;  /* 0x0000000418007c0c */ /* 0x000fe2000df81270 */
[----:B------:R-:W-:Y:S01]  /*cfc70*/  ULDC UR4, c[0x0][0x228] ;  /* 0x00008a0000047ab9 */ /* 0x000fe20000000800 */
[C---:B0-----:R-:W-:Y:S01]  /*cfc80*/  PRMT R0, R18.reuse, 0x7770, RZ ;  /* 0x0000777012007816 */ /* 0x041fe200000000ff */
[----:B------:R-:W3:Y:S04]  /*cfc90*/  LDL.LU.64 R60, [R1+0xf90] ;  /* 0x000f9000013c7983 */ /* 0x000ee80000300a00 */
[----:B------:R0:W-:Y:S02]  /*cfca0*/  @P2 STG.E.U8 desc[UR32][R46.64], R0 ;  /* 0x000000002e002986 */ /* 0x0001e4000c101120 */
[----:B0-----:R-:W-:-:S02]  /*cfcb0*/  PRMT R0, R18, 0x7771, RZ ;  /* 0x0000777112007816 */ /* 0x001fc400000000ff */
[----:B------:R-:W3:Y:S04]  /*cfcc0*/  LDL.LU.64 R46, [R1+0xf88] ;  /* 0x000f8800012e7983 */ /* 0x000ee80000300a00 */
[----:B------:R-:W-:Y:S04]  /*cfcd0*/  @P4 STG.E.U8 desc[UR32][R40.64], R0 ;  /* 0x0000000028004986 */ /* 0x000fe8000c101120 */
[----:B------:R0:W-:Y:S04]  /*cfce0*/  @P0 STG.E.U8 desc[UR32][R14.64], R2 ;  /* 0x000000020e000986 */ /* 0x0001e8000c101120 */
[----:B0-----:R-:W2:Y:S01]  /*cfcf0*/  LDL.LU.64 R14, [R1+0x4460] ;  /* 0x00446000010e7983 */ /* 0x001ea20000300a00 */
[----:B------:R-:W-:Y:S01]  /*cfd00*/  ISETP.LT.AND P2, PT, R45, UR4, !P3 ;  /* 0x000000042d007c0c */ /* 0x000fe2000df41270 */
[----:B------:R-:W-:-:S02]  /*cfd10*/  ULDC UR4, c[0x0][0x228] ;  /* 0x00008a0000047ab9 */ /* 0x000fc40000000800 */
[----:B------:R-:W3:Y:S01]  /*cfd20*/  LDL.LU.64 R40, [R1+0xfa8] ;  /* 0x000fa80001287983 */ /* 0x000ee20000300a00 */
[----:B------:R-:W-:Y:S01]  /*cfd30*/  ISETP.LT.AND P4, PT, R44, UR4, !P3 ;  /* 0x000000042c007c0c */ /* 0x000fe2000df81270 */
[----:B------:R-:W-:Y:S01]  /*cfd40*/  ULDC UR4, c[0x0][0x228] ;  /* 0x00008a0000047ab9 */ /* 0x000fe20000000800 */
[----:B------:R-:W-:Y:S02]  /*cfd50*/  PRMT R18, R18, 0x7773, RZ ;  /* 0x0000777312127816 */ /* 0x000fe400000000ff */
[----:B------:R-:W-:Y:S01]  /*cfd60*/  ISETP.LT.AND P0, PT, R48, UR5, !P3 ;  /* 0x0000000530007c0c */ /* 0x000fe2000df01270 */
[----:B------:R-:W-:-:S04]  /*cfd70*/  ULDC UR5, c[0x0][0x228] ;  /* 0x00008a0000057ab9 */ /* 0x000fc80000000800 */
[----:B----4-:R0:W-:Y:S01]  /*cfd80*/  @P2 STG.E.U8 desc[UR32][R34.64], R18 ;  /* 0x0000001222002986 */ /* 0x0101e2000c101120 */
[----:B------:R-:W-:Y:S01]  /*cfd90*/  ISETP.LT.AND P2, PT, R49, UR4, !P3 ;  /* 0x0000000431007c0c */ /* 0x000fe2000df41270 */
[----:B------:R-:W-:Y:S02]  /*cfda0*/  ULDC UR4, c[0x0][0x228] ;  /* 0x00008a0000047ab9 */ /* 0x000fe40000000800 */
[----:B0-----:R-:W4:Y:S01]  /*cfdb0*/  LDL.LU.64 R34, [R1+0xf80] ;  /* 0x000f800001227983 */ /* 0x001f220000300a00 */
[----:B--2---:R-:W-:-:S05]  /*cfdc0*/  PRMT R0, R14, 0x7770, RZ ;  /* 0x000077700e007816 */ /* 0x004fca00000000ff */
[----:B------:R0:W-:Y:S01]  /*cfdd0*/  @P4 STG.E.U8 desc[UR32][R32.64], R0 ;  /* 0x0000000020004986 */ /* 0x0001e2000c101120 */
[C---:B------:R-:W-:Y:S02]  /*cfde0*/  PRMT R2, R14.reuse, 0x7771, RZ ;  /* 0x000077710e027816 */ /* 0x040fe400000000ff */
[----:B------:R-:W-:Y:S01]  /*cfdf0*/  PRMT R3, R14, 0x7772, RZ ;  /* 0x000077720e037816 */ /* 0x000fe200000000ff */
[----:B0-----:R-:W2:Y:S04]  /*cfe00*/  LDL.LU.64 R32, [R1+0xf78] ;  /* 0x000f780001207983 */ /* 0x001ea80000300a00 */
[----:B------:R0:W-:Y:S04]  /*cfe10*/  @P0 STG.E.U8 desc[UR32][R54.64], R2 ;  /* 0x0000000236000986 */ /* 0x0001e8000c101120 */
[----:B---3--:R1:W-:Y:S04]  /*cfe20*/  @P2 STG.E.U8 desc[UR32][R60.64], R3 ;  /* 0x000000033c002986 */ /* 0x0083e8000c101120 */
[----:B0-----:R-:W3:Y:S04]  /*cfe30*/  LDL.LU.64 R54, [R1+0xec0] ;  /* 0x000ec00001367983 */ /* 0x001ee80000300a00 */
[----:B-1----:R-:W3:Y:S01]  /*cfe40*/  LDL.LU.64 R60, [R1+0xe88] ;  /* 0x000e8800013c7983 */ /* 0x002ee20000300a00 */
[----:B------:R-:W-:Y:S01]  /*cfe50*/  ISETP.LT.AND P4, PT, R19, UR4, !P5 ;  /* 0x0000000413007c0c */ /* 0x000fe2000ef81270 */
[----:B------:R-:W-:-:S02]  /*cfe60*/  ULDC UR4, c[0x0][0x228] ;  /* 0x00008a0000047ab9 */ /* 0x000fc40000000800 */
[----:B------:R-:W-:Y:S01]  /*cfe70*/  ISETP.LT.AND P3, PT, R56, UR4, !P3 ;  /* 0x0000000438007c0c */ /* 0x000fe2000df61270 */
[----:B------:R-:W-:Y:S01]  /*cfe80*/  ULDC UR4, c[0x0][0x228] ;  /* 0x00008a0000047ab9 */ /* 0x000fe20000000800 */
[----:B------:R-:W-:Y:S02]  /*cfe90*/  PRMT R14, R14, 0x7773, RZ ;  /* 0x000077730e0e7816 */ /* 0x000fe400000000ff */
[----:B------:R-:W-:-:S09]  /*cfea0*/  PRMT R0, R10, 0x7770, RZ ;  /* 0x000077700a007816 */ /* 0x000fd200000000ff */
[----:B------:R0:W-:Y:S01]  /*cfeb0*/  @P3 STG.E.U8 desc[UR32][R46.64], R14 ;  /* 0x0000000e2e003986 */ /* 0x0001e2000c101120 */
[----:B------:R-:W-:Y:S01]  /*cfec0*/  ISETP.LT.AND P3, PT, R24, UR4, !P5 ;  /* 0x0000000418007c0c */ /* 0x000fe2000ef61270 */
[----:B------:R-:W-:Y:S02]  /*cfed0*/  ULDC UR4, c[0x0][0x228] ;  /* 0x00008a0000047ab9 */ /* 0x000fe40000000800 */
[----:B------:R1:W-:Y:S01]  /*cfee0*/  @P4 STG.E.U8 desc[UR32][R40.64], R0 ;  /* 0x0000000028004986 */ /* 0x0003e2000c101120 */
[----:B------:R-:W-:Y:S01]  /*cfef0*/  ISETP.LT.AND P4, PT, R11, UR4, !P5 ;  /* 0x000000040b007c0c */ /* 0x000fe2000ef81270 */
[----:B------:R-:W-:Y:S01]  /*cff00*/  ULDC UR4, c[0x0][0x228] ;  /* 0x00008a0000047ab9 */ /* 0x000fe20000000800 */
[C---:B------:R-:W-:Y:S02]  /*cff10*/  ISETP.LT.AND P0, PT, R19.reuse, UR6, !P1 ;  /* 0x0000000613007c0c */ /* 0x040fe4000cf01270 */
[----:B------:R-:W-:Y:S01]  /*cff20*/  ISETP.LT.AND P2, PT, R19, UR5, !P6 ;  /* 0x0000000513007c0c */ /* 0x000fe2000f741270 */
[----:B------:R-:W-:Y:S01]  /*cff30*/  ULDC UR5, c[0x0][0x228] ;  /* 0x00008a0000057ab9 */ /* 0x000fe20000000800 */
[C---:B------:R-:W-:Y:S01]  /*cff40*/  PRMT R2, R10.reuse, 0x7771, RZ ;  /* 0x000077710a027816 */ /* 0x040fe200000000ff */
[----:B------:R-:W3:Y:S01]  /*cff50*/  LDL.LU R19, [R1+0x4458] ;  /* 0x0044580001137983 */ /* 0x000ee20000300800 */
[----:B------:R-:W-:-:S03]  /*cff60*/  PRMT R3, R10, 0x7772, RZ ;  /* 0x000077720a037816 */ /* 0x000fc600000000ff */
[----:B------:R-:W3:Y:S04]  /*cff70*/  LDL.LU.64 R26, [R1+0xe08] ;  /* 0x000e0800011a7983 */ /* 0x000ee80000300a00 */
[----:B0-----:R-:W3:Y:S04]  /*cff80*/  LDL.LU.64 R46, [R1+0xdd8] ;  /* 0x000dd800012e7983 */ /* 0x001ee80000300a00 */
[----:B-1----:R-:W3:Y:S04]  /*cff90*/  LDL.LU.64 R40, [R1+0xd68] ;  /* 0x000d680001287983 */ /* 0x002ee80000300a00 */
[----:B----4-:R0:W-:Y:S01]  /*cffa0*/  @P3 STG.E.U8 desc[UR32][R34.64], R2 ;  /* 0x0000000222003986 */ /* 0x0101e2000c101120 */
[----:B------:R-:W-:Y:S01]  /*cffb0*/  ISETP.LT.AND P3, PT, R45, UR4, !P5 ;  /* 0x000000042d007c0c */ /* 0x000fe2000ef61270 */
[----:B------:R-:W-:-:S02]  /*cffc0*/  ULDC UR4, c[0x0][0x228] ;  /* 0x00008a0000047ab9 */ /* 0x000fc40000000800 */
[----:B0-----:R-:W4:Y:S01]  /*cffd0*/  LDL.LU.64 R34, [R1+0xcd0] ;  /* 0x000cd00001227983 */ /* 0x001f220000300a00 */
[----:B------:R-:W-:Y:S02]  /*cffe0*/  PRMT R10, R10, 0x7773, RZ ;  /* 0x000077730a0a7816 */ /* 0x000fe400000000ff */
[----:B------:R-:W-:Y:S01]  /*cfff0*/  PRMT R0, R22, 0x7770, RZ ;  /* 0x0000777016007816 */ /* 0x000fe200000000ff */
[----:B--2---:R0:W-:Y:S01]  /*d0000*/  @P4 STG.E.U8 desc[UR32][R32.64], R3 ;  /* 0x0000000320004986 */ /* 0x0041e2000c101120 */
[----:B------:R-:W-:Y:S01]  /*d0010*/  ISETP.LT.AND P4, PT, R44, UR4, !P5 ;  /* 0x000000042c007c0c */ /* 0x000fe2000ef81270 */
[----:B------:R-:W-:Y:S02]  /*d0020*/  ULDC UR4, c[0x0][0x228] ;  /* 0x00008a0000047ab9 */ /* 0x000fe40000000800 */
[----:B0-----:R-:W2:Y:S04]  /*d0030*/  LDL.LU.64 R32, [R1+0xc80] ;  /* 0x000c800001207983 */ /* 0x001ea80000300a00 */
[----:B---3--:R0:W-:Y:S04]  /*d0040*/  @P3 STG.E.U8 desc[UR32][R54.64], R10 ;  /* 0x0000000a36003986 */ /* 0x0081e8000c101120 */
[----:B------:R-:W3:Y:S04]  /*d0050*/  LDL.LU.64 R42, [R1+0xc48] ;  /* 0x000c4800012a7983 */ /* 0x000ee80000300a00 */
[----:B------:R1:W-:Y:S04]  /*d0060*/  @P4 STG.E.U8 desc[UR32][R60.64], R0 ;  /* 0x000000003c004986 */ /* 0x0003e8000c101120 */
[----:B0-----:R-:W3:Y:S04]  /*d0070*/  LDL.LU.64 R54, [R1+0xbb0] ;  /* 0x000bb00001367983 */ /* 0x001ee80000300a00 */
[----:B-1----:R-:W3:Y:S01]  /*d0080*/  LDL.LU.64 R60, [R1+0x7c8] ;  /* 0x0007c800013c7983 */ /* 0x002ee20000300a00 */
[----:B------:R-:W-:Y:S01]  /*d0090*/  ISETP.LT.AND P3, PT, R48, UR4, !P5 ;  /* 0x0000000430007c0c */ /* 0x000fe2000ef61270 */
[----:B------:R-:W-:-:S02]  /*d00a0*/  ULDC UR4, c[0x0][0x228] ;  /* 0x00008a0000047ab9 */ /* 0x000fc40000000800 */
[----:B------:R-:W-:Y:S01]  /*d00b0*/  ISETP.LT.AND P4, PT, R49, UR4, !P5 ;  /* 0x0000000431007c0c */ /* 0x000fe2000ef81270 */
[----:B------:R-:W-:Y:S02]  /*d00c0*/  ULDC UR4, c[0x0][0x228] ;  /* 0x00008a0000047ab9 */ /* 0x000fe40000000800 */
[----:B------:R-:W-:Y:S01]  /*d00d0*/  ISETP.LT.AND P5, PT, R56, UR4, !P5 ;  /* 0x0000000438007c0c */ /* 0x000fe2000efa1270 */
[----:B------:R-:W-:Y:S01]  /*d00e0*/  ULDC UR4, c[0x0][0x228] ;  /* 0x00008a0000047ab9 */ /* 0x000fe20000000800 */
[C---:B------:R-:W-:Y:S02]  /*d00f0*/  PRMT R2, R22.reuse, 0x7771, RZ ;  /* 0x0000777116027816 */ /* 0x040fe400000000ff */
[C---:B------:R-:W-:Y:S02]  /*d0100*/  PRMT R3, R22.reuse, 0x7772, RZ ;  /* 0x0000777216037816 */ /* 0x040fe400000000ff */
[----:B------:R-:W-:Y:S02]  /*d0110*/  PRMT R22, R22, 0x7773, RZ ;  /* 0x0000777316167816 */ /* 0x000fe400000000ff */
[----:B------:R-:W-:Y:S01]  /*d0120*/  PRMT R0, R19, 0x7770, RZ ;  /* 0x0000777013007816 */ /* 0x000fe200000000ff */
[----:B------:R0:W-:Y:S01]  /*d0130*/  @P3 STG.E.U8 desc[UR32][R26.64], R2 ;  /* 0x000000021a003986 */ /* 0x0001e2000c101120 */
[----:B------:R-:W-:Y:S01]  /*d0140*/  ISETP.LT.AND P3, PT, R24, UR4, !P6 ;  /* 0x0000000418007c0c */ /* 0x000fe2000f761270 */
[----:B------:R-:W-:-:S02]  /*d0150*/  ULDC UR4, c[0x0][0x228] ;  /* 0x00008a0000047ab9 */ /* 0x000fc40000000800 */
[----:B------:R1:W-:Y:S04]  /*d0160*/  @P4 STG.E.U8 desc[UR32][R46.64], R3 ;  /* 0x000000032e004986 */ /* 0x0003e8000c101120 */
[----:B------:R4:W-:Y:S01]  /*d0170*/  @P5 STG.E.U8 desc[UR32][R40.64], R22 ;  /* 0x0000001628005986 */ /* 0x0009e2000c101120 */
[----:B------:R-:W-:Y:S01]  /*d0180*/  ISETP.LT.AND P5, PT, R44, UR5, !P6 ;  /* 0x000000052c007c0c */ /* 0x000fe2000f7a1270 */
[----:B------:R-:W-:Y:S01]  /*d0190*/  ULDC UR5, c[0x0][0x228] ;  /* 0x00008a0000057ab9 */ /* 0x000fe20000000800 */
[C---:B------:R-:W-:Y:S02]  /*d01a0*/  PRMT R8, R19.reuse, 0x7771, RZ ;  /* 0x0000777113087816 */ /* 0x040fe400000000ff */
[----:B0-----:R-:W-:Y:S01]  /*d01b0*/  PRMT R2, R19, 0x7772, RZ ;  /* 0x0000777213027816 */ /* 0x001fe200000000ff */
[----:B-1----:R-:W3:Y:S04]  /*d01c0*/  LDL.LU.64 R46, [R1+0x600] ;  /* 0x00060000012e7983 */ /* 0x002ee80000300a00 */
[----:B----4-:R0:W-:Y:S01]  /*d01d0*/  @P2 STG.E.U8 desc[UR32][R34.64], R0 ;  /* 0x0000000022002986 */ /* 0x0101e2000c101120 */
[----:B------:R-:W-:Y:S01]  /*d01e0*/  ISETP.LT.AND P2, PT, R11, UR4, !P6 ;  /* 0x000000040b007c0c */ /* 0x000fe2000f741270 */
[----:B------:R-:W-:-:S02]  /*d01f0*/  ULDC UR4, c[0x0][0x228] ;  /* 0x00008a0000047ab9 */ /* 0x000fc40000000800 */
[----:B------:R-:W-:Y:S01]  /*d0200*/  ISETP.LT.AND P4, PT, R45, UR4, !P6 ;  /* 0x000000042d007c0c */ /* 0x000fe2000f781270 */
[----:B------:R-:W4:Y:S01]  /*d0210*/  LDL.LU.64 R40, [R1+0x488] ;  /* 0x0004880001287983 */ /* 0x000f220000300a00 */
[----:B------:R-:W-:Y:S01]  /*d0220*/  PRMT R19, R19, 0x7773, RZ ;  /* 0x0000777313137816 */ /* 0x000fe200000000ff */
[----:B------:R-:W-:Y:S01]  /*d0230*/  ULDC UR4, c[0x0][0x228] ;  /* 0x00008a0000047ab9 */ /* 0x000fe20000000800 */
[----:B0-----:R-:W-:Y:S01]  /*d0240*/  PRMT R0, R15, 0x7770, RZ ;  /* 0x000077700f007816 */ /* 0x001fe200000000ff */
[----:B------:R-:W4:Y:S04]  /*d0250*/  LDL.LU.64 R34, [R1+0x1f8] ;  /* 0x0001f80001227983 */ /* 0x000f280000300a00 */
[----:B--2---:R0:W-:Y:S04]  /*d0260*/  @P3 STG.E.U8 desc[UR32][R32.64], R8 ;  /* 0x0000000820003986 */ /* 0x0041e8000c101120 */
[----:B---3--:R-:W-:Y:S04]  /*d0270*/  @P2 STG.E.U8 desc[UR32][R42.64], R2 ;  /* 0x000000022a002986 */ /* 0x008fe8000c101120 */
[----:B0-----:R-:W2:Y:S04]  /*d0280*/  LDL.LU.64 R32, [R1+0x10] ;  /* 0x0000100001207983 */ /* 0x001ea80000300a00 */
[----:B------:R0:W-:Y:S04]  /*d0290*/  @P4 STG.E.U8 desc[UR32][R54.64], R19 ;  /* 0x0000001336004986 */ /* 0x0001e8000c101120 */
[----:B------:R1:W-:Y:S01]  /*d02a0*/  @P5 STG.E.U8 desc[UR32][R60.64], R0 ;  /* 0x000000003c005986 */ /* 0x0003e2000c101120 */
[----:B------:R-:W-:Y:S01]  /*d02b0*/  ISETP.LT.AND P5, PT, R11, UR5, !P1 ;  /* 0x000000050b007c0c */ /* 0x000fe2000cfa1270 */
[----:B------:R-:W-:-:S02]  /*d02c0*/  ULDC UR5, c[0x0][0x228] ;  /* 0x00008a0000057ab9 */ /* 0x000fc40000000800 */
[----:B0-----:R-:W3:Y:S04]  /*d02d0*/  LDL.LU.64 R54, [R1+0x8] ;  /* 0x0000080001367983 */ /* 0x001ee80000300a00 */
[----:B-1----:R-:W3:Y:S04]  /*d02e0*/  LDL.LU.64 R60, [R1] ;  /* 0x00000000013c7983 */ /* 0x002ee80000300a00 */
[----:B------:R-:W2:Y:S01]  /*d02f0*/  LDL.LU R11, [R1+0x4454] ;  /* 0x00445400010b7983 */ /* 0x000ea20000300800 */
[----:B------:R-:W-:Y:S01]  /*d0300*/  ISETP.LT.AND P3, PT, R24, UR4, !P1 ;  /* 0x0000000418007c0c */ /* 0x000fe2000cf61270 */
[----:B------:R-:W-:-:S02]  /*d0310*/  ULDC UR4, c[0x0][0x228] ;  /* 0x00008a0000047ab9 */ /* 0x000fc40000000800 */
[----:B------:R-:W-:Y:S01]  /*d0320*/  ISETP.LT.AND P2, PT, R48, UR4, !P6 ;  /* 0x0000000430007c0c */ /* 0x000fe2000f741270 */
[----:B------:R-:W-:Y:S02]  /*d0330*/  ULDC UR4, c[0x0][0x228] ;  /* 0x00008a0000047ab9 */ /* 0x000fe40000000800 */
[----:B------:R-:W-:Y:S01]  /*d0340*/  ISETP.LT.AND P4, PT, R49, UR4, !P6 ;  /* 0x0000000431007c0c */ /* 0x000fe2000f781270 */
[----:B------:R-:W-:Y:S02]  /*d0350*/  ULDC UR4, c[0x0][0x228] ;  /* 0x00008a0000047ab9 */ /* 0x000fe40000000800 */
[----:B------:R-:W-:Y:S01]  /*d0360*/  ISETP.LT.AND P6, PT, R56, UR4, !P6 ;  /* 0x0000000438007c0c */ /* 0x000fe2000f7c1270 */
[----:B------:R-:W-:Y:S01]  /*d0370*/  ULDC UR4, c[0x0][0x228] ;  /* 0x00008a0000047ab9 */ /* 0x000fe20000000800 */
[C---:B------:R-:W-:Y:S02]  /*d0380*/  PRMT R3, R15.reuse, 0x7771, RZ ;  /* 0x000077710f037816 */ /* 0x040fe400000000ff */
[----:B------:R-:W-:-:S02]  /*d0390*/  PRMT R2, R15, 0x7772, RZ ;  /* 0x000077720f027816 */ /* 0x000fc400000000ff */
[----:B------:R-:W-:Y:S01]  /*d03a0*/  PRMT R15, R15, 0x7773, RZ ;  /* 0x000077730f0f7816 */ /* 0x000fe200000000ff */
[----:B------:R-:W-:Y:S01]  /*d03b0*/  @P2 STG.E.U8 desc[UR32][R46.64], R3 ;  /* 0x000000032e002986 */ /* 0x000fe2000c101120 */
[----:B------:R-:W-:Y:S01]  /*d03c0*/  ISETP.LT.AND P2, PT, R45, UR4, !P1 ;  /* 0x000000042d007c0c */ /* 0x000fe2000cf41270 */
[----:B------:R-:W-:Y:S02]  /*d03d0*/  ULDC UR4, c[0x0][0x228] ;  /* 0x00008a0000047ab9 */ /* 0x000fe40000000800 */
[----:B----4-:R-:W-:Y:S01]  /*d03e0*/  @P4 STG.E.U8 desc[UR32][R40.64], R2 ;  /* 0x0000000228004986 */ /* 0x010fe2000c101120 */
[----:B------:R-:W-:Y:S01]  /*d03f0*/  ISETP.LT.AND P4, PT, R44, UR4, !P1 ;  /* 0x000000042c007c0c */ /* 0x000fe2000cf81270 */
[----:B------:R-:W-:Y:S02]  /*d0400*/  ULDC UR4, c[0x0][0x228] ;  /* 0x00008a0000047ab9 */ /* 0x000fe40000000800 */
[----:B------:R0:W-:Y:S01]  /*d0410*/  @P6 STG.E.U8 desc[UR32][R34.64], R15 ;  /* 0x0000000f22006986 */ /* 0x0001e2000c101120 */
[----:B------:R-:W-:Y:S01]  /*d0420*/  ISETP.LT.AND P6, PT, R48, UR4, !P1 ;  /* 0x0000000430007c0c */ /* 0x000fe2000cfc1270 */
[----:B------:R-:W-:Y:S01]  /*d0430*/  ULDC UR4, c[0x0][0x228] ;  /* 0x00008a0000047ab9 */ /* 0x000fe20000000800 */
[----:B------:R-:W-:-:S02]  /*d0440*/  PRMT R9, R23, 0x7770, RZ ;  /* 0x0000777017097816 */ /* 0x000fc400000000ff */
[C---:B------:R-:W-:Y:S02]  /*d0450*/  PRMT R13, R23.reuse, 0x7771, RZ ;  /* 0x00007771170d7816 */ /* 0x040fe400000000ff */
[C---:B0-----:R-:W-:Y:S02]  /*d0460*/  PRMT R15, R23.reuse, 0x7772, RZ ;  /* 0x00007772170f7816 */ /* 0x041fe400000000ff */
[----:B------:R-:W-:Y:S02]  /*d0470*/  PRMT R23, R23, 0x7773, RZ ;  /* 0x0000777317177816 */ /* 0x000fe400000000ff */
[----:B--2---:R-:W-:-:S05]  /*d0480*/  PRMT R0, R11, 0x7770, RZ ;  /* 0x000077700b007816 */ /* 0x004fca00000000ff */
[----:B------:R0:W-:Y:S01]  /*d0490*/  @P0 STG.E.U8 desc[UR32][R32.64], R0 ;  /* 0x0000000020000986 */ /* 0x0001e2000c101120 */
[----:B------:R-:W-:Y:S02]  /*d04a0*/  ISETP.LT.AND P0, PT, R49, UR4, !P1 ;  /* 0x0000000431007c0c */ /* 0x000fe4000cf01270 */
[----:B------:R-:W-:Y:S02]  /*d04b0*/  ISETP.LT.AND P1, PT, R56, UR5, !P1 ;  /* 0x0000000538007c0c */ /* 0x000fe4000cf21270 */
[C---:B------:R-:W-:Y:S02]  /*d04c0*/  PRMT R2, R11.reuse, 0x7771, RZ ;  /* 0x000077710b027816 */ /* 0x040fe400000000ff */
[C---:B------:R-:W-:Y:S02]  /*d04d0*/  PRMT R3, R11.reuse, 0x7772, RZ ;  /* 0x000077720b037816 */ /* 0x040fe400000000ff */
[----:B------:R-:W-:Y:S01]  /*d04e0*/  PRMT R11, R11, 0x7773, RZ ;  /* 0x000077730b0b7816 */ /* 0x000fe200000000ff */
[----:B---3--:R0:W-:Y:S04]  /*d04f0*/  @P3 STG.E.U8 desc[UR32][R54.64], R2 ;  /* 0x0000000236003986 */ /* 0x0081e8000c101120 */
[----:B------:R0:W-:Y:S04]  /*d0500*/  @P5 STG.E.U8 desc[UR32][R60.64], R3 ;  /* 0x000000033c005986 */ /* 0x0001e8000c101120 */
[----:B------:R0:W-:Y:S04]  /*d0510*/  @P2 STG.E.U8 desc[UR32][R58.64], R11 ;  /* 0x0000000b3a002986 */ /* 0x0001e8000c101120 */
[----:B------:R0:W-:Y:S04]  /*d0520*/  @P4 STG.E.U8 desc[UR32][R52.64], R9 ;  /* 0x0000000934004986 */ /* 0x0001e8000c101120 */
[----:B------:R0:W-:Y:S04]  /*d0530*/  @P6 STG.E.U8 desc[UR32][R50.64], R13 ;  /* 0x0000000d32006986 */ /* 0x0001e8000c101120 */
[----:B------:R0:W-:Y:S01]  /*d0540*/  @P0 STG.E.U8 desc[UR32][R6.64], R15 ;  /* 0x0000000f06000986 */ /* 0x0001e2000c101120 */
[----:B------:R-:W-:Y:S05]  /*d0550*/  @!P1 EXIT ;  /* 0x000000000000994d */ /* 0x000fea0003800000 */
[----:B------:R-:W-:Y:S01]  /*d0560*/  STG.E.U8 desc[UR32][R4.64], R23 ;  /* 0x0000001704007986 */ /* 0x000fe2000c101120 */
[----:B------:R-:W-:Y:S05]  /*d0570*/  EXIT ;  /* 0x000000000000794d */ /* 0x000fea0003800000 */
.L_x_2:
[----:B------:R-:W-:-:S00]  /*d0580*/  BRA `(.L_x_2) ;  /* 0xfffffffc00fc7947 */ /* 0x000fc0000383ffff */
[----:B------:R-:W-:-:S00]  /*d0590*/  NOP ;  /* 0x0000000000007918 */ /* 0x000fc00000000000 */
        /* <DEDUP_REMOVED lines=14> */
.L_x_3:


//--------------------- .nv.shared.matmul_kernel  --------------------------
	.section	.nv.shared.matmul_kernel,"aw",@nobits
	.sectionflags	@""
	.align	16
	.zero		1024


//--------------------- .nv.shared.reserved.0     --------------------------
	.section	.nv.shared.reserved.0,"aw",@nobits
	.weak		__nv_reservedSMEM_offset_0_alias
	.size		__nv_reservedSMEM_offset_0_alias, 0, 0
	.other		__nv_reservedSMEM_offset_0_alias,@"STO_CUDA_RESERVED_SHARED STV_DEFAULT"
__nv_reservedSMEM_offset_0_alias:
	.zero		0


//--------------------- .nv.constant0.matmul_kernel --------------------------
	.section	.nv.constant0.matmul_kernel,"a",@progbits
	.sectionflags	@""
	.align	4
.nv.constant0.matmul_kernel:
	.zero		608


//--------------------- SYMBOLS --------------------------

	.type		.nv.reservedSmem.offset0,@object
	.size		.nv.reservedSmem.offset0,0x4
